//
// Generated by NVIDIA NVVM Compiler
//
// Compiler Build ID: CL-36424714
// Cuda compilation tools, release 13.0, V13.0.88
// Based on NVVM 20.0.0
//

.version 9.0
.target sm_100
.address_size 64

	// .globl	_Z3addiPfS_
.func  (.param .align 16 .b8 func_retval0[16]) __internal_trig_reduction_slowpathd
(
	.param .b64 __internal_trig_reduction_slowpathd_param_0
)
;
// _ZZ12mmult_kerneliiiPKdS0_PdE1l has been demoted
.global .align 8 .b8 __cudart_i2opi_d[144] = {8, 93, 141, 31, 177, 95, 251, 107, 234, 146, 82, 138, 247, 57, 7, 61, 123, 241, 229, 235, 199, 186, 39, 117, 45, 234, 95, 158, 102, 63, 70, 79, 183, 9, 203, 39, 207, 126, 54, 109, 31, 109, 10, 90, 139, 17, 47, 239, 15, 152, 5, 222, 255, 151, 248, 31, 59, 40, 249, 189, 139, 95, 132, 156, 244, 57, 83, 131, 57, 214, 145, 57, 65, 126, 95, 180, 38, 112, 156, 233, 132, 68, 187, 46, 245, 53, 130, 232, 62, 167, 41, 177, 28, 235, 29, 254, 28, 146, 209, 9, 234, 46, 73, 6, 224, 210, 77, 66, 58, 110, 36, 183, 97, 197, 187, 222, 171, 99, 81, 254, 65, 144, 67, 60, 153, 149, 98, 219, 192, 221, 52, 245, 209, 87, 39, 252, 41, 21, 68, 78, 110, 131, 249, 162};
.global .align 16 .b8 __cudart_sin_cos_coeffs[128] = {70, 210, 176, 44, 241, 229, 90, 190, 146, 227, 172, 105, 227, 29, 199, 62, 161, 98, 219, 25, 160, 1, 42, 191, 24, 8, 17, 17, 17, 17, 129, 63, 84, 85, 85, 85, 85, 85, 197, 191, 0, 0, 0, 0, 0, 0, 0, 0, 0, 0, 0, 0, 0, 0, 0, 0, 100, 129, 253, 32, 131, 255, 168, 189, 40, 133, 239, 193, 167, 238, 33, 62, 217, 230, 6, 142, 79, 126, 146, 190, 233, 188, 221, 25, 160, 1, 250, 62, 71, 93, 193, 22, 108, 193, 86, 191, 81, 85, 85, 85, 85, 85, 165, 63, 0, 0, 0, 0, 0, 0, 224, 191, 0, 0, 0, 0, 0, 0, 240, 63};

.visible .entry _Z3addiPfS_(
	.param .u32 _Z3addiPfS__param_0,
	.param .u64 .ptr .align 1 _Z3addiPfS__param_1,
	.param .u64 .ptr .align 1 _Z3addiPfS__param_2
)
{
	.reg .pred 	%p<10>;
	.reg .b32 	%r<23>;
	.reg .b32 	%f<88>;
	.reg .b64 	%rd<28>;

	ld.param.u32 	%r16, [_Z3addiPfS__param_0];
	ld.param.u64 	%rd15, [_Z3addiPfS__param_1];
	ld.param.u64 	%rd16, [_Z3addiPfS__param_2];
	cvta.to.global.u64 	%rd1, %rd16;
	cvta.to.global.u64 	%rd2, %rd15;
	setp.lt.s32 	%p1, %r16, 1;
	@%p1 bra 	$L__BB0_13;
	and.b32  	%r1, %r16, 15;
	setp.lt.u32 	%p2, %r16, 16;
	mov.b32 	%r20, 0;
	@%p2 bra 	$L__BB0_4;
	and.b32  	%r20, %r16, 2147483632;
	neg.s32 	%r18, %r20;
	add.s64 	%rd25, %rd2, 32;
	add.s64 	%rd24, %rd1, 32;
$L__BB0_3:
	.pragma "nounroll";
	ld.global.f32 	%f1, [%rd25+-32];
	ld.global.f32 	%f2, [%rd24+-32];
	add.f32 	%f3, %f1, %f2;
	st.global.f32 	[%rd24+-32], %f3;
	ld.global.f32 	%f4, [%rd25+-28];
	ld.global.f32 	%f5, [%rd24+-28];
	add.f32 	%f6, %f4, %f5;
	st.global.f32 	[%rd24+-28], %f6;
	ld.global.f32 	%f7, [%rd25+-24];
	ld.global.f32 	%f8, [%rd24+-24];
	add.f32 	%f9, %f7, %f8;
	st.global.f32 	[%rd24+-24], %f9;
	ld.global.f32 	%f10, [%rd25+-20];
	ld.global.f32 	%f11, [%rd24+-20];
	add.f32 	%f12, %f10, %f11;
	st.global.f32 	[%rd24+-20], %f12;
	ld.global.f32 	%f13, [%rd25+-16];
	ld.global.f32 	%f14, [%rd24+-16];
	add.f32 	%f15, %f13, %f14;
	st.global.f32 	[%rd24+-16], %f15;
	ld.global.f32 	%f16, [%rd25+-12];
	ld.global.f32 	%f17, [%rd24+-12];
	add.f32 	%f18, %f16, %f17;
	st.global.f32 	[%rd24+-12], %f18;
	ld.global.f32 	%f19, [%rd25+-8];
	ld.global.f32 	%f20, [%rd24+-8];
	add.f32 	%f21, %f19, %f20;
	st.global.f32 	[%rd24+-8], %f21;
	ld.global.f32 	%f22, [%rd25+-4];
	ld.global.f32 	%f23, [%rd24+-4];
	add.f32 	%f24, %f22, %f23;
	st.global.f32 	[%rd24+-4], %f24;
	ld.global.f32 	%f25, [%rd25];
	ld.global.f32 	%f26, [%rd24];
	add.f32 	%f27, %f25, %f26;
	st.global.f32 	[%rd24], %f27;
	ld.global.f32 	%f28, [%rd25+4];
	ld.global.f32 	%f29, [%rd24+4];
	add.f32 	%f30, %f28, %f29;
	st.global.f32 	[%rd24+4], %f30;
	ld.global.f32 	%f31, [%rd25+8];
	ld.global.f32 	%f32, [%rd24+8];
	add.f32 	%f33, %f31, %f32;
	st.global.f32 	[%rd24+8], %f33;
	ld.global.f32 	%f34, [%rd25+12];
	ld.global.f32 	%f35, [%rd24+12];
	add.f32 	%f36, %f34, %f35;
	st.global.f32 	[%rd24+12], %f36;
	ld.global.f32 	%f37, [%rd25+16];
	ld.global.f32 	%f38, [%rd24+16];
	add.f32 	%f39, %f37, %f38;
	st.global.f32 	[%rd24+16], %f39;
	ld.global.f32 	%f40, [%rd25+20];
	ld.global.f32 	%f41, [%rd24+20];
	add.f32 	%f42, %f40, %f41;
	st.global.f32 	[%rd24+20], %f42;
	ld.global.f32 	%f43, [%rd25+24];
	ld.global.f32 	%f44, [%rd24+24];
	add.f32 	%f45, %f43, %f44;
	st.global.f32 	[%rd24+24], %f45;
	ld.global.f32 	%f46, [%rd25+28];
	ld.global.f32 	%f47, [%rd24+28];
	add.f32 	%f48, %f46, %f47;
	st.global.f32 	[%rd24+28], %f48;
	add.s32 	%r18, %r18, 16;
	add.s64 	%rd25, %rd25, 64;
	add.s64 	%rd24, %rd24, 64;
	setp.ne.s32 	%p3, %r18, 0;
	@%p3 bra 	$L__BB0_3;
$L__BB0_4:
	setp.eq.s32 	%p4, %r1, 0;
	@%p4 bra 	$L__BB0_13;
	and.b32  	%r7, %r16, 7;
	setp.lt.u32 	%p5, %r1, 8;
	@%p5 bra 	$L__BB0_7;
	mul.wide.u32 	%rd17, %r20, 4;
	add.s64 	%rd18, %rd2, %rd17;
	ld.global.f32 	%f49, [%rd18];
	add.s64 	%rd19, %rd1, %rd17;
	ld.global.f32 	%f50, [%rd19];
	add.f32 	%f51, %f49, %f50;
	st.global.f32 	[%rd19], %f51;
	ld.global.f32 	%f52, [%rd18+4];
	ld.global.f32 	%f53, [%rd19+4];
	add.f32 	%f54, %f52, %f53;
	st.global.f32 	[%rd19+4], %f54;
	ld.global.f32 	%f55, [%rd18+8];
	ld.global.f32 	%f56, [%rd19+8];
	add.f32 	%f57, %f55, %f56;
	st.global.f32 	[%rd19+8], %f57;
	ld.global.f32 	%f58, [%rd18+12];
	ld.global.f32 	%f59, [%rd19+12];
	add.f32 	%f60, %f58, %f59;
	st.global.f32 	[%rd19+12], %f60;
	ld.global.f32 	%f61, [%rd18+16];
	ld.global.f32 	%f62, [%rd19+16];
	add.f32 	%f63, %f61, %f62;
	st.global.f32 	[%rd19+16], %f63;
	ld.global.f32 	%f64, [%rd18+20];
	ld.global.f32 	%f65, [%rd19+20];
	add.f32 	%f66, %f64, %f65;
	st.global.f32 	[%rd19+20], %f66;
	ld.global.f32 	%f67, [%rd18+24];
	ld.global.f32 	%f68, [%rd19+24];
	add.f32 	%f69, %f67, %f68;
	st.global.f32 	[%rd19+24], %f69;
	ld.global.f32 	%f70, [%rd18+28];
	ld.global.f32 	%f71, [%rd19+28];
	add.f32 	%f72, %f70, %f71;
	st.global.f32 	[%rd19+28], %f72;
	add.s32 	%r20, %r20, 8;
$L__BB0_7:
	setp.eq.s32 	%p6, %r7, 0;
	@%p6 bra 	$L__BB0_13;
	and.b32  	%r10, %r16, 3;
	setp.lt.u32 	%p7, %r7, 4;
	@%p7 bra 	$L__BB0_10;
	mul.wide.u32 	%rd20, %r20, 4;
	add.s64 	%rd21, %rd2, %rd20;
	ld.global.f32 	%f73, [%rd21];
	add.s64 	%rd22, %rd1, %rd20;
	ld.global.f32 	%f74, [%rd22];
	add.f32 	%f75, %f73, %f74;
	st.global.f32 	[%rd22], %f75;
	ld.global.f32 	%f76, [%rd21+4];
	ld.global.f32 	%f77, [%rd22+4];
	add.f32 	%f78, %f76, %f77;
	st.global.f32 	[%rd22+4], %f78;
	ld.global.f32 	%f79, [%rd21+8];
	ld.global.f32 	%f80, [%rd22+8];
	add.f32 	%f81, %f79, %f80;
	st.global.f32 	[%rd22+8], %f81;
	ld.global.f32 	%f82, [%rd21+12];
	ld.global.f32 	%f83, [%rd22+12];
	add.f32 	%f84, %f82, %f83;
	st.global.f32 	[%rd22+12], %f84;
	add.s32 	%r20, %r20, 4;
$L__BB0_10:
	setp.eq.s32 	%p8, %r10, 0;
	@%p8 bra 	$L__BB0_13;
	mul.wide.u32 	%rd23, %r20, 4;
	add.s64 	%rd27, %rd1, %rd23;
	add.s64 	%rd26, %rd2, %rd23;
	neg.s32 	%r22, %r10;
$L__BB0_12:
	.pragma "nounroll";
	ld.global.f32 	%f85, [%rd26];
	ld.global.f32 	%f86, [%rd27];
	add.f32 	%f87, %f85, %f86;
	st.global.f32 	[%rd27], %f87;
	add.s64 	%rd27, %rd27, 4;
	add.s64 	%rd26, %rd26, 4;
	add.s32 	%r22, %r22, 1;
	setp.ne.s32 	%p9, %r22, 0;
	@%p9 bra 	$L__BB0_12;
$L__BB0_13:
	ret;

}
	// .globl	_Z6fill1DiPdd
.visible .entry _Z6fill1DiPdd(
	.param .u32 _Z6fill1DiPdd_param_0,
	.param .u64 .ptr .align 1 _Z6fill1DiPdd_param_1,
	.param .f64 _Z6fill1DiPdd_param_2
)
{
	.reg .pred 	%p<10>;
	.reg .b32 	%r<23>;
	.reg .b64 	%rd<16>;
	.reg .b64 	%fd<2>;

	ld.param.u32 	%r16, [_Z6fill1DiPdd_param_0];
	ld.param.u64 	%rd8, [_Z6fill1DiPdd_param_1];
	ld.param.f64 	%fd1, [_Z6fill1DiPdd_param_2];
	cvta.to.global.u64 	%rd1, %rd8;
	setp.lt.s32 	%p1, %r16, 1;
	@%p1 bra 	$L__BB1_13;
	and.b32  	%r1, %r16, 15;
	setp.lt.u32 	%p2, %r16, 16;
	mov.b32 	%r20, 0;
	@%p2 bra 	$L__BB1_4;
	and.b32  	%r20, %r16, 2147483632;
	neg.s32 	%r18, %r20;
	add.s64 	%rd14, %rd1, 64;
$L__BB1_3:
	.pragma "nounroll";
	st.global.f64 	[%rd14+-64], %fd1;
	st.global.f64 	[%rd14+-56], %fd1;
	st.global.f64 	[%rd14+-48], %fd1;
	st.global.f64 	[%rd14+-40], %fd1;
	st.global.f64 	[%rd14+-32], %fd1;
	st.global.f64 	[%rd14+-24], %fd1;
	st.global.f64 	[%rd14+-16], %fd1;
	st.global.f64 	[%rd14+-8], %fd1;
	st.global.f64 	[%rd14], %fd1;
	st.global.f64 	[%rd14+8], %fd1;
	st.global.f64 	[%rd14+16], %fd1;
	st.global.f64 	[%rd14+24], %fd1;
	st.global.f64 	[%rd14+32], %fd1;
	st.global.f64 	[%rd14+40], %fd1;
	st.global.f64 	[%rd14+48], %fd1;
	st.global.f64 	[%rd14+56], %fd1;
	add.s32 	%r18, %r18, 16;
	add.s64 	%rd14, %rd14, 128;
	setp.ne.s32 	%p3, %r18, 0;
	@%p3 bra 	$L__BB1_3;
$L__BB1_4:
	setp.eq.s32 	%p4, %r1, 0;
	@%p4 bra 	$L__BB1_13;
	and.b32  	%r7, %r16, 7;
	setp.lt.u32 	%p5, %r1, 8;
	@%p5 bra 	$L__BB1_7;
	mul.wide.u32 	%rd9, %r20, 8;
	add.s64 	%rd10, %rd1, %rd9;
	st.global.f64 	[%rd10], %fd1;
	st.global.f64 	[%rd10+8], %fd1;
	st.global.f64 	[%rd10+16], %fd1;
	st.global.f64 	[%rd10+24], %fd1;
	st.global.f64 	[%rd10+32], %fd1;
	st.global.f64 	[%rd10+40], %fd1;
	st.global.f64 	[%rd10+48], %fd1;
	st.global.f64 	[%rd10+56], %fd1;
	add.s32 	%r20, %r20, 8;
$L__BB1_7:
	setp.eq.s32 	%p6, %r7, 0;
	@%p6 bra 	$L__BB1_13;
	and.b32  	%r10, %r16, 3;
	setp.lt.u32 	%p7, %r7, 4;
	@%p7 bra 	$L__BB1_10;
	mul.wide.u32 	%rd11, %r20, 8;
	add.s64 	%rd12, %rd1, %rd11;
	st.global.f64 	[%rd12], %fd1;
	st.global.f64 	[%rd12+8], %fd1;
	st.global.f64 	[%rd12+16], %fd1;
	st.global.f64 	[%rd12+24], %fd1;
	add.s32 	%r20, %r20, 4;
$L__BB1_10:
	setp.eq.s32 	%p8, %r10, 0;
	@%p8 bra 	$L__BB1_13;
	mul.wide.u32 	%rd13, %r20, 8;
	add.s64 	%rd15, %rd1, %rd13;
	neg.s32 	%r22, %r10;
$L__BB1_12:
	.pragma "nounroll";
	st.global.f64 	[%rd15], %fd1;
	add.s64 	%rd15, %rd15, 8;
	add.s32 	%r22, %r22, 1;
	setp.ne.s32 	%p9, %r22, 0;
	@%p9 bra 	$L__BB1_12;
$L__BB1_13:
	ret;

}
	// .globl	_Z6fill2DPdmii
.visible .entry _Z6fill2DPdmii(
	.param .u64 .ptr .align 1 _Z6fill2DPdmii_param_0,
	.param .u64 _Z6fill2DPdmii_param_1,
	.param .u32 _Z6fill2DPdmii_param_2,
	.param .u32 _Z6fill2DPdmii_param_3
)
{


	ret;

}
	// .globl	_Z15fill2D_specificPdmii
.visible .entry _Z15fill2D_specificPdmii(
	.param .u64 .ptr .align 1 _Z15fill2D_specificPdmii_param_0,
	.param .u64 _Z15fill2D_specificPdmii_param_1,
	.param .u32 _Z15fill2D_specificPdmii_param_2,
	.param .u32 _Z15fill2D_specificPdmii_param_3
)
{
	.local .align 16 .b8 	__local_depot3[1536];
	.reg .b64 	%SP;
	.reg .b64 	%SPL;
	.reg .pred 	%p<22>;
	.reg .b32 	%r<45>;
	.reg .b64 	%rd<64>;
	.reg .b64 	%fd<303>;

	mov.u64 	%SPL, __local_depot3;
	ld.param.u64 	%rd24, [_Z15fill2D_specificPdmii_param_0];
	ld.param.u64 	%rd23, [_Z15fill2D_specificPdmii_param_1];
	ld.param.u32 	%r28, [_Z15fill2D_specificPdmii_param_2];
	ld.param.u32 	%r29, [_Z15fill2D_specificPdmii_param_3];
	cvta.to.global.u64 	%rd1, %rd24;
	add.u64 	%rd2, %SPL, 0;
	add.u64 	%rd3, %SPL, 1152;
	mov.f64 	%fd1, 0d0000000000000000;
	st.local.v2.f64 	[%rd2], {%fd1, %fd1};
	st.local.v2.f64 	[%rd2+16], {%fd1, %fd1};
	st.local.v2.f64 	[%rd2+32], {%fd1, %fd1};
	mov.f64 	%fd2, 0dBF4D7DBF487FCB92;
	mov.f64 	%fd3, 0d3FEFF62B6AE7D567;
	st.local.v2.f64 	[%rd2+48], {%fd3, %fd2};
	mov.f64 	%fd4, 0d3FA93DD97F62B6AE;
	st.local.v2.f64 	[%rd2+64], {%fd4, %fd1};
	st.local.v2.f64 	[%rd2+80], {%fd1, %fd1};
	st.local.v2.f64 	[%rd2+96], {%fd1, %fd1};
	mov.f64 	%fd5, 0d400AA8F5C28F5C29;
	st.local.v2.f64 	[%rd2+112], {%fd1, %fd5};
	mov.f64 	%fd6, 0dC050E5C0EBEDFA44;
	st.local.v2.f64 	[%rd2+128], {%fd1, %fd6};
	mov.f64 	%fd7, 0dBFEFFE5C91D14E3C;
	st.local.v2.f64 	[%rd2+144], {%fd1, %fd7};
	mov.f64 	%fd8, 0dBF91EB851EB851EC;
	st.local.v2.f64 	[%rd2+160], {%fd8, %fd1};
	st.local.v2.f64 	[%rd2+176], {%fd1, %fd1};
	st.local.v2.f64 	[%rd2+192], {%fd1, %fd1};
	st.local.v2.f64 	[%rd2+208], {%fd1, %fd1};
	mov.f64 	%fd9, 0d4050E5C0EBEDFA44;
	st.local.v2.f64 	[%rd2+224], {%fd9, %fd1};
	mov.f64 	%fd10, 0d3F91EB851EB851EC;
	st.local.v2.f64 	[%rd2+240], {%fd4, %fd10};
	mov.f64 	%fd11, 0dBFEFF487FCB923A3;
	st.local.v2.f64 	[%rd2+256], {%fd11, %fd1};
	st.local.v2.f64 	[%rd2+272], {%fd1, %fd1};
	st.local.v2.f64 	[%rd2+288], {%fd1, %fd1};
	st.local.v2.f64 	[%rd2+304], {%fd1, %fd1};
	st.local.v2.f64 	[%rd2+320], {%fd1, %fd1};
	st.local.v2.f64 	[%rd2+336], {%fd1, %fd1};
	mov.f64 	%fd12, 0d3FF0000000000000;
	st.local.v2.f64 	[%rd2+352], {%fd1, %fd12};
	mov.f64 	%fd13, 0d3FA94AF4F0D844D0;
	st.local.v2.f64 	[%rd2+368], {%fd2, %fd13};
	add.s64 	%rd62, %rd2, 384;
	st.local.v2.f64 	[%rd2+384], {%fd1, %fd1};
	st.local.v2.f64 	[%rd2+400], {%fd1, %fd1};
	st.local.v2.f64 	[%rd2+416], {%fd1, %fd1};
	st.local.v2.f64 	[%rd2+432], {%fd1, %fd1};
	st.local.v2.f64 	[%rd2+448], {%fd1, %fd1};
	mov.f64 	%fd14, 0d3FEFFE5C91D14E3C;
	st.local.v2.f64 	[%rd2+464], {%fd14, %fd10};
	st.local.v2.f64 	[%rd2+480], {%fd1, %fd1};
	st.local.v2.f64 	[%rd2+496], {%fd1, %fd1};
	st.local.v2.f64 	[%rd2+512], {%fd1, %fd1};
	st.local.v2.f64 	[%rd2+528], {%fd1, %fd1};
	st.local.v2.f64 	[%rd2+544], {%fd1, %fd1};
	mov.f64 	%fd15, 0d3FF004816F0068DC;
	mov.f64 	%fd16, 0dBF9205BC01A36E2F;
	st.local.v2.f64 	[%rd2+560], {%fd16, %fd15};
	mov.f64 	%fd17, 0d8000000000000000;
	st.local.v2.f64 	[%rd2+576], {%fd17, %fd17};
	mov.f64 	%fd18, 0dBFFCA7EF9DB22D0E;
	mov.f64 	%fd19, 0d3F2A36E2EB1C432D;
	st.local.v2.f64 	[%rd2+592], {%fd19, %fd18};
	mov.f64 	%fd20, 0dC03CBF6FD21FF2E5;
	st.local.v2.f64 	[%rd2+608], {%fd20, %fd1};
	mov.f64 	%fd21, 0dBF56F0068DB8BAC7;
	mov.f64 	%fd22, 0dBF8FF2E48E8A71DE;
	st.local.v2.f64 	[%rd2+624], {%fd22, %fd21};
	mov.f64 	%fd23, 0dBFF0353F7CED9168;
	mov.f64 	%fd24, 0d3F9B089A02752546;
	st.local.v2.f64 	[%rd2+640], {%fd24, %fd23};
	mov.f64 	%fd25, 0dBFDA52BD3C361134;
	mov.f64 	%fd26, 0d3FF1FC504816F007;
	st.local.v2.f64 	[%rd2+656], {%fd26, %fd25};
	st.local.v2.f64 	[%rd2+672], {%fd1, %fd1};
	mov.f64 	%fd27, 0d4040923A29C779A7;
	mov.f64 	%fd28, 0d3F1A36E2EB1C432D;
	st.local.v2.f64 	[%rd2+688], {%fd28, %fd27};
	mov.f64 	%fd29, 0dBFD9182A9930BE0E;
	st.local.v2.f64 	[%rd2+704], {%fd29, %fd17};
	mov.f64 	%fd30, 0dBFB9FBE76C8B4396;
	mov.f64 	%fd31, 0d3F802DE00D1B7176;
	st.local.v2.f64 	[%rd2+720], {%fd31, %fd30};
	mov.f64 	%fd32, 0dBFF8D1B71758E219;
	mov.f64 	%fd33, 0d3F90E5604189374C;
	st.local.v2.f64 	[%rd2+736], {%fd33, %fd32};
	mov.f64 	%fd34, 0dC0507A0902DE00D2;
	mov.f64 	%fd35, 0dBFF82B6AE7D566CF;
	st.local.v2.f64 	[%rd2+752], {%fd35, %fd34};
	st.local.v2.f64 	[%rd2+768], {%fd17, %fd17};
	mov.f64 	%fd36, 0dC0055E69AD42C3CA;
	mov.f64 	%fd37, 0dBF6B089A02752546;
	st.local.v2.f64 	[%rd2+784], {%fd37, %fd36};
	mov.f64 	%fd38, 0d3FFC34D6A161E4F7;
	st.local.v2.f64 	[%rd2+800], {%fd38, %fd17};
	mov.f64 	%fd39, 0d3F719CE075F6FD22;
	mov.f64 	%fd40, 0dBFC14E3BCD35A858;
	st.local.v2.f64 	[%rd2+816], {%fd40, %fd39};
	mov.f64 	%fd41, 0d4021ABFB15B573EB;
	mov.f64 	%fd42, 0dBFE3C432CA57A787;
	st.local.v2.f64 	[%rd2+832], {%fd42, %fd41};
	mov.f64 	%fd43, 0d400090CB295E9E1B;
	mov.f64 	%fd44, 0d405110902DE00D1B;
	st.local.v2.f64 	[%rd2+848], {%fd44, %fd43};
	st.local.v2.f64 	[%rd2+864], {%fd1, %fd1};
	mov.f64 	%fd45, 0dBFE734D6A161E4F7;
	st.local.v2.f64 	[%rd2+880], {%fd19, %fd45};
	mov.f64 	%fd46, 0dBFE51A9FBE76C8B4;
	st.local.v2.f64 	[%rd2+896], {%fd46, %fd17};
	mov.f64 	%fd47, 0dBF9DE69AD42C3C9F;
	mov.f64 	%fd48, 0d3F77C1BDA5119CE0;
	st.local.v2.f64 	[%rd2+912], {%fd48, %fd47};
	mov.f64 	%fd49, 0dC01C780346DC5D64;
	mov.f64 	%fd50, 0d3FA5B573EAB367A1;
	st.local.v2.f64 	[%rd2+928], {%fd50, %fd49};
	mov.f64 	%fd51, 0d3FC961E4F765FD8B;
	mov.f64 	%fd52, 0dBFFA83E425AEE632;
	st.local.v2.f64 	[%rd2+944], {%fd52, %fd51};
	st.local.v2.f64 	[%rd2+960], {%fd17, %fd17};
	mov.f64 	%fd53, 0d3FB06F694467381D;
	st.local.v2.f64 	[%rd2+976], {%fd1, %fd53};
	mov.f64 	%fd54, 0dBFE750B0F27BB2FF;
	st.local.v2.f64 	[%rd2+992], {%fd54, %fd1};
	mov.f64 	%fd55, 0d3F782A9930BE0DED;
	mov.f64 	%fd56, 0d3F5F212D77318FC5;
	st.local.v2.f64 	[%rd2+1008], {%fd56, %fd55};
	mov.f64 	%fd57, 0d3F83DD97F62B6AE8;
	mov.f64 	%fd58, 0dBF554C985F06F694;
	st.local.v2.f64 	[%rd2+1024], {%fd58, %fd57};
	mov.f64 	%fd59, 0dBFB816F0068DB8BB;
	mov.f64 	%fd60, 0dBFF83BCD35A85879;
	st.local.v2.f64 	[%rd2+1040], {%fd60, %fd59};
	st.local.v2.f64 	[%rd2+1056], {%fd17, %fd17};
	mov.f64 	%fd61, 0dBFEB2A305532617C;
	st.local.v2.f64 	[%rd2+1072], {%fd1, %fd61};
	mov.f64 	%fd62, 0d3F7D14E3BCD35A86;
	st.local.v2.f64 	[%rd2+1088], {%fd62, %fd1};
	mov.f64 	%fd63, 0d3F9119CE075F6FD2;
	mov.f64 	%fd64, 0dBF6D7DBF487FCB92;
	st.local.v2.f64 	[%rd2+1104], {%fd64, %fd63};
	mov.f64 	%fd65, 0dBFC989374BC6A7F0;
	mov.f64 	%fd66, 0dBF661E4F765FD8AE;
	st.local.v2.f64 	[%rd2+1120], {%fd66, %fd65};
	mov.f64 	%fd67, 0dBFE3916872B020C5;
	mov.f64 	%fd68, 0dBF9AEE631F8A0903;
	st.local.v2.f64 	[%rd2+1136], {%fd68, %fd67};
	st.local.v2.f64 	[%rd3], {%fd1, %fd1};
	st.local.v2.f64 	[%rd3+16], {%fd1, %fd1};
	st.local.v2.f64 	[%rd3+32], {%fd1, %fd1};
	st.local.v2.f64 	[%rd3+48], {%fd1, %fd1};
	add.s64 	%rd5, %rd3, 64;
	st.local.v2.f64 	[%rd3+64], {%fd1, %fd1};
	st.local.v2.f64 	[%rd3+80], {%fd1, %fd1};
	st.local.v2.f64 	[%rd3+96], {%fd1, %fd1};
	st.local.v2.f64 	[%rd3+112], {%fd1, %fd1};
	st.local.v2.f64 	[%rd3+128], {%fd1, %fd1};
	st.local.v2.f64 	[%rd3+144], {%fd1, %fd1};
	st.local.v2.f64 	[%rd3+160], {%fd1, %fd1};
	st.local.v2.f64 	[%rd3+176], {%fd1, %fd1};
	mov.f64 	%fd69, 0dBF72D77318FC5048;
	mov.f64 	%fd70, 0dBFC42F837B4A233A;
	st.local.v2.f64 	[%rd3+192], {%fd70, %fd69};
	mov.f64 	%fd71, 0d3FAEC56D5CFAACDA;
	mov.f64 	%fd72, 0d3FAB15B573EAB368;
	st.local.v2.f64 	[%rd3+208], {%fd72, %fd71};
	mov.f64 	%fd73, 0d3FB902DE00D1B717;
	mov.f64 	%fd74, 0d3F942C3C9EECBFB1;
	st.local.v2.f64 	[%rd3+224], {%fd74, %fd73};
	mov.f64 	%fd75, 0d3F80CB295E9E1B09;
	mov.f64 	%fd76, 0dBFB3404EA4A8C155;
	st.local.v2.f64 	[%rd3+240], {%fd76, %fd75};
	mov.f64 	%fd77, 0d3F85B573EAB367A1;
	mov.f64 	%fd78, 0dBFC3F487FCB923A3;
	st.local.v2.f64 	[%rd3+256], {%fd78, %fd77};
	mov.f64 	%fd79, 0dBFEC75F6FD21FF2E;
	mov.f64 	%fd80, 0d3FB624DD2F1A9FBE;
	st.local.v2.f64 	[%rd3+272], {%fd80, %fd79};
	mov.f64 	%fd81, 0d3FBE5604189374BC;
	mov.f64 	%fd82, 0d3F9F6FD21FF2E48F;
	st.local.v2.f64 	[%rd3+288], {%fd82, %fd81};
	mov.f64 	%fd83, 0d3F7B71758E219653;
	mov.f64 	%fd84, 0dBFA23A29C779A6B5;
	st.local.v2.f64 	[%rd3+304], {%fd84, %fd83};
	mov.f64 	%fd85, 0d3F46F0068DB8BAC7;
	mov.f64 	%fd86, 0d3FA15B573EAB367A;
	st.local.v2.f64 	[%rd3+320], {%fd86, %fd85};
	mov.f64 	%fd87, 0d3F63A92A30553261;
	mov.f64 	%fd88, 0dBF6205BC01A36E2F;
	st.local.v2.f64 	[%rd3+336], {%fd88, %fd87};
	mov.f64 	%fd89, 0d3F6E4F765FD8ADAC;
	mov.f64 	%fd90, 0dBF3A36E2EB1C432D;
	st.local.v2.f64 	[%rd3+352], {%fd90, %fd89};
	mov.f64 	%fd91, 0d3F96BB98C7E28241;
	st.local.v2.f64 	[%rd3+368], {%fd91, %fd48};
	setp.eq.s32 	%p1, %r28, 12;
	@%p1 bra 	$L__BB3_17;
	min.s32 	%r30, %r29, %r28;
	setp.lt.s32 	%p2, %r30, 1;
	@%p2 bra 	$L__BB3_29;
	and.b32  	%r1, %r28, 15;
	add.s32 	%r2, %r1, -1;
	and.b32  	%r3, %r28, 7;
	add.s32 	%r4, %r3, -1;
	and.b32  	%r5, %r28, 2147483632;
	and.b32  	%r6, %r28, 3;
	neg.s32 	%r7, %r5;
	mov.b32 	%r36, 0;
$L__BB3_3:
	setp.lt.u32 	%p3, %r28, 16;
	cvt.u64.u32 	%rd6, %r36;
	mul.lo.s64 	%rd7, %rd23, %rd6;
	mov.b32 	%r39, 0;
	@%p3 bra 	$L__BB3_6;
	shl.b64 	%rd27, %rd6, 5;
	add.s64 	%rd61, %rd5, %rd27;
	add.s64 	%rd28, %rd1, %rd7;
	add.s64 	%rd60, %rd28, 64;
	mov.u32 	%r37, %r7;
$L__BB3_5:
	.pragma "nounroll";
	ld.local.v2.f64 	{%fd92, %fd93}, [%rd61+-64];
	st.global.f64 	[%rd60+-64], %fd92;
	st.global.f64 	[%rd60+-56], %fd93;
	ld.local.v2.f64 	{%fd94, %fd95}, [%rd61+-48];
	st.global.f64 	[%rd60+-48], %fd94;
	st.global.f64 	[%rd60+-40], %fd95;
	ld.local.v2.f64 	{%fd96, %fd97}, [%rd61+-32];
	st.global.f64 	[%rd60+-32], %fd96;
	st.global.f64 	[%rd60+-24], %fd97;
	ld.local.v2.f64 	{%fd98, %fd99}, [%rd61+-16];
	st.global.f64 	[%rd60+-16], %fd98;
	st.global.f64 	[%rd60+-8], %fd99;
	ld.local.v2.f64 	{%fd100, %fd101}, [%rd61];
	st.global.f64 	[%rd60], %fd100;
	st.global.f64 	[%rd60+8], %fd101;
	ld.local.v2.f64 	{%fd102, %fd103}, [%rd61+16];
	st.global.f64 	[%rd60+16], %fd102;
	st.global.f64 	[%rd60+24], %fd103;
	ld.local.v2.f64 	{%fd104, %fd105}, [%rd61+32];
	st.global.f64 	[%rd60+32], %fd104;
	st.global.f64 	[%rd60+40], %fd105;
	ld.local.v2.f64 	{%fd106, %fd107}, [%rd61+48];
	st.global.f64 	[%rd60+48], %fd106;
	st.global.f64 	[%rd60+56], %fd107;
	add.s32 	%r37, %r37, 16;
	add.s64 	%rd61, %rd61, 128;
	add.s64 	%rd60, %rd60, 128;
	setp.ne.s32 	%p4, %r37, 0;
	mov.u32 	%r39, %r5;
	@%p4 bra 	$L__BB3_5;
$L__BB3_6:
	setp.eq.s32 	%p5, %r1, 0;
	@%p5 bra 	$L__BB3_16;
	add.s64 	%rd14, %rd1, %rd7;
	shl.b64 	%rd29, %rd6, 5;
	add.s64 	%rd15, %rd3, %rd29;
	setp.lt.u32 	%p6, %r2, 7;
	@%p6 bra 	$L__BB3_9;
	mul.wide.u32 	%rd30, %r39, 8;
	add.s64 	%rd31, %rd15, %rd30;
	ld.local.f64 	%fd108, [%rd31];
	add.s64 	%rd32, %rd14, %rd30;
	st.global.f64 	[%rd32], %fd108;
	ld.local.f64 	%fd109, [%rd31+8];
	st.global.f64 	[%rd32+8], %fd109;
	ld.local.f64 	%fd110, [%rd31+16];
	st.global.f64 	[%rd32+16], %fd110;
	ld.local.f64 	%fd111, [%rd31+24];
	st.global.f64 	[%rd32+24], %fd111;
	ld.local.f64 	%fd112, [%rd31+32];
	st.global.f64 	[%rd32+32], %fd112;
	ld.local.f64 	%fd113, [%rd31+40];
	st.global.f64 	[%rd32+40], %fd113;
	ld.local.f64 	%fd114, [%rd31+48];
	st.global.f64 	[%rd32+48], %fd114;
	ld.local.f64 	%fd115, [%rd31+56];
	st.global.f64 	[%rd32+56], %fd115;
	add.s32 	%r39, %r39, 8;
$L__BB3_9:
	setp.eq.s32 	%p7, %r3, 0;
	@%p7 bra 	$L__BB3_16;
	setp.lt.u32 	%p8, %r4, 3;
	@%p8 bra 	$L__BB3_12;
	mul.wide.u32 	%rd33, %r39, 8;
	add.s64 	%rd34, %rd15, %rd33;
	ld.local.f64 	%fd116, [%rd34];
	add.s64 	%rd35, %rd14, %rd33;
	st.global.f64 	[%rd35], %fd116;
	ld.local.f64 	%fd117, [%rd34+8];
	st.global.f64 	[%rd35+8], %fd117;
	ld.local.f64 	%fd118, [%rd34+16];
	st.global.f64 	[%rd35+16], %fd118;
	ld.local.f64 	%fd119, [%rd34+24];
	st.global.f64 	[%rd35+24], %fd119;
	add.s32 	%r39, %r39, 4;
$L__BB3_12:
	setp.eq.s32 	%p9, %r6, 0;
	@%p9 bra 	$L__BB3_16;
	setp.eq.s32 	%p10, %r6, 1;
	mul.wide.u32 	%rd36, %r39, 8;
	add.s64 	%rd16, %rd15, %rd36;
	ld.local.f64 	%fd120, [%rd16];
	add.s64 	%rd17, %rd14, %rd36;
	st.global.f64 	[%rd17], %fd120;
	@%p10 bra 	$L__BB3_16;
	setp.eq.s32 	%p11, %r6, 2;
	ld.local.f64 	%fd121, [%rd16+8];
	st.global.f64 	[%rd17+8], %fd121;
	@%p11 bra 	$L__BB3_16;
	ld.local.f64 	%fd122, [%rd16+16];
	st.global.f64 	[%rd17+16], %fd122;
$L__BB3_16:
	cvt.u32.u64 	%r33, %rd6;
	add.s32 	%r36, %r33, 1;
	setp.eq.s32 	%p12, %r36, %r29;
	@%p12 bra 	$L__BB3_29;
	bra.uni 	$L__BB3_3;
$L__BB3_17:
	setp.lt.s32 	%p13, %r29, 1;
	@%p13 bra 	$L__BB3_29;
	and.b32  	%r17, %r29, 7;
	setp.lt.u32 	%p14, %r29, 8;
	mov.b32 	%r43, 0;
	@%p14 bra 	$L__BB3_21;
	and.b32  	%r43, %r29, 2147483640;
	neg.s32 	%r41, %r43;
	shl.b64 	%rd18, %rd23, 3;
	mov.u64 	%rd63, %rd1;
$L__BB3_20:
	.pragma "nounroll";
	ld.local.v2.f64 	{%fd123, %fd124}, [%rd62+-384];
	st.global.f64 	[%rd63], %fd123;
	st.global.f64 	[%rd63+8], %fd124;
	ld.local.v2.f64 	{%fd125, %fd126}, [%rd62+-368];
	st.global.f64 	[%rd63+16], %fd125;
	st.global.f64 	[%rd63+24], %fd126;
	ld.local.v2.f64 	{%fd127, %fd128}, [%rd62+-352];
	st.global.f64 	[%rd63+32], %fd127;
	st.global.f64 	[%rd63+40], %fd128;
	ld.local.v2.f64 	{%fd129, %fd130}, [%rd62+-336];
	st.global.f64 	[%rd63+48], %fd129;
	st.global.f64 	[%rd63+56], %fd130;
	ld.local.v2.f64 	{%fd131, %fd132}, [%rd62+-320];
	st.global.f64 	[%rd63+64], %fd131;
	st.global.f64 	[%rd63+72], %fd132;
	ld.local.v2.f64 	{%fd133, %fd134}, [%rd62+-304];
	st.global.f64 	[%rd63+80], %fd133;
	st.global.f64 	[%rd63+88], %fd134;
	ld.local.v2.f64 	{%fd135, %fd136}, [%rd62+-288];
	add.s64 	%rd37, %rd63, %rd23;
	st.global.f64 	[%rd37], %fd135;
	st.global.f64 	[%rd37+8], %fd136;
	ld.local.v2.f64 	{%fd137, %fd138}, [%rd62+-272];
	st.global.f64 	[%rd37+16], %fd137;
	st.global.f64 	[%rd37+24], %fd138;
	ld.local.v2.f64 	{%fd139, %fd140}, [%rd62+-256];
	st.global.f64 	[%rd37+32], %fd139;
	st.global.f64 	[%rd37+40], %fd140;
	ld.local.v2.f64 	{%fd141, %fd142}, [%rd62+-240];
	st.global.f64 	[%rd37+48], %fd141;
	st.global.f64 	[%rd37+56], %fd142;
	ld.local.v2.f64 	{%fd143, %fd144}, [%rd62+-224];
	st.global.f64 	[%rd37+64], %fd143;
	st.global.f64 	[%rd37+72], %fd144;
	ld.local.v2.f64 	{%fd145, %fd146}, [%rd62+-208];
	st.global.f64 	[%rd37+80], %fd145;
	st.global.f64 	[%rd37+88], %fd146;
	ld.local.v2.f64 	{%fd147, %fd148}, [%rd62+-192];
	add.s64 	%rd38, %rd37, %rd23;
	st.global.f64 	[%rd38], %fd147;
	st.global.f64 	[%rd38+8], %fd148;
	ld.local.v2.f64 	{%fd149, %fd150}, [%rd62+-176];
	st.global.f64 	[%rd38+16], %fd149;
	st.global.f64 	[%rd38+24], %fd150;
	ld.local.v2.f64 	{%fd151, %fd152}, [%rd62+-160];
	st.global.f64 	[%rd38+32], %fd151;
	st.global.f64 	[%rd38+40], %fd152;
	ld.local.v2.f64 	{%fd153, %fd154}, [%rd62+-144];
	st.global.f64 	[%rd38+48], %fd153;
	st.global.f64 	[%rd38+56], %fd154;
	ld.local.v2.f64 	{%fd155, %fd156}, [%rd62+-128];
	st.global.f64 	[%rd38+64], %fd155;
	st.global.f64 	[%rd38+72], %fd156;
	ld.local.v2.f64 	{%fd157, %fd158}, [%rd62+-112];
	st.global.f64 	[%rd38+80], %fd157;
	st.global.f64 	[%rd38+88], %fd158;
	ld.local.v2.f64 	{%fd159, %fd160}, [%rd62+-96];
	add.s64 	%rd39, %rd38, %rd23;
	st.global.f64 	[%rd39], %fd159;
	st.global.f64 	[%rd39+8], %fd160;
	ld.local.v2.f64 	{%fd161, %fd162}, [%rd62+-80];
	st.global.f64 	[%rd39+16], %fd161;
	st.global.f64 	[%rd39+24], %fd162;
	ld.local.v2.f64 	{%fd163, %fd164}, [%rd62+-64];
	st.global.f64 	[%rd39+32], %fd163;
	st.global.f64 	[%rd39+40], %fd164;
	ld.local.v2.f64 	{%fd165, %fd166}, [%rd62+-48];
	st.global.f64 	[%rd39+48], %fd165;
	st.global.f64 	[%rd39+56], %fd166;
	ld.local.v2.f64 	{%fd167, %fd168}, [%rd62+-32];
	st.global.f64 	[%rd39+64], %fd167;
	st.global.f64 	[%rd39+72], %fd168;
	ld.local.v2.f64 	{%fd169, %fd170}, [%rd62+-16];
	st.global.f64 	[%rd39+80], %fd169;
	st.global.f64 	[%rd39+88], %fd170;
	ld.local.v2.f64 	{%fd171, %fd172}, [%rd62];
	add.s64 	%rd40, %rd39, %rd23;
	st.global.f64 	[%rd40], %fd171;
	st.global.f64 	[%rd40+8], %fd172;
	ld.local.v2.f64 	{%fd173, %fd174}, [%rd62+16];
	st.global.f64 	[%rd40+16], %fd173;
	st.global.f64 	[%rd40+24], %fd174;
	ld.local.v2.f64 	{%fd175, %fd176}, [%rd62+32];
	st.global.f64 	[%rd40+32], %fd175;
	st.global.f64 	[%rd40+40], %fd176;
	ld.local.v2.f64 	{%fd177, %fd178}, [%rd62+48];
	st.global.f64 	[%rd40+48], %fd177;
	st.global.f64 	[%rd40+56], %fd178;
	ld.local.v2.f64 	{%fd179, %fd180}, [%rd62+64];
	st.global.f64 	[%rd40+64], %fd179;
	st.global.f64 	[%rd40+72], %fd180;
	ld.local.v2.f64 	{%fd181, %fd182}, [%rd62+80];
	st.global.f64 	[%rd40+80], %fd181;
	st.global.f64 	[%rd40+88], %fd182;
	ld.local.v2.f64 	{%fd183, %fd184}, [%rd62+96];
	add.s64 	%rd41, %rd40, %rd23;
	st.global.f64 	[%rd41], %fd183;
	st.global.f64 	[%rd41+8], %fd184;
	ld.local.v2.f64 	{%fd185, %fd186}, [%rd62+112];
	st.global.f64 	[%rd41+16], %fd185;
	st.global.f64 	[%rd41+24], %fd186;
	ld.local.v2.f64 	{%fd187, %fd188}, [%rd62+128];
	st.global.f64 	[%rd41+32], %fd187;
	st.global.f64 	[%rd41+40], %fd188;
	ld.local.v2.f64 	{%fd189, %fd190}, [%rd62+144];
	st.global.f64 	[%rd41+48], %fd189;
	st.global.f64 	[%rd41+56], %fd190;
	ld.local.v2.f64 	{%fd191, %fd192}, [%rd62+160];
	st.global.f64 	[%rd41+64], %fd191;
	st.global.f64 	[%rd41+72], %fd192;
	ld.local.v2.f64 	{%fd193, %fd194}, [%rd62+176];
	st.global.f64 	[%rd41+80], %fd193;
	st.global.f64 	[%rd41+88], %fd194;
	ld.local.v2.f64 	{%fd195, %fd196}, [%rd62+192];
	add.s64 	%rd42, %rd41, %rd23;
	st.global.f64 	[%rd42], %fd195;
	st.global.f64 	[%rd42+8], %fd196;
	ld.local.v2.f64 	{%fd197, %fd198}, [%rd62+208];
	st.global.f64 	[%rd42+16], %fd197;
	st.global.f64 	[%rd42+24], %fd198;
	ld.local.v2.f64 	{%fd199, %fd200}, [%rd62+224];
	st.global.f64 	[%rd42+32], %fd199;
	st.global.f64 	[%rd42+40], %fd200;
	ld.local.v2.f64 	{%fd201, %fd202}, [%rd62+240];
	st.global.f64 	[%rd42+48], %fd201;
	st.global.f64 	[%rd42+56], %fd202;
	ld.local.v2.f64 	{%fd203, %fd204}, [%rd62+256];
	st.global.f64 	[%rd42+64], %fd203;
	st.global.f64 	[%rd42+72], %fd204;
	ld.local.v2.f64 	{%fd205, %fd206}, [%rd62+272];
	st.global.f64 	[%rd42+80], %fd205;
	st.global.f64 	[%rd42+88], %fd206;
	ld.local.v2.f64 	{%fd207, %fd208}, [%rd62+288];
	add.s64 	%rd43, %rd42, %rd23;
	st.global.f64 	[%rd43], %fd207;
	st.global.f64 	[%rd43+8], %fd208;
	ld.local.v2.f64 	{%fd209, %fd210}, [%rd62+304];
	st.global.f64 	[%rd43+16], %fd209;
	st.global.f64 	[%rd43+24], %fd210;
	ld.local.v2.f64 	{%fd211, %fd212}, [%rd62+320];
	st.global.f64 	[%rd43+32], %fd211;
	st.global.f64 	[%rd43+40], %fd212;
	ld.local.v2.f64 	{%fd213, %fd214}, [%rd62+336];
	st.global.f64 	[%rd43+48], %fd213;
	st.global.f64 	[%rd43+56], %fd214;
	ld.local.v2.f64 	{%fd215, %fd216}, [%rd62+352];
	st.global.f64 	[%rd43+64], %fd215;
	st.global.f64 	[%rd43+72], %fd216;
	ld.local.v2.f64 	{%fd217, %fd218}, [%rd62+368];
	st.global.f64 	[%rd43+80], %fd217;
	st.global.f64 	[%rd43+88], %fd218;
	add.s32 	%r41, %r41, 8;
	add.s64 	%rd63, %rd63, %rd18;
	add.s64 	%rd62, %rd62, 768;
	setp.ne.s32 	%p15, %r41, 0;
	@%p15 bra 	$L__BB3_20;
$L__BB3_21:
	setp.eq.s32 	%p16, %r17, 0;
	@%p16 bra 	$L__BB3_29;
	and.b32  	%r23, %r29, 3;
	setp.lt.u32 	%p17, %r17, 4;
	@%p17 bra 	$L__BB3_24;
	cvt.u64.u32 	%rd44, %r43;
	mad.lo.s64 	%rd45, %rd23, %rd44, %rd1;
	mul.wide.u32 	%rd46, %r43, 96;
	add.s64 	%rd47, %rd2, %rd46;
	ld.local.v2.f64 	{%fd219, %fd220}, [%rd47];
	st.global.f64 	[%rd45], %fd219;
	st.global.f64 	[%rd45+8], %fd220;
	ld.local.v2.f64 	{%fd221, %fd222}, [%rd47+16];
	st.global.f64 	[%rd45+16], %fd221;
	st.global.f64 	[%rd45+24], %fd222;
	ld.local.v2.f64 	{%fd223, %fd224}, [%rd47+32];
	st.global.f64 	[%rd45+32], %fd223;
	st.global.f64 	[%rd45+40], %fd224;
	ld.local.v2.f64 	{%fd225, %fd226}, [%rd47+48];
	st.global.f64 	[%rd45+48], %fd225;
	st.global.f64 	[%rd45+56], %fd226;
	ld.local.v2.f64 	{%fd227, %fd228}, [%rd47+64];
	st.global.f64 	[%rd45+64], %fd227;
	st.global.f64 	[%rd45+72], %fd228;
	ld.local.v2.f64 	{%fd229, %fd230}, [%rd47+80];
	st.global.f64 	[%rd45+80], %fd229;
	st.global.f64 	[%rd45+88], %fd230;
	add.s64 	%rd48, %rd45, %rd23;
	ld.local.v2.f64 	{%fd231, %fd232}, [%rd47+96];
	st.global.f64 	[%rd48], %fd231;
	st.global.f64 	[%rd48+8], %fd232;
	ld.local.v2.f64 	{%fd233, %fd234}, [%rd47+112];
	st.global.f64 	[%rd48+16], %fd233;
	st.global.f64 	[%rd48+24], %fd234;
	ld.local.v2.f64 	{%fd235, %fd236}, [%rd47+128];
	st.global.f64 	[%rd48+32], %fd235;
	st.global.f64 	[%rd48+40], %fd236;
	ld.local.v2.f64 	{%fd237, %fd238}, [%rd47+144];
	st.global.f64 	[%rd48+48], %fd237;
	st.global.f64 	[%rd48+56], %fd238;
	ld.local.v2.f64 	{%fd239, %fd240}, [%rd47+160];
	st.global.f64 	[%rd48+64], %fd239;
	st.global.f64 	[%rd48+72], %fd240;
	ld.local.v2.f64 	{%fd241, %fd242}, [%rd47+176];
	st.global.f64 	[%rd48+80], %fd241;
	st.global.f64 	[%rd48+88], %fd242;
	add.s64 	%rd49, %rd48, %rd23;
	ld.local.v2.f64 	{%fd243, %fd244}, [%rd47+192];
	st.global.f64 	[%rd49], %fd243;
	st.global.f64 	[%rd49+8], %fd244;
	ld.local.v2.f64 	{%fd245, %fd246}, [%rd47+208];
	st.global.f64 	[%rd49+16], %fd245;
	st.global.f64 	[%rd49+24], %fd246;
	ld.local.v2.f64 	{%fd247, %fd248}, [%rd47+224];
	st.global.f64 	[%rd49+32], %fd247;
	st.global.f64 	[%rd49+40], %fd248;
	ld.local.v2.f64 	{%fd249, %fd250}, [%rd47+240];
	st.global.f64 	[%rd49+48], %fd249;
	st.global.f64 	[%rd49+56], %fd250;
	ld.local.v2.f64 	{%fd251, %fd252}, [%rd47+256];
	st.global.f64 	[%rd49+64], %fd251;
	st.global.f64 	[%rd49+72], %fd252;
	ld.local.v2.f64 	{%fd253, %fd254}, [%rd47+272];
	st.global.f64 	[%rd49+80], %fd253;
	st.global.f64 	[%rd49+88], %fd254;
	add.s64 	%rd50, %rd49, %rd23;
	ld.local.v2.f64 	{%fd255, %fd256}, [%rd47+288];
	st.global.f64 	[%rd50], %fd255;
	st.global.f64 	[%rd50+8], %fd256;
	ld.local.v2.f64 	{%fd257, %fd258}, [%rd47+304];
	st.global.f64 	[%rd50+16], %fd257;
	st.global.f64 	[%rd50+24], %fd258;
	ld.local.v2.f64 	{%fd259, %fd260}, [%rd47+320];
	st.global.f64 	[%rd50+32], %fd259;
	st.global.f64 	[%rd50+40], %fd260;
	ld.local.v2.f64 	{%fd261, %fd262}, [%rd47+336];
	st.global.f64 	[%rd50+48], %fd261;
	st.global.f64 	[%rd50+56], %fd262;
	ld.local.v2.f64 	{%fd263, %fd264}, [%rd47+352];
	st.global.f64 	[%rd50+64], %fd263;
	st.global.f64 	[%rd50+72], %fd264;
	ld.local.v2.f64 	{%fd265, %fd266}, [%rd47+368];
	st.global.f64 	[%rd50+80], %fd265;
	st.global.f64 	[%rd50+88], %fd266;
	add.s32 	%r43, %r43, 4;
$L__BB3_24:
	setp.eq.s32 	%p18, %r23, 0;
	@%p18 bra 	$L__BB3_29;
	setp.eq.s32 	%p19, %r23, 1;
	@%p19 bra 	$L__BB3_27;
	cvt.u64.u32 	%rd51, %r43;
	mad.lo.s64 	%rd52, %rd23, %rd51, %rd1;
	mul.wide.u32 	%rd53, %r43, 96;
	add.s64 	%rd54, %rd2, %rd53;
	ld.local.v2.f64 	{%fd267, %fd268}, [%rd54];
	st.global.f64 	[%rd52], %fd267;
	st.global.f64 	[%rd52+8], %fd268;
	ld.local.v2.f64 	{%fd269, %fd270}, [%rd54+16];
	st.global.f64 	[%rd52+16], %fd269;
	st.global.f64 	[%rd52+24], %fd270;
	ld.local.v2.f64 	{%fd271, %fd272}, [%rd54+32];
	st.global.f64 	[%rd52+32], %fd271;
	st.global.f64 	[%rd52+40], %fd272;
	ld.local.v2.f64 	{%fd273, %fd274}, [%rd54+48];
	st.global.f64 	[%rd52+48], %fd273;
	st.global.f64 	[%rd52+56], %fd274;
	ld.local.v2.f64 	{%fd275, %fd276}, [%rd54+64];
	st.global.f64 	[%rd52+64], %fd275;
	st.global.f64 	[%rd52+72], %fd276;
	ld.local.v2.f64 	{%fd277, %fd278}, [%rd54+80];
	st.global.f64 	[%rd52+80], %fd277;
	st.global.f64 	[%rd52+88], %fd278;
	add.s64 	%rd55, %rd52, %rd23;
	ld.local.v2.f64 	{%fd279, %fd280}, [%rd54+96];
	st.global.f64 	[%rd55], %fd279;
	st.global.f64 	[%rd55+8], %fd280;
	ld.local.v2.f64 	{%fd281, %fd282}, [%rd54+112];
	st.global.f64 	[%rd55+16], %fd281;
	st.global.f64 	[%rd55+24], %fd282;
	ld.local.v2.f64 	{%fd283, %fd284}, [%rd54+128];
	st.global.f64 	[%rd55+32], %fd283;
	st.global.f64 	[%rd55+40], %fd284;
	ld.local.v2.f64 	{%fd285, %fd286}, [%rd54+144];
	st.global.f64 	[%rd55+48], %fd285;
	st.global.f64 	[%rd55+56], %fd286;
	ld.local.v2.f64 	{%fd287, %fd288}, [%rd54+160];
	st.global.f64 	[%rd55+64], %fd287;
	st.global.f64 	[%rd55+72], %fd288;
	ld.local.v2.f64 	{%fd289, %fd290}, [%rd54+176];
	st.global.f64 	[%rd55+80], %fd289;
	st.global.f64 	[%rd55+88], %fd290;
	add.s32 	%r43, %r43, 2;
$L__BB3_27:
	and.b32  	%r35, %r29, 1;
	setp.eq.b32 	%p20, %r35, 1;
	not.pred 	%p21, %p20;
	@%p21 bra 	$L__BB3_29;
	cvt.u64.u32 	%rd56, %r43;
	mad.lo.s64 	%rd57, %rd23, %rd56, %rd1;
	mul.wide.u32 	%rd58, %r43, 96;
	add.s64 	%rd59, %rd2, %rd58;
	ld.local.v2.f64 	{%fd291, %fd292}, [%rd59];
	st.global.f64 	[%rd57], %fd291;
	st.global.f64 	[%rd57+8], %fd292;
	ld.local.v2.f64 	{%fd293, %fd294}, [%rd59+16];
	st.global.f64 	[%rd57+16], %fd293;
	st.global.f64 	[%rd57+24], %fd294;
	ld.local.v2.f64 	{%fd295, %fd296}, [%rd59+32];
	st.global.f64 	[%rd57+32], %fd295;
	st.global.f64 	[%rd57+40], %fd296;
	ld.local.v2.f64 	{%fd297, %fd298}, [%rd59+48];
	st.global.f64 	[%rd57+48], %fd297;
	st.global.f64 	[%rd57+56], %fd298;
	ld.local.v2.f64 	{%fd299, %fd300}, [%rd59+64];
	st.global.f64 	[%rd57+64], %fd299;
	st.global.f64 	[%rd57+72], %fd300;
	ld.local.v2.f64 	{%fd301, %fd302}, [%rd59+80];
	st.global.f64 	[%rd57+80], %fd301;
	st.global.f64 	[%rd57+88], %fd302;
$L__BB3_29:
	ret;

}
	// .globl	_Z6fill3D14cudaPitchedPtriii
.visible .entry _Z6fill3D14cudaPitchedPtriii(
	.param .align 8 .b8 _Z6fill3D14cudaPitchedPtriii_param_0[32],
	.param .u32 _Z6fill3D14cudaPitchedPtriii_param_1,
	.param .u32 _Z6fill3D14cudaPitchedPtriii_param_2,
	.param .u32 _Z6fill3D14cudaPitchedPtriii_param_3
)
{


	ret;

}
	// .globl	_Z10fill3Dto2D14cudaPitchedPtriiiPdd
.visible .entry _Z10fill3Dto2D14cudaPitchedPtriiiPdd(
	.param .align 8 .b8 _Z10fill3Dto2D14cudaPitchedPtriiiPdd_param_0[32],
	.param .u32 _Z10fill3Dto2D14cudaPitchedPtriiiPdd_param_1,
	.param .u32 _Z10fill3Dto2D14cudaPitchedPtriiiPdd_param_2,
	.param .u32 _Z10fill3Dto2D14cudaPitchedPtriiiPdd_param_3,
	.param .u64 .ptr .align 1 _Z10fill3Dto2D14cudaPitchedPtriiiPdd_param_4,
	.param .f64 _Z10fill3Dto2D14cudaPitchedPtriiiPdd_param_5
)
{
	.reg .pred 	%p<13>;
	.reg .b32 	%r<33>;
	.reg .b64 	%rd<38>;
	.reg .b64 	%fd<95>;

	ld.param.u64 	%rd18, [_Z10fill3Dto2D14cudaPitchedPtriiiPdd_param_0+8];
	ld.param.u64 	%rd17, [_Z10fill3Dto2D14cudaPitchedPtriiiPdd_param_0];
	ld.param.u32 	%r17, [_Z10fill3Dto2D14cudaPitchedPtriiiPdd_param_1];
	ld.param.u32 	%r18, [_Z10fill3Dto2D14cudaPitchedPtriiiPdd_param_2];
	ld.param.u32 	%r19, [_Z10fill3Dto2D14cudaPitchedPtriiiPdd_param_3];
	ld.param.u64 	%rd21, [_Z10fill3Dto2D14cudaPitchedPtriiiPdd_param_4];
	ld.param.f64 	%fd1, [_Z10fill3Dto2D14cudaPitchedPtriiiPdd_param_5];
	cvta.to.global.u64 	%rd1, %rd21;
	min.s32 	%r20, %r19, %r18;
	min.s32 	%r21, %r20, %r17;
	setp.lt.s32 	%p1, %r21, 1;
	@%p1 bra 	$L__BB5_18;
	and.b32  	%r1, %r17, 15;
	and.b32  	%r2, %r17, 7;
	and.b32  	%r3, %r17, 2147483632;
	and.b32  	%r4, %r17, 3;
	neg.s32 	%r5, %r3;
	cvt.s64.s32 	%rd22, %r18;
	mul.lo.s64 	%rd3, %rd18, %rd22;
	mov.b32 	%r27, 0;
$L__BB5_2:
	cvt.u64.u32 	%rd23, %r27;
	mul.lo.s64 	%rd4, %rd3, %rd23;
	mov.b32 	%r28, 0;
$L__BB5_3:
	setp.lt.u32 	%p2, %r17, 16;
	cvt.u64.u32 	%rd24, %r28;
	mul.lo.s64 	%rd5, %rd18, %rd24;
	add.s64 	%rd6, %rd5, %rd4;
	mov.b32 	%r31, 0;
	@%p2 bra 	$L__BB5_6;
	cvta.to.global.u64 	%rd25, %rd17;
	add.s64 	%rd26, %rd25, %rd6;
	add.s64 	%rd37, %rd26, 64;
	add.s64 	%rd27, %rd1, %rd5;
	add.s64 	%rd36, %rd27, 64;
	mov.u32 	%r29, %r5;
$L__BB5_5:
	.pragma "nounroll";
	ld.global.f64 	%fd2, [%rd37+-64];
	abs.f64 	%fd3, %fd2;
	mul.f64 	%fd4, %fd1, %fd3;
	st.global.f64 	[%rd36+-64], %fd4;
	ld.global.f64 	%fd5, [%rd37+-56];
	abs.f64 	%fd6, %fd5;
	mul.f64 	%fd7, %fd1, %fd6;
	st.global.f64 	[%rd36+-56], %fd7;
	ld.global.f64 	%fd8, [%rd37+-48];
	abs.f64 	%fd9, %fd8;
	mul.f64 	%fd10, %fd1, %fd9;
	st.global.f64 	[%rd36+-48], %fd10;
	ld.global.f64 	%fd11, [%rd37+-40];
	abs.f64 	%fd12, %fd11;
	mul.f64 	%fd13, %fd1, %fd12;
	st.global.f64 	[%rd36+-40], %fd13;
	ld.global.f64 	%fd14, [%rd37+-32];
	abs.f64 	%fd15, %fd14;
	mul.f64 	%fd16, %fd1, %fd15;
	st.global.f64 	[%rd36+-32], %fd16;
	ld.global.f64 	%fd17, [%rd37+-24];
	abs.f64 	%fd18, %fd17;
	mul.f64 	%fd19, %fd1, %fd18;
	st.global.f64 	[%rd36+-24], %fd19;
	ld.global.f64 	%fd20, [%rd37+-16];
	abs.f64 	%fd21, %fd20;
	mul.f64 	%fd22, %fd1, %fd21;
	st.global.f64 	[%rd36+-16], %fd22;
	ld.global.f64 	%fd23, [%rd37+-8];
	abs.f64 	%fd24, %fd23;
	mul.f64 	%fd25, %fd1, %fd24;
	st.global.f64 	[%rd36+-8], %fd25;
	ld.global.f64 	%fd26, [%rd37];
	abs.f64 	%fd27, %fd26;
	mul.f64 	%fd28, %fd1, %fd27;
	st.global.f64 	[%rd36], %fd28;
	ld.global.f64 	%fd29, [%rd37+8];
	abs.f64 	%fd30, %fd29;
	mul.f64 	%fd31, %fd1, %fd30;
	st.global.f64 	[%rd36+8], %fd31;
	ld.global.f64 	%fd32, [%rd37+16];
	abs.f64 	%fd33, %fd32;
	mul.f64 	%fd34, %fd1, %fd33;
	st.global.f64 	[%rd36+16], %fd34;
	ld.global.f64 	%fd35, [%rd37+24];
	abs.f64 	%fd36, %fd35;
	mul.f64 	%fd37, %fd1, %fd36;
	st.global.f64 	[%rd36+24], %fd37;
	ld.global.f64 	%fd38, [%rd37+32];
	abs.f64 	%fd39, %fd38;
	mul.f64 	%fd40, %fd1, %fd39;
	st.global.f64 	[%rd36+32], %fd40;
	ld.global.f64 	%fd41, [%rd37+40];
	abs.f64 	%fd42, %fd41;
	mul.f64 	%fd43, %fd1, %fd42;
	st.global.f64 	[%rd36+40], %fd43;
	ld.global.f64 	%fd44, [%rd37+48];
	abs.f64 	%fd45, %fd44;
	mul.f64 	%fd46, %fd1, %fd45;
	st.global.f64 	[%rd36+48], %fd46;
	ld.global.f64 	%fd47, [%rd37+56];
	abs.f64 	%fd48, %fd47;
	mul.f64 	%fd49, %fd1, %fd48;
	st.global.f64 	[%rd36+56], %fd49;
	add.s32 	%r29, %r29, 16;
	add.s64 	%rd37, %rd37, 128;
	add.s64 	%rd36, %rd36, 128;
	setp.ne.s32 	%p3, %r29, 0;
	mov.u32 	%r31, %r3;
	@%p3 bra 	$L__BB5_5;
$L__BB5_6:
	setp.eq.s32 	%p4, %r1, 0;
	@%p4 bra 	$L__BB5_16;
	cvta.to.global.u64 	%rd28, %rd17;
	add.s64 	%rd13, %rd28, %rd6;
	add.s64 	%rd14, %rd1, %rd5;
	add.s32 	%r25, %r1, -1;
	setp.lt.u32 	%p5, %r25, 7;
	@%p5 bra 	$L__BB5_9;
	mul.wide.u32 	%rd29, %r31, 8;
	add.s64 	%rd30, %rd13, %rd29;
	ld.global.f64 	%fd50, [%rd30];
	abs.f64 	%fd51, %fd50;
	mul.f64 	%fd52, %fd1, %fd51;
	add.s64 	%rd31, %rd14, %rd29;
	st.global.f64 	[%rd31], %fd52;
	ld.global.f64 	%fd53, [%rd30+8];
	abs.f64 	%fd54, %fd53;
	mul.f64 	%fd55, %fd1, %fd54;
	st.global.f64 	[%rd31+8], %fd55;
	ld.global.f64 	%fd56, [%rd30+16];
	abs.f64 	%fd57, %fd56;
	mul.f64 	%fd58, %fd1, %fd57;
	st.global.f64 	[%rd31+16], %fd58;
	ld.global.f64 	%fd59, [%rd30+24];
	abs.f64 	%fd60, %fd59;
	mul.f64 	%fd61, %fd1, %fd60;
	st.global.f64 	[%rd31+24], %fd61;
	ld.global.f64 	%fd62, [%rd30+32];
	abs.f64 	%fd63, %fd62;
	mul.f64 	%fd64, %fd1, %fd63;
	st.global.f64 	[%rd31+32], %fd64;
	ld.global.f64 	%fd65, [%rd30+40];
	abs.f64 	%fd66, %fd65;
	mul.f64 	%fd67, %fd1, %fd66;
	st.global.f64 	[%rd31+40], %fd67;
	ld.global.f64 	%fd68, [%rd30+48];
	abs.f64 	%fd69, %fd68;
	mul.f64 	%fd70, %fd1, %fd69;
	st.global.f64 	[%rd31+48], %fd70;
	ld.global.f64 	%fd71, [%rd30+56];
	abs.f64 	%fd72, %fd71;
	mul.f64 	%fd73, %fd1, %fd72;
	st.global.f64 	[%rd31+56], %fd73;
	add.s32 	%r31, %r31, 8;
$L__BB5_9:
	setp.eq.s32 	%p6, %r2, 0;
	@%p6 bra 	$L__BB5_16;
	add.s32 	%r26, %r2, -1;
	setp.lt.u32 	%p7, %r26, 3;
	@%p7 bra 	$L__BB5_12;
	mul.wide.u32 	%rd32, %r31, 8;
	add.s64 	%rd33, %rd13, %rd32;
	ld.global.f64 	%fd74, [%rd33];
	abs.f64 	%fd75, %fd74;
	mul.f64 	%fd76, %fd1, %fd75;
	add.s64 	%rd34, %rd14, %rd32;
	st.global.f64 	[%rd34], %fd76;
	ld.global.f64 	%fd77, [%rd33+8];
	abs.f64 	%fd78, %fd77;
	mul.f64 	%fd79, %fd1, %fd78;
	st.global.f64 	[%rd34+8], %fd79;
	ld.global.f64 	%fd80, [%rd33+16];
	abs.f64 	%fd81, %fd80;
	mul.f64 	%fd82, %fd1, %fd81;
	st.global.f64 	[%rd34+16], %fd82;
	ld.global.f64 	%fd83, [%rd33+24];
	abs.f64 	%fd84, %fd83;
	mul.f64 	%fd85, %fd1, %fd84;
	st.global.f64 	[%rd34+24], %fd85;
	add.s32 	%r31, %r31, 4;
$L__BB5_12:
	setp.eq.s32 	%p8, %r4, 0;
	@%p8 bra 	$L__BB5_16;
	setp.eq.s32 	%p9, %r4, 1;
	mul.wide.u32 	%rd35, %r31, 8;
	add.s64 	%rd15, %rd13, %rd35;
	ld.global.f64 	%fd86, [%rd15];
	abs.f64 	%fd87, %fd86;
	mul.f64 	%fd88, %fd1, %fd87;
	add.s64 	%rd16, %rd14, %rd35;
	st.global.f64 	[%rd16], %fd88;
	@%p9 bra 	$L__BB5_16;
	setp.eq.s32 	%p10, %r4, 2;
	ld.global.f64 	%fd89, [%rd15+8];
	abs.f64 	%fd90, %fd89;
	mul.f64 	%fd91, %fd1, %fd90;
	st.global.f64 	[%rd16+8], %fd91;
	@%p10 bra 	$L__BB5_16;
	ld.global.f64 	%fd92, [%rd15+16];
	abs.f64 	%fd93, %fd92;
	mul.f64 	%fd94, %fd1, %fd93;
	st.global.f64 	[%rd16+16], %fd94;
$L__BB5_16:
	add.s32 	%r28, %r28, 1;
	setp.ne.s32 	%p11, %r28, %r18;
	@%p11 bra 	$L__BB5_3;
	add.s32 	%r27, %r27, 1;
	setp.ne.s32 	%p12, %r27, %r19;
	@%p12 bra 	$L__BB5_2;
$L__BB5_18:
	ret;

}
	// .globl	_Z5func114cudaPitchedPtriiiPdS0_d
.visible .entry _Z5func114cudaPitchedPtriiiPdS0_d(
	.param .align 8 .b8 _Z5func114cudaPitchedPtriiiPdS0_d_param_0[32],
	.param .u32 _Z5func114cudaPitchedPtriiiPdS0_d_param_1,
	.param .u32 _Z5func114cudaPitchedPtriiiPdS0_d_param_2,
	.param .u32 _Z5func114cudaPitchedPtriiiPdS0_d_param_3,
	.param .u64 .ptr .align 1 _Z5func114cudaPitchedPtriiiPdS0_d_param_4,
	.param .u64 .ptr .align 1 _Z5func114cudaPitchedPtriiiPdS0_d_param_5,
	.param .f64 _Z5func114cudaPitchedPtriiiPdS0_d_param_6
)
{
	.reg .pred 	%p<11>;
	.reg .b32 	%r<32>;
	.reg .b64 	%rd<48>;
	.reg .b64 	%fd<92>;

	ld.param.u64 	%rd24, [_Z5func114cudaPitchedPtriiiPdS0_d_param_0+8];
	ld.param.u64 	%rd23, [_Z5func114cudaPitchedPtriiiPdS0_d_param_0];
	ld.param.u32 	%r18, [_Z5func114cudaPitchedPtriiiPdS0_d_param_1];
	ld.param.u32 	%r19, [_Z5func114cudaPitchedPtriiiPdS0_d_param_2];
	ld.param.u32 	%r20, [_Z5func114cudaPitchedPtriiiPdS0_d_param_3];
	ld.param.u64 	%rd27, [_Z5func114cudaPitchedPtriiiPdS0_d_param_4];
	ld.param.u64 	%rd28, [_Z5func114cudaPitchedPtriiiPdS0_d_param_5];
	ld.param.f64 	%fd1, [_Z5func114cudaPitchedPtriiiPdS0_d_param_6];
	cvta.to.global.u64 	%rd1, %rd28;
	cvta.to.global.u64 	%rd2, %rd27;
	cvta.to.global.u64 	%rd3, %rd23;
	min.s32 	%r21, %r20, %r19;
	min.s32 	%r22, %r21, %r18;
	setp.lt.s32 	%p1, %r22, 1;
	@%p1 bra 	$L__BB6_16;
	and.b32  	%r1, %r18, 7;
	add.s32 	%r2, %r1, -1;
	and.b32  	%r3, %r18, 3;
	and.b32  	%r4, %r18, 2147483640;
	and.b32  	%r5, %r18, 1;
	neg.s32 	%r6, %r4;
	add.s64 	%rd5, %rd2, 32;
	add.s64 	%rd6, %rd1, 32;
	cvt.s64.s32 	%rd29, %r19;
	mul.lo.s64 	%rd7, %rd24, %rd29;
	mov.b32 	%r26, 0;
$L__BB6_2:
	cvt.u64.u32 	%rd30, %r26;
	mul.lo.s64 	%rd8, %rd7, %rd30;
	mov.b32 	%r27, 0;
$L__BB6_3:
	setp.lt.u32 	%p2, %r18, 8;
	cvt.u64.u32 	%rd31, %r27;
	mul.lo.s64 	%rd9, %rd24, %rd31;
	add.s64 	%rd10, %rd9, %rd8;
	mov.b32 	%r30, 0;
	@%p2 bra 	$L__BB6_6;
	add.s64 	%rd47, %rd5, %rd9;
	add.s64 	%rd32, %rd3, %rd10;
	add.s64 	%rd46, %rd32, 32;
	add.s64 	%rd45, %rd6, %rd9;
	mov.u32 	%r28, %r6;
$L__BB6_5:
	.pragma "nounroll";
	ld.global.f64 	%fd2, [%rd47+-32];
	add.f64 	%fd3, %fd2, %fd2;
	mul.f64 	%fd4, %fd1, %fd3;
	ld.global.f64 	%fd5, [%rd46+-32];
	mul.f64 	%fd6, %fd5, %fd4;
	sub.f64 	%fd7, %fd6, %fd2;
	st.global.f64 	[%rd45+-32], %fd7;
	ld.global.f64 	%fd8, [%rd47+-24];
	add.f64 	%fd9, %fd8, %fd8;
	mul.f64 	%fd10, %fd1, %fd9;
	ld.global.f64 	%fd11, [%rd46+-24];
	mul.f64 	%fd12, %fd11, %fd10;
	sub.f64 	%fd13, %fd12, %fd8;
	st.global.f64 	[%rd45+-24], %fd13;
	ld.global.f64 	%fd14, [%rd47+-16];
	add.f64 	%fd15, %fd14, %fd14;
	mul.f64 	%fd16, %fd1, %fd15;
	ld.global.f64 	%fd17, [%rd46+-16];
	mul.f64 	%fd18, %fd17, %fd16;
	sub.f64 	%fd19, %fd18, %fd14;
	st.global.f64 	[%rd45+-16], %fd19;
	ld.global.f64 	%fd20, [%rd47+-8];
	add.f64 	%fd21, %fd20, %fd20;
	mul.f64 	%fd22, %fd1, %fd21;
	ld.global.f64 	%fd23, [%rd46+-8];
	mul.f64 	%fd24, %fd23, %fd22;
	sub.f64 	%fd25, %fd24, %fd20;
	st.global.f64 	[%rd45+-8], %fd25;
	ld.global.f64 	%fd26, [%rd47];
	add.f64 	%fd27, %fd26, %fd26;
	mul.f64 	%fd28, %fd1, %fd27;
	ld.global.f64 	%fd29, [%rd46];
	mul.f64 	%fd30, %fd29, %fd28;
	sub.f64 	%fd31, %fd30, %fd26;
	st.global.f64 	[%rd45], %fd31;
	ld.global.f64 	%fd32, [%rd47+8];
	add.f64 	%fd33, %fd32, %fd32;
	mul.f64 	%fd34, %fd1, %fd33;
	ld.global.f64 	%fd35, [%rd46+8];
	mul.f64 	%fd36, %fd35, %fd34;
	sub.f64 	%fd37, %fd36, %fd32;
	st.global.f64 	[%rd45+8], %fd37;
	ld.global.f64 	%fd38, [%rd47+16];
	add.f64 	%fd39, %fd38, %fd38;
	mul.f64 	%fd40, %fd1, %fd39;
	ld.global.f64 	%fd41, [%rd46+16];
	mul.f64 	%fd42, %fd41, %fd40;
	sub.f64 	%fd43, %fd42, %fd38;
	st.global.f64 	[%rd45+16], %fd43;
	ld.global.f64 	%fd44, [%rd47+24];
	add.f64 	%fd45, %fd44, %fd44;
	mul.f64 	%fd46, %fd1, %fd45;
	ld.global.f64 	%fd47, [%rd46+24];
	mul.f64 	%fd48, %fd47, %fd46;
	sub.f64 	%fd49, %fd48, %fd44;
	st.global.f64 	[%rd45+24], %fd49;
	add.s32 	%r28, %r28, 8;
	add.s64 	%rd47, %rd47, 64;
	add.s64 	%rd46, %rd46, 64;
	add.s64 	%rd45, %rd45, 64;
	setp.ne.s32 	%p3, %r28, 0;
	mov.u32 	%r30, %r4;
	@%p3 bra 	$L__BB6_5;
$L__BB6_6:
	setp.eq.s32 	%p4, %r1, 0;
	@%p4 bra 	$L__BB6_14;
	add.s64 	%rd20, %rd3, %rd10;
	add.s64 	%rd21, %rd2, %rd9;
	add.s64 	%rd22, %rd1, %rd9;
	setp.lt.u32 	%p5, %r2, 3;
	@%p5 bra 	$L__BB6_9;
	mul.wide.u32 	%rd33, %r30, 8;
	add.s64 	%rd34, %rd21, %rd33;
	ld.global.f64 	%fd50, [%rd34];
	add.f64 	%fd51, %fd50, %fd50;
	mul.f64 	%fd52, %fd1, %fd51;
	add.s64 	%rd35, %rd20, %rd33;
	ld.global.f64 	%fd53, [%rd35];
	mul.f64 	%fd54, %fd53, %fd52;
	sub.f64 	%fd55, %fd54, %fd50;
	add.s64 	%rd36, %rd22, %rd33;
	st.global.f64 	[%rd36], %fd55;
	ld.global.f64 	%fd56, [%rd34+8];
	add.f64 	%fd57, %fd56, %fd56;
	mul.f64 	%fd58, %fd1, %fd57;
	ld.global.f64 	%fd59, [%rd35+8];
	mul.f64 	%fd60, %fd59, %fd58;
	sub.f64 	%fd61, %fd60, %fd56;
	st.global.f64 	[%rd36+8], %fd61;
	ld.global.f64 	%fd62, [%rd34+16];
	add.f64 	%fd63, %fd62, %fd62;
	mul.f64 	%fd64, %fd1, %fd63;
	ld.global.f64 	%fd65, [%rd35+16];
	mul.f64 	%fd66, %fd65, %fd64;
	sub.f64 	%fd67, %fd66, %fd62;
	st.global.f64 	[%rd36+16], %fd67;
	ld.global.f64 	%fd68, [%rd34+24];
	add.f64 	%fd69, %fd68, %fd68;
	mul.f64 	%fd70, %fd1, %fd69;
	ld.global.f64 	%fd71, [%rd35+24];
	mul.f64 	%fd72, %fd71, %fd70;
	sub.f64 	%fd73, %fd72, %fd68;
	st.global.f64 	[%rd36+24], %fd73;
	add.s32 	%r30, %r30, 4;
$L__BB6_9:
	setp.eq.s32 	%p6, %r3, 0;
	@%p6 bra 	$L__BB6_14;
	setp.eq.s32 	%p7, %r3, 1;
	@%p7 bra 	$L__BB6_12;
	mul.wide.u32 	%rd37, %r30, 8;
	add.s64 	%rd38, %rd21, %rd37;
	ld.global.f64 	%fd74, [%rd38];
	add.f64 	%fd75, %fd74, %fd74;
	mul.f64 	%fd76, %fd1, %fd75;
	add.s64 	%rd39, %rd20, %rd37;
	ld.global.f64 	%fd77, [%rd39];
	mul.f64 	%fd78, %fd77, %fd76;
	sub.f64 	%fd79, %fd78, %fd74;
	add.s64 	%rd40, %rd22, %rd37;
	st.global.f64 	[%rd40], %fd79;
	ld.global.f64 	%fd80, [%rd38+8];
	add.f64 	%fd81, %fd80, %fd80;
	mul.f64 	%fd82, %fd1, %fd81;
	ld.global.f64 	%fd83, [%rd39+8];
	mul.f64 	%fd84, %fd83, %fd82;
	sub.f64 	%fd85, %fd84, %fd80;
	st.global.f64 	[%rd40+8], %fd85;
	add.s32 	%r30, %r30, 2;
$L__BB6_12:
	setp.eq.s32 	%p8, %r5, 0;
	@%p8 bra 	$L__BB6_14;
	mul.wide.u32 	%rd41, %r30, 8;
	add.s64 	%rd42, %rd21, %rd41;
	ld.global.f64 	%fd86, [%rd42];
	add.f64 	%fd87, %fd86, %fd86;
	mul.f64 	%fd88, %fd1, %fd87;
	add.s64 	%rd43, %rd20, %rd41;
	ld.global.f64 	%fd89, [%rd43];
	mul.f64 	%fd90, %fd89, %fd88;
	sub.f64 	%fd91, %fd90, %fd86;
	add.s64 	%rd44, %rd22, %rd41;
	st.global.f64 	[%rd44], %fd91;
$L__BB6_14:
	add.s32 	%r27, %r27, 1;
	setp.ne.s32 	%p9, %r27, %r19;
	@%p9 bra 	$L__BB6_3;
	add.s32 	%r26, %r26, 1;
	setp.ne.s32 	%p10, %r26, %r20;
	@%p10 bra 	$L__BB6_2;
$L__BB6_16:
	ret;

}
	// .globl	_Z5func214cudaPitchedPtriiiPdS0_d
.visible .entry _Z5func214cudaPitchedPtriiiPdS0_d(
	.param .align 8 .b8 _Z5func214cudaPitchedPtriiiPdS0_d_param_0[32],
	.param .u32 _Z5func214cudaPitchedPtriiiPdS0_d_param_1,
	.param .u32 _Z5func214cudaPitchedPtriiiPdS0_d_param_2,
	.param .u32 _Z5func214cudaPitchedPtriiiPdS0_d_param_3,
	.param .u64 .ptr .align 1 _Z5func214cudaPitchedPtriiiPdS0_d_param_4,
	.param .u64 .ptr .align 1 _Z5func214cudaPitchedPtriiiPdS0_d_param_5,
	.param .f64 _Z5func214cudaPitchedPtriiiPdS0_d_param_6
)
{
	.reg .pred 	%p<13>;
	.reg .b32 	%r<33>;
	.reg .b64 	%rd<48>;
	.reg .b64 	%fd<94>;

	ld.param.u64 	%rd25, [_Z5func214cudaPitchedPtriiiPdS0_d_param_0+8];
	ld.param.u64 	%rd24, [_Z5func214cudaPitchedPtriiiPdS0_d_param_0];
	ld.param.u32 	%r18, [_Z5func214cudaPitchedPtriiiPdS0_d_param_1];
	ld.param.u32 	%r19, [_Z5func214cudaPitchedPtriiiPdS0_d_param_2];
	ld.param.u32 	%r20, [_Z5func214cudaPitchedPtriiiPdS0_d_param_3];
	ld.param.u64 	%rd28, [_Z5func214cudaPitchedPtriiiPdS0_d_param_4];
	ld.param.u64 	%rd29, [_Z5func214cudaPitchedPtriiiPdS0_d_param_5];
	cvta.to.global.u64 	%rd1, %rd28;
	cvta.to.global.u64 	%rd2, %rd29;
	cvta.to.global.u64 	%rd3, %rd24;
	min.s32 	%r21, %r20, %r19;
	min.s32 	%r22, %r21, %r18;
	setp.lt.s32 	%p1, %r22, 1;
	@%p1 bra 	$L__BB7_18;
	and.b32  	%r1, %r18, 15;
	add.s32 	%r2, %r1, -1;
	and.b32  	%r3, %r18, 7;
	and.b32  	%r4, %r18, 2147483632;
	and.b32  	%r5, %r18, 3;
	neg.s32 	%r6, %r4;
	cvt.s64.s32 	%rd30, %r19;
	mul.lo.s64 	%rd5, %rd25, %rd30;
	mov.b32 	%r27, 0;
$L__BB7_2:
	cvt.u64.u32 	%rd31, %r27;
	mul.lo.s64 	%rd6, %rd5, %rd31;
	mov.b32 	%r28, 0;
$L__BB7_3:
	setp.lt.u32 	%p2, %r18, 16;
	cvt.u64.u32 	%rd32, %r28;
	mul.lo.s64 	%rd7, %rd25, %rd32;
	add.s64 	%rd8, %rd7, %rd6;
	mov.b32 	%r31, 0;
	@%p2 bra 	$L__BB7_6;
	add.s64 	%rd33, %rd3, %rd8;
	add.s64 	%rd47, %rd33, 64;
	add.s64 	%rd34, %rd2, %rd7;
	add.s64 	%rd46, %rd34, 64;
	add.s64 	%rd35, %rd1, %rd7;
	add.s64 	%rd45, %rd35, 64;
	mov.u32 	%r29, %r6;
$L__BB7_5:
	.pragma "nounroll";
	ld.global.f64 	%fd1, [%rd47+-64];
	ld.global.f64 	%fd2, [%rd46+-64];
	add.f64 	%fd3, %fd1, %fd2;
	st.global.f64 	[%rd45+-64], %fd3;
	ld.global.f64 	%fd4, [%rd47+-56];
	ld.global.f64 	%fd5, [%rd46+-56];
	add.f64 	%fd6, %fd4, %fd5;
	st.global.f64 	[%rd45+-56], %fd6;
	ld.global.f64 	%fd7, [%rd47+-48];
	ld.global.f64 	%fd8, [%rd46+-48];
	add.f64 	%fd9, %fd7, %fd8;
	st.global.f64 	[%rd45+-48], %fd9;
	ld.global.f64 	%fd10, [%rd47+-40];
	ld.global.f64 	%fd11, [%rd46+-40];
	add.f64 	%fd12, %fd10, %fd11;
	st.global.f64 	[%rd45+-40], %fd12;
	ld.global.f64 	%fd13, [%rd47+-32];
	ld.global.f64 	%fd14, [%rd46+-32];
	add.f64 	%fd15, %fd13, %fd14;
	st.global.f64 	[%rd45+-32], %fd15;
	ld.global.f64 	%fd16, [%rd47+-24];
	ld.global.f64 	%fd17, [%rd46+-24];
	add.f64 	%fd18, %fd16, %fd17;
	st.global.f64 	[%rd45+-24], %fd18;
	ld.global.f64 	%fd19, [%rd47+-16];
	ld.global.f64 	%fd20, [%rd46+-16];
	add.f64 	%fd21, %fd19, %fd20;
	st.global.f64 	[%rd45+-16], %fd21;
	ld.global.f64 	%fd22, [%rd47+-8];
	ld.global.f64 	%fd23, [%rd46+-8];
	add.f64 	%fd24, %fd22, %fd23;
	st.global.f64 	[%rd45+-8], %fd24;
	ld.global.f64 	%fd25, [%rd47];
	ld.global.f64 	%fd26, [%rd46];
	add.f64 	%fd27, %fd25, %fd26;
	st.global.f64 	[%rd45], %fd27;
	ld.global.f64 	%fd28, [%rd47+8];
	ld.global.f64 	%fd29, [%rd46+8];
	add.f64 	%fd30, %fd28, %fd29;
	st.global.f64 	[%rd45+8], %fd30;
	ld.global.f64 	%fd31, [%rd47+16];
	ld.global.f64 	%fd32, [%rd46+16];
	add.f64 	%fd33, %fd31, %fd32;
	st.global.f64 	[%rd45+16], %fd33;
	ld.global.f64 	%fd34, [%rd47+24];
	ld.global.f64 	%fd35, [%rd46+24];
	add.f64 	%fd36, %fd34, %fd35;
	st.global.f64 	[%rd45+24], %fd36;
	ld.global.f64 	%fd37, [%rd47+32];
	ld.global.f64 	%fd38, [%rd46+32];
	add.f64 	%fd39, %fd37, %fd38;
	st.global.f64 	[%rd45+32], %fd39;
	ld.global.f64 	%fd40, [%rd47+40];
	ld.global.f64 	%fd41, [%rd46+40];
	add.f64 	%fd42, %fd40, %fd41;
	st.global.f64 	[%rd45+40], %fd42;
	ld.global.f64 	%fd43, [%rd47+48];
	ld.global.f64 	%fd44, [%rd46+48];
	add.f64 	%fd45, %fd43, %fd44;
	st.global.f64 	[%rd45+48], %fd45;
	ld.global.f64 	%fd46, [%rd47+56];
	ld.global.f64 	%fd47, [%rd46+56];
	add.f64 	%fd48, %fd46, %fd47;
	st.global.f64 	[%rd45+56], %fd48;
	add.s32 	%r29, %r29, 16;
	add.s64 	%rd47, %rd47, 128;
	add.s64 	%rd46, %rd46, 128;
	add.s64 	%rd45, %rd45, 128;
	setp.ne.s32 	%p3, %r29, 0;
	mov.u32 	%r31, %r4;
	@%p3 bra 	$L__BB7_5;
$L__BB7_6:
	setp.eq.s32 	%p4, %r1, 0;
	@%p4 bra 	$L__BB7_16;
	add.s64 	%rd18, %rd3, %rd8;
	add.s64 	%rd19, %rd1, %rd7;
	add.s64 	%rd20, %rd2, %rd7;
	setp.lt.u32 	%p5, %r2, 7;
	@%p5 bra 	$L__BB7_9;
	mul.wide.u32 	%rd36, %r31, 8;
	add.s64 	%rd37, %rd18, %rd36;
	ld.global.f64 	%fd49, [%rd37];
	add.s64 	%rd38, %rd20, %rd36;
	ld.global.f64 	%fd50, [%rd38];
	add.f64 	%fd51, %fd49, %fd50;
	add.s64 	%rd39, %rd19, %rd36;
	st.global.f64 	[%rd39], %fd51;
	ld.global.f64 	%fd52, [%rd37+8];
	ld.global.f64 	%fd53, [%rd38+8];
	add.f64 	%fd54, %fd52, %fd53;
	st.global.f64 	[%rd39+8], %fd54;
	ld.global.f64 	%fd55, [%rd37+16];
	ld.global.f64 	%fd56, [%rd38+16];
	add.f64 	%fd57, %fd55, %fd56;
	st.global.f64 	[%rd39+16], %fd57;
	ld.global.f64 	%fd58, [%rd37+24];
	ld.global.f64 	%fd59, [%rd38+24];
	add.f64 	%fd60, %fd58, %fd59;
	st.global.f64 	[%rd39+24], %fd60;
	ld.global.f64 	%fd61, [%rd37+32];
	ld.global.f64 	%fd62, [%rd38+32];
	add.f64 	%fd63, %fd61, %fd62;
	st.global.f64 	[%rd39+32], %fd63;
	ld.global.f64 	%fd64, [%rd37+40];
	ld.global.f64 	%fd65, [%rd38+40];
	add.f64 	%fd66, %fd64, %fd65;
	st.global.f64 	[%rd39+40], %fd66;
	ld.global.f64 	%fd67, [%rd37+48];
	ld.global.f64 	%fd68, [%rd38+48];
	add.f64 	%fd69, %fd67, %fd68;
	st.global.f64 	[%rd39+48], %fd69;
	ld.global.f64 	%fd70, [%rd37+56];
	ld.global.f64 	%fd71, [%rd38+56];
	add.f64 	%fd72, %fd70, %fd71;
	st.global.f64 	[%rd39+56], %fd72;
	add.s32 	%r31, %r31, 8;
$L__BB7_9:
	setp.eq.s32 	%p6, %r3, 0;
	@%p6 bra 	$L__BB7_16;
	add.s32 	%r26, %r3, -1;
	setp.lt.u32 	%p7, %r26, 3;
	@%p7 bra 	$L__BB7_12;
	mul.wide.u32 	%rd40, %r31, 8;
	add.s64 	%rd41, %rd18, %rd40;
	ld.global.f64 	%fd73, [%rd41];
	add.s64 	%rd42, %rd20, %rd40;
	ld.global.f64 	%fd74, [%rd42];
	add.f64 	%fd75, %fd73, %fd74;
	add.s64 	%rd43, %rd19, %rd40;
	st.global.f64 	[%rd43], %fd75;
	ld.global.f64 	%fd76, [%rd41+8];
	ld.global.f64 	%fd77, [%rd42+8];
	add.f64 	%fd78, %fd76, %fd77;
	st.global.f64 	[%rd43+8], %fd78;
	ld.global.f64 	%fd79, [%rd41+16];
	ld.global.f64 	%fd80, [%rd42+16];
	add.f64 	%fd81, %fd79, %fd80;
	st.global.f64 	[%rd43+16], %fd81;
	ld.global.f64 	%fd82, [%rd41+24];
	ld.global.f64 	%fd83, [%rd42+24];
	add.f64 	%fd84, %fd82, %fd83;
	st.global.f64 	[%rd43+24], %fd84;
	add.s32 	%r31, %r31, 4;
$L__BB7_12:
	setp.eq.s32 	%p8, %r5, 0;
	@%p8 bra 	$L__BB7_16;
	setp.eq.s32 	%p9, %r5, 1;
	mul.wide.u32 	%rd44, %r31, 8;
	add.s64 	%rd21, %rd18, %rd44;
	ld.global.f64 	%fd85, [%rd21];
	add.s64 	%rd22, %rd20, %rd44;
	ld.global.f64 	%fd86, [%rd22];
	add.f64 	%fd87, %fd85, %fd86;
	add.s64 	%rd23, %rd19, %rd44;
	st.global.f64 	[%rd23], %fd87;
	@%p9 bra 	$L__BB7_16;
	setp.eq.s32 	%p10, %r5, 2;
	ld.global.f64 	%fd88, [%rd21+8];
	ld.global.f64 	%fd89, [%rd22+8];
	add.f64 	%fd90, %fd88, %fd89;
	st.global.f64 	[%rd23+8], %fd90;
	@%p10 bra 	$L__BB7_16;
	ld.global.f64 	%fd91, [%rd21+16];
	ld.global.f64 	%fd92, [%rd22+16];
	add.f64 	%fd93, %fd91, %fd92;
	st.global.f64 	[%rd23+16], %fd93;
$L__BB7_16:
	add.s32 	%r28, %r28, 1;
	setp.ne.s32 	%p11, %r28, %r19;
	@%p11 bra 	$L__BB7_3;
	add.s32 	%r27, %r27, 1;
	setp.ne.s32 	%p12, %r27, %r20;
	@%p12 bra 	$L__BB7_2;
$L__BB7_18:
	ret;

}
	// .globl	_Z12mmult_kerneliiiPKdS0_Pd
.visible .entry _Z12mmult_kerneliiiPKdS0_Pd(
	.param .u32 _Z12mmult_kerneliiiPKdS0_Pd_param_0,
	.param .u32 _Z12mmult_kerneliiiPKdS0_Pd_param_1,
	.param .u32 _Z12mmult_kerneliiiPKdS0_Pd_param_2,
	.param .u64 .ptr .align 1 _Z12mmult_kerneliiiPKdS0_Pd_param_3,
	.param .u64 .ptr .align 1 _Z12mmult_kerneliiiPKdS0_Pd_param_4,
	.param .u64 .ptr .align 1 _Z12mmult_kerneliiiPKdS0_Pd_param_5
)
{
	.reg .pred 	%p<10>;
	.reg .b32 	%r<56>;
	.reg .b64 	%rd<40>;
	.reg .b64 	%fd<55>;
	// demoted variable
	.shared .align 4 .u32 _ZZ12mmult_kerneliiiPKdS0_PdE1l;
	ld.param.u32 	%r24, [_Z12mmult_kerneliiiPKdS0_Pd_param_1];
	ld.param.u32 	%r25, [_Z12mmult_kerneliiiPKdS0_Pd_param_2];
	ld.param.u64 	%rd6, [_Z12mmult_kerneliiiPKdS0_Pd_param_3];
	ld.param.u64 	%rd7, [_Z12mmult_kerneliiiPKdS0_Pd_param_4];
	ld.param.u64 	%rd5, [_Z12mmult_kerneliiiPKdS0_Pd_param_5];
	cvta.to.global.u64 	%rd1, %rd7;
	cvta.to.global.u64 	%rd2, %rd6;
	mov.u32 	%r26, %ctaid.y;
	mov.u32 	%r27, %ntid.y;
	mov.u32 	%r28, %tid.y;
	mad.lo.s32 	%r1, %r26, %r27, %r28;
	mov.b32 	%r29, 0;
	st.shared.u32 	[_ZZ12mmult_kerneliiiPKdS0_PdE1l], %r29;
	setp.lt.s32 	%p1, %r24, 1;
	@%p1 bra 	$L__BB8_13;
	mov.u32 	%r32, %tid.x;
	mov.u32 	%r33, %ntid.x;
	mov.u32 	%r34, %ctaid.x;
	mad.lo.s32 	%r35, %r34, %r33, %r32;
	cvta.to.global.u64 	%rd8, %rd5;
	mul.lo.s32 	%r2, %r24, %r35;
	mad.lo.s32 	%r36, %r25, %r35, %r1;
	mul.wide.s32 	%rd9, %r36, 8;
	add.s64 	%rd3, %rd8, %rd9;
	ld.global.f64 	%fd52, [%rd3];
	and.b32  	%r3, %r24, 7;
	setp.lt.u32 	%p2, %r24, 8;
	mov.b32 	%r55, 0;
	@%p2 bra 	$L__BB8_4;
	and.b32  	%r55, %r24, 2147483640;
	neg.s32 	%r48, %r55;
	shl.b32 	%r6, %r25, 3;
	add.s64 	%rd4, %rd2, 32;
	mul.wide.s32 	%rd14, %r25, 8;
	mov.u32 	%r46, %r2;
	mov.u32 	%r47, %r1;
$L__BB8_3:
	.pragma "nounroll";
	mul.wide.s32 	%rd10, %r46, 8;
	add.s64 	%rd11, %rd4, %rd10;
	ld.global.f64 	%fd9, [%rd11+-32];
	mul.wide.s32 	%rd12, %r47, 8;
	add.s64 	%rd13, %rd1, %rd12;
	ld.global.f64 	%fd10, [%rd13];
	fma.rn.f64 	%fd11, %fd9, %fd10, %fd52;
	st.global.f64 	[%rd3], %fd11;
	ld.global.f64 	%fd12, [%rd11+-24];
	add.s64 	%rd15, %rd13, %rd14;
	ld.global.f64 	%fd13, [%rd15];
	fma.rn.f64 	%fd14, %fd12, %fd13, %fd11;
	st.global.f64 	[%rd3], %fd14;
	ld.global.f64 	%fd15, [%rd11+-16];
	add.s64 	%rd16, %rd15, %rd14;
	ld.global.f64 	%fd16, [%rd16];
	fma.rn.f64 	%fd17, %fd15, %fd16, %fd14;
	st.global.f64 	[%rd3], %fd17;
	ld.global.f64 	%fd18, [%rd11+-8];
	add.s64 	%rd17, %rd16, %rd14;
	ld.global.f64 	%fd19, [%rd17];
	fma.rn.f64 	%fd20, %fd18, %fd19, %fd17;
	st.global.f64 	[%rd3], %fd20;
	ld.global.f64 	%fd21, [%rd11];
	add.s64 	%rd18, %rd17, %rd14;
	ld.global.f64 	%fd22, [%rd18];
	fma.rn.f64 	%fd23, %fd21, %fd22, %fd20;
	st.global.f64 	[%rd3], %fd23;
	ld.global.f64 	%fd24, [%rd11+8];
	add.s64 	%rd19, %rd18, %rd14;
	ld.global.f64 	%fd25, [%rd19];
	fma.rn.f64 	%fd26, %fd24, %fd25, %fd23;
	st.global.f64 	[%rd3], %fd26;
	ld.global.f64 	%fd27, [%rd11+16];
	add.s64 	%rd20, %rd19, %rd14;
	ld.global.f64 	%fd28, [%rd20];
	fma.rn.f64 	%fd29, %fd27, %fd28, %fd26;
	st.global.f64 	[%rd3], %fd29;
	ld.global.f64 	%fd30, [%rd11+24];
	add.s64 	%rd21, %rd20, %rd14;
	ld.global.f64 	%fd31, [%rd21];
	fma.rn.f64 	%fd52, %fd30, %fd31, %fd29;
	st.global.f64 	[%rd3], %fd52;
	add.s32 	%r48, %r48, 8;
	add.s32 	%r47, %r47, %r6;
	add.s32 	%r46, %r46, 8;
	setp.ne.s32 	%p3, %r48, 0;
	@%p3 bra 	$L__BB8_3;
$L__BB8_4:
	setp.eq.s32 	%p4, %r3, 0;
	@%p4 bra 	$L__BB8_12;
	and.b32  	%r15, %r24, 3;
	setp.lt.u32 	%p5, %r3, 4;
	@%p5 bra 	$L__BB8_7;
	add.s32 	%r38, %r55, %r2;
	mul.wide.s32 	%rd22, %r38, 8;
	add.s64 	%rd23, %rd2, %rd22;
	ld.global.f64 	%fd32, [%rd23];
	mad.lo.s32 	%r39, %r55, %r25, %r1;
	mul.wide.s32 	%rd24, %r39, 8;
	add.s64 	%rd25, %rd1, %rd24;
	ld.global.f64 	%fd33, [%rd25];
	fma.rn.f64 	%fd34, %fd32, %fd33, %fd52;
	st.global.f64 	[%rd3], %fd34;
	ld.global.f64 	%fd35, [%rd23+8];
	mul.wide.s32 	%rd26, %r25, 8;
	add.s64 	%rd27, %rd25, %rd26;
	ld.global.f64 	%fd36, [%rd27];
	fma.rn.f64 	%fd37, %fd35, %fd36, %fd34;
	st.global.f64 	[%rd3], %fd37;
	ld.global.f64 	%fd38, [%rd23+16];
	add.s64 	%rd28, %rd27, %rd26;
	ld.global.f64 	%fd39, [%rd28];
	fma.rn.f64 	%fd40, %fd38, %fd39, %fd37;
	st.global.f64 	[%rd3], %fd40;
	ld.global.f64 	%fd41, [%rd23+24];
	add.s64 	%rd29, %rd28, %rd26;
	ld.global.f64 	%fd42, [%rd29];
	fma.rn.f64 	%fd52, %fd41, %fd42, %fd40;
	st.global.f64 	[%rd3], %fd52;
	add.s32 	%r55, %r55, 4;
$L__BB8_7:
	setp.eq.s32 	%p6, %r15, 0;
	@%p6 bra 	$L__BB8_12;
	setp.eq.s32 	%p7, %r15, 1;
	@%p7 bra 	$L__BB8_10;
	add.s32 	%r41, %r55, %r2;
	mul.wide.s32 	%rd30, %r41, 8;
	add.s64 	%rd31, %rd2, %rd30;
	ld.global.f64 	%fd43, [%rd31];
	mad.lo.s32 	%r42, %r55, %r25, %r1;
	mul.wide.s32 	%rd32, %r42, 8;
	add.s64 	%rd33, %rd1, %rd32;
	ld.global.f64 	%fd44, [%rd33];
	fma.rn.f64 	%fd45, %fd43, %fd44, %fd52;
	st.global.f64 	[%rd3], %fd45;
	ld.global.f64 	%fd46, [%rd31+8];
	mul.wide.s32 	%rd34, %r25, 8;
	add.s64 	%rd35, %rd33, %rd34;
	ld.global.f64 	%fd47, [%rd35];
	fma.rn.f64 	%fd52, %fd46, %fd47, %fd45;
	st.global.f64 	[%rd3], %fd52;
	add.s32 	%r55, %r55, 2;
$L__BB8_10:
	and.b32  	%r43, %r24, 1;
	setp.eq.b32 	%p8, %r43, 1;
	not.pred 	%p9, %p8;
	@%p9 bra 	$L__BB8_12;
	add.s32 	%r44, %r55, %r2;
	mul.wide.s32 	%rd36, %r44, 8;
	add.s64 	%rd37, %rd2, %rd36;
	ld.global.f64 	%fd48, [%rd37];
	mad.lo.s32 	%r45, %r55, %r25, %r1;
	mul.wide.s32 	%rd38, %r45, 8;
	add.s64 	%rd39, %rd1, %rd38;
	ld.global.f64 	%fd49, [%rd39];
	fma.rn.f64 	%fd50, %fd48, %fd49, %fd52;
	st.global.f64 	[%rd3], %fd50;
	add.s32 	%r55, %r55, 1;
$L__BB8_12:
	st.shared.u32 	[_ZZ12mmult_kerneliiiPKdS0_PdE1l], %r55;
$L__BB8_13:
	ret;

}
	// .globl	_Z23predicted_vehicle_state14cudaPitchedPtrS_PdS0_S0_S0_diS0_S0_S0_
.visible .entry _Z23predicted_vehicle_state14cudaPitchedPtrS_PdS0_S0_S0_diS0_S0_S0_(
	.param .align 8 .b8 _Z23predicted_vehicle_state14cudaPitchedPtrS_PdS0_S0_S0_diS0_S0_S0__param_0[32],
	.param .align 8 .b8 _Z23predicted_vehicle_state14cudaPitchedPtrS_PdS0_S0_S0_diS0_S0_S0__param_1[32],
	.param .u64 .ptr .align 1 _Z23predicted_vehicle_state14cudaPitchedPtrS_PdS0_S0_S0_diS0_S0_S0__param_2,
	.param .u64 .ptr .align 1 _Z23predicted_vehicle_state14cudaPitchedPtrS_PdS0_S0_S0_diS0_S0_S0__param_3,
	.param .u64 .ptr .align 1 _Z23predicted_vehicle_state14cudaPitchedPtrS_PdS0_S0_S0_diS0_S0_S0__param_4,
	.param .u64 .ptr .align 1 _Z23predicted_vehicle_state14cudaPitchedPtrS_PdS0_S0_S0_diS0_S0_S0__param_5,
	.param .f64 _Z23predicted_vehicle_state14cudaPitchedPtrS_PdS0_S0_S0_diS0_S0_S0__param_6,
	.param .u32 _Z23predicted_vehicle_state14cudaPitchedPtrS_PdS0_S0_S0_diS0_S0_S0__param_7,
	.param .u64 .ptr .align 1 _Z23predicted_vehicle_state14cudaPitchedPtrS_PdS0_S0_S0_diS0_S0_S0__param_8,
	.param .u64 .ptr .align 1 _Z23predicted_vehicle_state14cudaPitchedPtrS_PdS0_S0_S0_diS0_S0_S0__param_9,
	.param .u64 .ptr .align 1 _Z23predicted_vehicle_state14cudaPitchedPtrS_PdS0_S0_S0_diS0_S0_S0__param_10
)
{
	.local .align 16 .b8 	__local_depot9[1536];
	.reg .b64 	%SP;
	.reg .b64 	%SPL;
	.reg .pred 	%p<121>;
	.reg .b32 	%r<322>;
	.reg .b64 	%rd<212>;
	.reg .b64 	%fd<1152>;

	mov.u64 	%SPL, __local_depot9;
	ld.param.u64 	%rd29, [_Z23predicted_vehicle_state14cudaPitchedPtrS_PdS0_S0_S0_diS0_S0_S0__param_1+8];
	ld.param.u64 	%rd28, [_Z23predicted_vehicle_state14cudaPitchedPtrS_PdS0_S0_S0_diS0_S0_S0__param_1];
	ld.param.u64 	%rd25, [_Z23predicted_vehicle_state14cudaPitchedPtrS_PdS0_S0_S0_diS0_S0_S0__param_0+8];
	ld.param.u64 	%rd24, [_Z23predicted_vehicle_state14cudaPitchedPtrS_PdS0_S0_S0_diS0_S0_S0__param_0];
	ld.param.u64 	%rd32, [_Z23predicted_vehicle_state14cudaPitchedPtrS_PdS0_S0_S0_diS0_S0_S0__param_2];
	ld.param.u64 	%rd33, [_Z23predicted_vehicle_state14cudaPitchedPtrS_PdS0_S0_S0_diS0_S0_S0__param_3];
	ld.param.u64 	%rd34, [_Z23predicted_vehicle_state14cudaPitchedPtrS_PdS0_S0_S0_diS0_S0_S0__param_4];
	ld.param.u64 	%rd35, [_Z23predicted_vehicle_state14cudaPitchedPtrS_PdS0_S0_S0_diS0_S0_S0__param_5];
	ld.param.f64 	%fd196, [_Z23predicted_vehicle_state14cudaPitchedPtrS_PdS0_S0_S0_diS0_S0_S0__param_6];
	ld.param.u32 	%r125, [_Z23predicted_vehicle_state14cudaPitchedPtrS_PdS0_S0_S0_diS0_S0_S0__param_7];
	ld.param.u64 	%rd36, [_Z23predicted_vehicle_state14cudaPitchedPtrS_PdS0_S0_S0_diS0_S0_S0__param_10];
	cvta.to.global.u64 	%rd37, %rd36;
	add.u64 	%rd1, %SPL, 0;
	add.u64 	%rd2, %SPL, 1152;
	mov.f64 	%fd197, 0d0000000000000000;
	st.local.v2.f64 	[%rd1], {%fd197, %fd197};
	st.local.v2.f64 	[%rd1+16], {%fd197, %fd197};
	st.local.v2.f64 	[%rd1+32], {%fd197, %fd197};
	mov.f64 	%fd198, 0dBF4D7DBF487FCB92;
	mov.f64 	%fd199, 0d3FEFF62B6AE7D567;
	st.local.v2.f64 	[%rd1+48], {%fd199, %fd198};
	mov.f64 	%fd200, 0d3FA93DD97F62B6AE;
	st.local.v2.f64 	[%rd1+64], {%fd200, %fd197};
	st.local.v2.f64 	[%rd1+80], {%fd197, %fd197};
	st.local.v2.f64 	[%rd1+96], {%fd197, %fd197};
	mov.f64 	%fd201, 0d400AA8F5C28F5C29;
	st.local.v2.f64 	[%rd1+112], {%fd197, %fd201};
	mov.f64 	%fd202, 0dC050E5C0EBEDFA44;
	st.local.v2.f64 	[%rd1+128], {%fd197, %fd202};
	mov.f64 	%fd203, 0dBFEFFE5C91D14E3C;
	st.local.v2.f64 	[%rd1+144], {%fd197, %fd203};
	mov.f64 	%fd204, 0dBF91EB851EB851EC;
	st.local.v2.f64 	[%rd1+160], {%fd204, %fd197};
	st.local.v2.f64 	[%rd1+176], {%fd197, %fd197};
	st.local.v2.f64 	[%rd1+192], {%fd197, %fd197};
	st.local.v2.f64 	[%rd1+208], {%fd197, %fd197};
	mov.f64 	%fd205, 0d4050E5C0EBEDFA44;
	st.local.v2.f64 	[%rd1+224], {%fd205, %fd197};
	mov.f64 	%fd206, 0d3F91EB851EB851EC;
	st.local.v2.f64 	[%rd1+240], {%fd200, %fd206};
	mov.f64 	%fd207, 0dBFEFF487FCB923A3;
	st.local.v2.f64 	[%rd1+256], {%fd207, %fd197};
	st.local.v2.f64 	[%rd1+272], {%fd197, %fd197};
	st.local.v2.f64 	[%rd1+288], {%fd197, %fd197};
	st.local.v2.f64 	[%rd1+304], {%fd197, %fd197};
	st.local.v2.f64 	[%rd1+320], {%fd197, %fd197};
	st.local.v2.f64 	[%rd1+336], {%fd197, %fd197};
	mov.f64 	%fd208, 0d3FF0000000000000;
	st.local.v2.f64 	[%rd1+352], {%fd197, %fd208};
	mov.f64 	%fd209, 0d3FA94AF4F0D844D0;
	st.local.v2.f64 	[%rd1+368], {%fd198, %fd209};
	st.local.v2.f64 	[%rd1+384], {%fd197, %fd197};
	st.local.v2.f64 	[%rd1+400], {%fd197, %fd197};
	st.local.v2.f64 	[%rd1+416], {%fd197, %fd197};
	st.local.v2.f64 	[%rd1+432], {%fd197, %fd197};
	st.local.v2.f64 	[%rd1+448], {%fd197, %fd197};
	mov.f64 	%fd210, 0d3FEFFE5C91D14E3C;
	st.local.v2.f64 	[%rd1+464], {%fd210, %fd206};
	st.local.v2.f64 	[%rd1+480], {%fd197, %fd197};
	st.local.v2.f64 	[%rd1+496], {%fd197, %fd197};
	st.local.v2.f64 	[%rd1+512], {%fd197, %fd197};
	st.local.v2.f64 	[%rd1+528], {%fd197, %fd197};
	st.local.v2.f64 	[%rd1+544], {%fd197, %fd197};
	mov.f64 	%fd211, 0d3FF004816F0068DC;
	mov.f64 	%fd212, 0dBF9205BC01A36E2F;
	st.local.v2.f64 	[%rd1+560], {%fd212, %fd211};
	mov.f64 	%fd213, 0d8000000000000000;
	st.local.v2.f64 	[%rd1+576], {%fd213, %fd213};
	mov.f64 	%fd214, 0dBFFCA7EF9DB22D0E;
	mov.f64 	%fd215, 0d3F2A36E2EB1C432D;
	st.local.v2.f64 	[%rd1+592], {%fd215, %fd214};
	mov.f64 	%fd216, 0dC03CBF6FD21FF2E5;
	st.local.v2.f64 	[%rd1+608], {%fd216, %fd197};
	mov.f64 	%fd217, 0dBF56F0068DB8BAC7;
	mov.f64 	%fd218, 0dBF8FF2E48E8A71DE;
	st.local.v2.f64 	[%rd1+624], {%fd218, %fd217};
	mov.f64 	%fd219, 0dBFF0353F7CED9168;
	mov.f64 	%fd220, 0d3F9B089A02752546;
	st.local.v2.f64 	[%rd1+640], {%fd220, %fd219};
	mov.f64 	%fd221, 0dBFDA52BD3C361134;
	mov.f64 	%fd222, 0d3FF1FC504816F007;
	st.local.v2.f64 	[%rd1+656], {%fd222, %fd221};
	st.local.v2.f64 	[%rd1+672], {%fd197, %fd197};
	mov.f64 	%fd223, 0d4040923A29C779A7;
	mov.f64 	%fd224, 0d3F1A36E2EB1C432D;
	st.local.v2.f64 	[%rd1+688], {%fd224, %fd223};
	mov.f64 	%fd225, 0dBFD9182A9930BE0E;
	st.local.v2.f64 	[%rd1+704], {%fd225, %fd213};
	mov.f64 	%fd226, 0dBFB9FBE76C8B4396;
	mov.f64 	%fd227, 0d3F802DE00D1B7176;
	st.local.v2.f64 	[%rd1+720], {%fd227, %fd226};
	mov.f64 	%fd228, 0dBFF8D1B71758E219;
	mov.f64 	%fd229, 0d3F90E5604189374C;
	st.local.v2.f64 	[%rd1+736], {%fd229, %fd228};
	mov.f64 	%fd230, 0dC0507A0902DE00D2;
	mov.f64 	%fd231, 0dBFF82B6AE7D566CF;
	st.local.v2.f64 	[%rd1+752], {%fd231, %fd230};
	st.local.v2.f64 	[%rd1+768], {%fd213, %fd213};
	mov.f64 	%fd232, 0dC0055E69AD42C3CA;
	mov.f64 	%fd233, 0dBF6B089A02752546;
	st.local.v2.f64 	[%rd1+784], {%fd233, %fd232};
	mov.f64 	%fd234, 0d3FFC34D6A161E4F7;
	st.local.v2.f64 	[%rd1+800], {%fd234, %fd213};
	mov.f64 	%fd235, 0d3F719CE075F6FD22;
	mov.f64 	%fd236, 0dBFC14E3BCD35A858;
	st.local.v2.f64 	[%rd1+816], {%fd236, %fd235};
	mov.f64 	%fd237, 0d4021ABFB15B573EB;
	mov.f64 	%fd238, 0dBFE3C432CA57A787;
	st.local.v2.f64 	[%rd1+832], {%fd238, %fd237};
	mov.f64 	%fd239, 0d400090CB295E9E1B;
	mov.f64 	%fd240, 0d405110902DE00D1B;
	st.local.v2.f64 	[%rd1+848], {%fd240, %fd239};
	st.local.v2.f64 	[%rd1+864], {%fd197, %fd197};
	mov.f64 	%fd241, 0dBFE734D6A161E4F7;
	st.local.v2.f64 	[%rd1+880], {%fd215, %fd241};
	mov.f64 	%fd242, 0dBFE51A9FBE76C8B4;
	st.local.v2.f64 	[%rd1+896], {%fd242, %fd213};
	mov.f64 	%fd243, 0dBF9DE69AD42C3C9F;
	mov.f64 	%fd244, 0d3F77C1BDA5119CE0;
	st.local.v2.f64 	[%rd1+912], {%fd244, %fd243};
	mov.f64 	%fd245, 0dC01C780346DC5D64;
	mov.f64 	%fd246, 0d3FA5B573EAB367A1;
	st.local.v2.f64 	[%rd1+928], {%fd246, %fd245};
	mov.f64 	%fd247, 0d3FC961E4F765FD8B;
	mov.f64 	%fd248, 0dBFFA83E425AEE632;
	st.local.v2.f64 	[%rd1+944], {%fd248, %fd247};
	st.local.v2.f64 	[%rd1+960], {%fd213, %fd213};
	mov.f64 	%fd249, 0d3FB06F694467381D;
	st.local.v2.f64 	[%rd1+976], {%fd197, %fd249};
	mov.f64 	%fd250, 0dBFE750B0F27BB2FF;
	st.local.v2.f64 	[%rd1+992], {%fd250, %fd197};
	mov.f64 	%fd251, 0d3F782A9930BE0DED;
	mov.f64 	%fd252, 0d3F5F212D77318FC5;
	st.local.v2.f64 	[%rd1+1008], {%fd252, %fd251};
	mov.f64 	%fd253, 0d3F83DD97F62B6AE8;
	mov.f64 	%fd254, 0dBF554C985F06F694;
	st.local.v2.f64 	[%rd1+1024], {%fd254, %fd253};
	mov.f64 	%fd255, 0dBFB816F0068DB8BB;
	mov.f64 	%fd256, 0dBFF83BCD35A85879;
	st.local.v2.f64 	[%rd1+1040], {%fd256, %fd255};
	st.local.v2.f64 	[%rd1+1056], {%fd213, %fd213};
	mov.f64 	%fd257, 0dBFEB2A305532617C;
	st.local.v2.f64 	[%rd1+1072], {%fd197, %fd257};
	mov.f64 	%fd258, 0d3F7D14E3BCD35A86;
	st.local.v2.f64 	[%rd1+1088], {%fd258, %fd197};
	mov.f64 	%fd259, 0d3F9119CE075F6FD2;
	mov.f64 	%fd260, 0dBF6D7DBF487FCB92;
	st.local.v2.f64 	[%rd1+1104], {%fd260, %fd259};
	mov.f64 	%fd261, 0dBFC989374BC6A7F0;
	mov.f64 	%fd262, 0dBF661E4F765FD8AE;
	st.local.v2.f64 	[%rd1+1120], {%fd262, %fd261};
	mov.f64 	%fd263, 0dBFE3916872B020C5;
	mov.f64 	%fd264, 0dBF9AEE631F8A0903;
	st.local.v2.f64 	[%rd1+1136], {%fd264, %fd263};
	st.local.v2.f64 	[%rd2], {%fd197, %fd197};
	st.local.v2.f64 	[%rd2+16], {%fd197, %fd197};
	st.local.v2.f64 	[%rd2+32], {%fd197, %fd197};
	st.local.v2.f64 	[%rd2+48], {%fd197, %fd197};
	st.local.v2.f64 	[%rd2+64], {%fd197, %fd197};
	st.local.v2.f64 	[%rd2+80], {%fd197, %fd197};
	st.local.v2.f64 	[%rd2+96], {%fd197, %fd197};
	st.local.v2.f64 	[%rd2+112], {%fd197, %fd197};
	st.local.v2.f64 	[%rd2+128], {%fd197, %fd197};
	st.local.v2.f64 	[%rd2+144], {%fd197, %fd197};
	st.local.v2.f64 	[%rd2+160], {%fd197, %fd197};
	st.local.v2.f64 	[%rd2+176], {%fd197, %fd197};
	mov.f64 	%fd265, 0dBF72D77318FC5048;
	mov.f64 	%fd266, 0dBFC42F837B4A233A;
	st.local.v2.f64 	[%rd2+192], {%fd266, %fd265};
	mov.f64 	%fd267, 0d3FAEC56D5CFAACDA;
	mov.f64 	%fd268, 0d3FAB15B573EAB368;
	st.local.v2.f64 	[%rd2+208], {%fd268, %fd267};
	mov.f64 	%fd269, 0d3FB902DE00D1B717;
	mov.f64 	%fd270, 0d3F942C3C9EECBFB1;
	st.local.v2.f64 	[%rd2+224], {%fd270, %fd269};
	mov.f64 	%fd271, 0d3F80CB295E9E1B09;
	mov.f64 	%fd272, 0dBFB3404EA4A8C155;
	st.local.v2.f64 	[%rd2+240], {%fd272, %fd271};
	mov.f64 	%fd273, 0d3F85B573EAB367A1;
	mov.f64 	%fd274, 0dBFC3F487FCB923A3;
	st.local.v2.f64 	[%rd2+256], {%fd274, %fd273};
	mov.f64 	%fd275, 0dBFEC75F6FD21FF2E;
	mov.f64 	%fd276, 0d3FB624DD2F1A9FBE;
	st.local.v2.f64 	[%rd2+272], {%fd276, %fd275};
	mov.f64 	%fd277, 0d3FBE5604189374BC;
	mov.f64 	%fd278, 0d3F9F6FD21FF2E48F;
	st.local.v2.f64 	[%rd2+288], {%fd278, %fd277};
	mov.f64 	%fd279, 0d3F7B71758E219653;
	mov.f64 	%fd280, 0dBFA23A29C779A6B5;
	st.local.v2.f64 	[%rd2+304], {%fd280, %fd279};
	mov.f64 	%fd281, 0d3F46F0068DB8BAC7;
	mov.f64 	%fd282, 0d3FA15B573EAB367A;
	st.local.v2.f64 	[%rd2+320], {%fd282, %fd281};
	mov.f64 	%fd283, 0d3F63A92A30553261;
	mov.f64 	%fd284, 0dBF6205BC01A36E2F;
	st.local.v2.f64 	[%rd2+336], {%fd284, %fd283};
	mov.f64 	%fd285, 0d3F6E4F765FD8ADAC;
	mov.f64 	%fd286, 0dBF3A36E2EB1C432D;
	st.local.v2.f64 	[%rd2+352], {%fd286, %fd285};
	mov.f64 	%fd287, 0d3F96BB98C7E28241;
	st.local.v2.f64 	[%rd2+368], {%fd287, %fd244};
	ld.global.f64 	%fd1, [%rd37];
	ld.global.f64 	%fd2, [%rd37+8];
	ld.global.f64 	%fd3, [%rd37+16];
	ld.global.f64 	%fd4, [%rd37+24];
	ld.global.f64 	%fd5, [%rd37+32];
	ld.global.f64 	%fd6, [%rd37+40];
	setp.gt.s32 	%p1, %r125, 400;
	@%p1 bra 	$L__BB9_137;
	cvta.to.global.u64 	%rd3, %rd32;
	cvta.to.global.u64 	%rd4, %rd33;
	cvta.to.global.u64 	%rd5, %rd34;
	cvta.to.global.u64 	%rd6, %rd35;
	mov.b32 	%r275, 0;
$L__BB9_2:
	mul.wide.u32 	%rd40, %r275, 12;
	add.s64 	%rd41, %rd40, 5;
	cvta.to.global.u64 	%rd42, %rd24;
	mad.lo.s64 	%rd7, %rd25, %rd41, %rd42;
	add.s64 	%rd43, %rd40, 6;
	mad.lo.s64 	%rd8, %rd25, %rd43, %rd42;
	add.s64 	%rd44, %rd40, 7;
	mad.lo.s64 	%rd9, %rd25, %rd44, %rd42;
	or.b64  	%rd45, %rd40, 3;
	mad.lo.s64 	%rd10, %rd25, %rd45, %rd42;
	mul.wide.u32 	%rd46, %r275, 6;
	mad.lo.s64 	%rd47, %rd29, %rd46, %rd29;
	cvta.to.global.u64 	%rd48, %rd28;
	add.s64 	%rd11, %rd48, %rd47;
	add.s64 	%rd49, %rd46, 2;
	mad.lo.s64 	%rd12, %rd29, %rd49, %rd48;
	add.s64 	%rd50, %rd46, 3;
	mad.lo.s64 	%rd13, %rd29, %rd50, %rd48;
	add.s64 	%rd51, %rd46, 4;
	mad.lo.s64 	%rd14, %rd29, %rd51, %rd48;
	add.s64 	%rd52, %rd46, 5;
	mad.lo.s64 	%rd15, %rd29, %rd52, %rd48;
	mov.b32 	%r276, 0;
$L__BB9_3:
	ld.param.u32 	%r277, [_Z23predicted_vehicle_state14cudaPitchedPtrS_PdS0_S0_S0_diS0_S0_S0__param_7];
	add.s32 	%r278, %r277, -1;
	cvt.u64.u32 	%rd53, %r276;
	mul.wide.u32 	%rd54, %r276, 96;
	add.s64 	%rd55, %rd1, %rd54;
	mul.wide.u32 	%rd56, %r276, 32;
	add.s64 	%rd57, %rd2, %rd56;
	ld.local.v2.f64 	{%fd288, %fd289}, [%rd57];
	mul.f64 	%fd7, %fd288, 0d3FE0000000000000;
	mul.f64 	%fd8, %fd289, 0d3FE0000000000000;
	ld.local.v2.f64 	{%fd290, %fd291}, [%rd57+16];
	mul.f64 	%fd9, %fd290, 0d3FE0000000000000;
	mul.f64 	%fd10, %fd291, 0d3FE0000000000000;
	ld.local.v2.f64 	{%fd11, %fd12}, [%rd55];
	ld.local.v2.f64 	{%fd13, %fd14}, [%rd55+16];
	ld.local.v2.f64 	{%fd15, %fd16}, [%rd55+32];
	ld.local.v2.f64 	{%fd17, %fd18}, [%rd55+48];
	ld.local.v2.f64 	{%fd19, %fd20}, [%rd55+64];
	ld.local.v2.f64 	{%fd21, %fd22}, [%rd55+80];
	mul.wide.u32 	%rd58, %r275, 12;
	add.s64 	%rd59, %rd58, %rd53;
	cvta.to.global.u64 	%rd60, %rd24;
	mad.lo.s64 	%rd16, %rd25, %rd59, %rd60;
$L__BB9_4:
	mul.wide.s32 	%rd17, %r278, 8;
	cvta.to.global.u64 	%rd61, %rd24;
	mul.wide.u32 	%rd62, %r275, 12;
	add.s64 	%rd63, %rd62, 4;
	mad.lo.s64 	%rd64, %rd25, %rd63, %rd61;
	add.s64 	%rd18, %rd64, %rd17;
	add.s64 	%rd65, %rd16, %rd17;
	add.s64 	%rd66, %rd6, %rd17;
	add.s64 	%rd67, %rd3, %rd17;
	add.s64 	%rd68, %rd5, %rd17;
	add.s64 	%rd69, %rd4, %rd17;
	ld.global.f64 	%fd292, [%rd65+-8];
	fma.rn.f64 	%fd293, %fd11, %fd292, 0d0000000000000000;
	fma.rn.f64 	%fd294, %fd12, %fd292, %fd293;
	fma.rn.f64 	%fd295, %fd13, %fd292, %fd294;
	fma.rn.f64 	%fd296, %fd14, %fd292, %fd295;
	fma.rn.f64 	%fd297, %fd15, %fd292, %fd296;
	fma.rn.f64 	%fd298, %fd16, %fd292, %fd297;
	fma.rn.f64 	%fd299, %fd17, %fd292, %fd298;
	fma.rn.f64 	%fd300, %fd18, %fd292, %fd299;
	fma.rn.f64 	%fd301, %fd19, %fd292, %fd300;
	fma.rn.f64 	%fd302, %fd20, %fd292, %fd301;
	fma.rn.f64 	%fd303, %fd21, %fd292, %fd302;
	fma.rn.f64 	%fd304, %fd22, %fd292, %fd303;
	ld.global.f64 	%fd305, [%rd67+-8];
	ld.global.f64 	%fd306, [%rd67];
	add.f64 	%fd307, %fd305, %fd306;
	ld.global.f64 	%fd308, [%rd69+-8];
	ld.global.f64 	%fd309, [%rd69];
	add.f64 	%fd310, %fd308, %fd309;
	mul.f64 	%fd311, %fd8, %fd310;
	fma.rn.f64 	%fd312, %fd7, %fd307, %fd311;
	ld.global.f64 	%fd313, [%rd68+-8];
	ld.global.f64 	%fd314, [%rd68];
	add.f64 	%fd315, %fd313, %fd314;
	fma.rn.f64 	%fd316, %fd9, %fd315, %fd312;
	ld.global.f64 	%fd317, [%rd66+-8];
	ld.global.f64 	%fd318, [%rd66];
	add.f64 	%fd319, %fd317, %fd318;
	fma.rn.f64 	%fd320, %fd10, %fd319, %fd316;
	add.f64 	%fd321, %fd304, %fd320;
	fma.rn.f64 	%fd322, %fd196, %fd321, %fd292;
	st.global.f64 	[%rd65], %fd322;
	ld.global.f64 	%fd323, [%rd18];
	add.f64 	%fd23, %fd5, %fd323;
	abs.f64 	%fd24, %fd23;
	setp.eq.f64 	%p2, %fd24, 0d7FF0000000000000;
	@%p2 bra 	$L__BB9_8;
	mul.f64 	%fd324, %fd23, 0d3FE45F306DC9C883;
	cvt.rni.s32.f64 	%r279, %fd324;
	cvt.rn.f64.s32 	%fd325, %r279;
	fma.rn.f64 	%fd326, %fd325, 0dBFF921FB54442D18, %fd23;
	fma.rn.f64 	%fd327, %fd325, 0dBC91A62633145C00, %fd326;
	fma.rn.f64 	%fd1110, %fd325, 0dB97B839A252049C0, %fd327;
	setp.ltu.f64 	%p3, %fd24, 0d41E0000000000000;
	@%p3 bra 	$L__BB9_7;
	{ // callseq 0, 0
	.param .b64 param0;
	st.param.f64 	[param0], %fd23;
	.param .align 16 .b8 retval0[16];
	call.uni (retval0), 
	__internal_trig_reduction_slowpathd, 
	(
	param0
	);
	ld.param.f64 	%fd1110, [retval0];
	ld.param.b32 	%r279, [retval0+8];
	} // callseq 0
$L__BB9_7:
	add.s32 	%r280, %r279, 1;
	bra.uni 	$L__BB9_9;
$L__BB9_8:
	mov.f64 	%fd329, 0d0000000000000000;
	mul.rn.f64 	%fd1110, %fd23, %fd329;
	mov.b32 	%r280, 1;
$L__BB9_9:
	add.s64 	%rd19, %rd7, %rd17;
	shl.b32 	%r130, %r280, 6;
	cvt.u64.u32 	%rd70, %r130;
	and.b64  	%rd71, %rd70, 64;
	mov.u64 	%rd72, __cudart_sin_cos_coeffs;
	add.s64 	%rd73, %rd72, %rd71;
	mul.rn.f64 	%fd330, %fd1110, %fd1110;
	and.b32  	%r131, %r280, 1;
	setp.eq.b32 	%p4, %r131, 1;
	selp.f64 	%fd331, 0dBDA8FF8320FD8164, 0d3DE5DB65F9785EBA, %p4;
	ld.global.nc.v2.f64 	{%fd332, %fd333}, [%rd73];
	fma.rn.f64 	%fd334, %fd331, %fd330, %fd332;
	fma.rn.f64 	%fd335, %fd334, %fd330, %fd333;
	ld.global.nc.v2.f64 	{%fd336, %fd337}, [%rd73+16];
	fma.rn.f64 	%fd338, %fd335, %fd330, %fd336;
	fma.rn.f64 	%fd339, %fd338, %fd330, %fd337;
	ld.global.nc.v2.f64 	{%fd340, %fd341}, [%rd73+32];
	fma.rn.f64 	%fd342, %fd339, %fd330, %fd340;
	fma.rn.f64 	%fd343, %fd342, %fd330, %fd341;
	fma.rn.f64 	%fd344, %fd343, %fd1110, %fd1110;
	fma.rn.f64 	%fd345, %fd343, %fd330, 0d3FF0000000000000;
	selp.f64 	%fd346, %fd345, %fd344, %p4;
	and.b32  	%r132, %r280, 2;
	setp.eq.s32 	%p5, %r132, 0;
	mov.f64 	%fd347, 0d0000000000000000;
	sub.f64 	%fd348, %fd347, %fd346;
	selp.f64 	%fd30, %fd346, %fd348, %p5;
	ld.global.f64 	%fd349, [%rd19];
	add.f64 	%fd31, %fd6, %fd349;
	abs.f64 	%fd32, %fd31;
	setp.eq.f64 	%p6, %fd32, 0d7FF0000000000000;
	@%p6 bra 	$L__BB9_13;
	mul.f64 	%fd350, %fd31, 0d3FE45F306DC9C883;
	cvt.rni.s32.f64 	%r281, %fd350;
	cvt.rn.f64.s32 	%fd351, %r281;
	fma.rn.f64 	%fd352, %fd351, 0dBFF921FB54442D18, %fd31;
	fma.rn.f64 	%fd353, %fd351, 0dBC91A62633145C00, %fd352;
	fma.rn.f64 	%fd1112, %fd351, 0dB97B839A252049C0, %fd353;
	setp.ltu.f64 	%p7, %fd32, 0d41E0000000000000;
	@%p7 bra 	$L__BB9_12;
	{ // callseq 1, 0
	.param .b64 param0;
	st.param.f64 	[param0], %fd31;
	.param .align 16 .b8 retval0[16];
	call.uni (retval0), 
	__internal_trig_reduction_slowpathd, 
	(
	param0
	);
	ld.param.f64 	%fd1112, [retval0];
	ld.param.b32 	%r281, [retval0+8];
	} // callseq 1
$L__BB9_12:
	add.s32 	%r282, %r281, 1;
	bra.uni 	$L__BB9_14;
$L__BB9_13:
	mov.f64 	%fd355, 0d0000000000000000;
	mul.rn.f64 	%fd1112, %fd31, %fd355;
	mov.b32 	%r282, 1;
$L__BB9_14:
	add.s64 	%rd20, %rd8, %rd17;
	add.s64 	%rd21, %rd10, %rd17;
	shl.b32 	%r135, %r282, 6;
	cvt.u64.u32 	%rd74, %r135;
	and.b64  	%rd75, %rd74, 64;
	add.s64 	%rd77, %rd72, %rd75;
	mul.rn.f64 	%fd356, %fd1112, %fd1112;
	and.b32  	%r136, %r282, 1;
	setp.eq.b32 	%p8, %r136, 1;
	selp.f64 	%fd357, 0dBDA8FF8320FD8164, 0d3DE5DB65F9785EBA, %p8;
	ld.global.nc.v2.f64 	{%fd358, %fd359}, [%rd77];
	fma.rn.f64 	%fd360, %fd357, %fd356, %fd358;
	fma.rn.f64 	%fd361, %fd360, %fd356, %fd359;
	ld.global.nc.v2.f64 	{%fd362, %fd363}, [%rd77+16];
	fma.rn.f64 	%fd364, %fd361, %fd356, %fd362;
	fma.rn.f64 	%fd365, %fd364, %fd356, %fd363;
	ld.global.nc.v2.f64 	{%fd366, %fd367}, [%rd77+32];
	fma.rn.f64 	%fd368, %fd365, %fd356, %fd366;
	fma.rn.f64 	%fd369, %fd368, %fd356, %fd367;
	fma.rn.f64 	%fd370, %fd369, %fd1112, %fd1112;
	fma.rn.f64 	%fd371, %fd369, %fd356, 0d3FF0000000000000;
	selp.f64 	%fd372, %fd371, %fd370, %p8;
	and.b32  	%r137, %r282, 2;
	setp.eq.s32 	%p9, %r137, 0;
	mov.f64 	%fd373, 0d0000000000000000;
	sub.f64 	%fd374, %fd373, %fd372;
	selp.f64 	%fd375, %fd372, %fd374, %p9;
	mul.f64 	%fd376, %fd30, %fd375;
	ld.global.f64 	%fd377, [%rd20];
	add.f64 	%fd378, %fd1, %fd377;
	mul.f64 	%fd38, %fd378, %fd376;
	ld.global.f64 	%fd379, [%rd21];
	add.f64 	%fd39, %fd4, %fd379;
	abs.f64 	%fd40, %fd39;
	setp.eq.f64 	%p10, %fd40, 0d7FF0000000000000;
	@%p10 bra 	$L__BB9_17;
	mul.f64 	%fd380, %fd39, 0d3FE45F306DC9C883;
	cvt.rni.s32.f64 	%r283, %fd380;
	cvt.rn.f64.s32 	%fd381, %r283;
	fma.rn.f64 	%fd382, %fd381, 0dBFF921FB54442D18, %fd39;
	fma.rn.f64 	%fd383, %fd381, 0dBC91A62633145C00, %fd382;
	fma.rn.f64 	%fd1113, %fd381, 0dB97B839A252049C0, %fd383;
	setp.ltu.f64 	%p11, %fd40, 0d41E0000000000000;
	@%p11 bra 	$L__BB9_18;
	{ // callseq 2, 0
	.param .b64 param0;
	st.param.f64 	[param0], %fd39;
	.param .align 16 .b8 retval0[16];
	call.uni (retval0), 
	__internal_trig_reduction_slowpathd, 
	(
	param0
	);
	ld.param.f64 	%fd1113, [retval0];
	ld.param.b32 	%r283, [retval0+8];
	} // callseq 2
	bra.uni 	$L__BB9_18;
$L__BB9_17:
	mov.f64 	%fd385, 0d0000000000000000;
	mul.rn.f64 	%fd1113, %fd39, %fd385;
	mov.b32 	%r283, 0;
$L__BB9_18:
	setp.eq.f64 	%p12, %fd24, 0d7FF0000000000000;
	shl.b32 	%r140, %r283, 6;
	cvt.u64.u32 	%rd78, %r140;
	and.b64  	%rd79, %rd78, 64;
	mov.u64 	%rd80, __cudart_sin_cos_coeffs;
	add.s64 	%rd81, %rd80, %rd79;
	mul.rn.f64 	%fd386, %fd1113, %fd1113;
	and.b32  	%r141, %r283, 1;
	setp.eq.b32 	%p13, %r141, 1;
	selp.f64 	%fd387, 0dBDA8FF8320FD8164, 0d3DE5DB65F9785EBA, %p13;
	ld.global.nc.v2.f64 	{%fd388, %fd389}, [%rd81];
	fma.rn.f64 	%fd390, %fd387, %fd386, %fd388;
	fma.rn.f64 	%fd391, %fd390, %fd386, %fd389;
	ld.global.nc.v2.f64 	{%fd392, %fd393}, [%rd81+16];
	fma.rn.f64 	%fd394, %fd391, %fd386, %fd392;
	fma.rn.f64 	%fd395, %fd394, %fd386, %fd393;
	ld.global.nc.v2.f64 	{%fd396, %fd397}, [%rd81+32];
	fma.rn.f64 	%fd398, %fd395, %fd386, %fd396;
	fma.rn.f64 	%fd399, %fd398, %fd386, %fd397;
	fma.rn.f64 	%fd400, %fd399, %fd1113, %fd1113;
	fma.rn.f64 	%fd401, %fd399, %fd386, 0d3FF0000000000000;
	selp.f64 	%fd402, %fd401, %fd400, %p13;
	and.b32  	%r142, %r283, 2;
	setp.eq.s32 	%p14, %r142, 0;
	mov.f64 	%fd403, 0d0000000000000000;
	sub.f64 	%fd404, %fd403, %fd402;
	selp.f64 	%fd45, %fd402, %fd404, %p14;
	@%p12 bra 	$L__BB9_21;
	mul.f64 	%fd405, %fd23, 0d3FE45F306DC9C883;
	cvt.rni.s32.f64 	%r284, %fd405;
	cvt.rn.f64.s32 	%fd406, %r284;
	fma.rn.f64 	%fd407, %fd406, 0dBFF921FB54442D18, %fd23;
	fma.rn.f64 	%fd408, %fd406, 0dBC91A62633145C00, %fd407;
	fma.rn.f64 	%fd1114, %fd406, 0dB97B839A252049C0, %fd408;
	setp.ltu.f64 	%p15, %fd24, 0d41E0000000000000;
	@%p15 bra 	$L__BB9_22;
	{ // callseq 3, 0
	.param .b64 param0;
	st.param.f64 	[param0], %fd23;
	.param .align 16 .b8 retval0[16];
	call.uni (retval0), 
	__internal_trig_reduction_slowpathd, 
	(
	param0
	);
	ld.param.f64 	%fd1114, [retval0];
	ld.param.b32 	%r284, [retval0+8];
	} // callseq 3
	bra.uni 	$L__BB9_22;
$L__BB9_21:
	mov.f64 	%fd410, 0d0000000000000000;
	mul.rn.f64 	%fd1114, %fd23, %fd410;
	mov.b32 	%r284, 0;
$L__BB9_22:
	shl.b32 	%r145, %r284, 6;
	cvt.u64.u32 	%rd82, %r145;
	and.b64  	%rd83, %rd82, 64;
	mov.u64 	%rd84, __cudart_sin_cos_coeffs;
	add.s64 	%rd85, %rd84, %rd83;
	mul.rn.f64 	%fd411, %fd1114, %fd1114;
	and.b32  	%r146, %r284, 1;
	setp.eq.b32 	%p17, %r146, 1;
	selp.f64 	%fd412, 0dBDA8FF8320FD8164, 0d3DE5DB65F9785EBA, %p17;
	ld.global.nc.v2.f64 	{%fd413, %fd414}, [%rd85];
	fma.rn.f64 	%fd415, %fd412, %fd411, %fd413;
	fma.rn.f64 	%fd416, %fd415, %fd411, %fd414;
	ld.global.nc.v2.f64 	{%fd417, %fd418}, [%rd85+16];
	fma.rn.f64 	%fd419, %fd416, %fd411, %fd417;
	fma.rn.f64 	%fd420, %fd419, %fd411, %fd418;
	ld.global.nc.v2.f64 	{%fd421, %fd422}, [%rd85+32];
	fma.rn.f64 	%fd423, %fd420, %fd411, %fd421;
	fma.rn.f64 	%fd424, %fd423, %fd411, %fd422;
	fma.rn.f64 	%fd425, %fd424, %fd1114, %fd1114;
	fma.rn.f64 	%fd426, %fd424, %fd411, 0d3FF0000000000000;
	selp.f64 	%fd427, %fd426, %fd425, %p17;
	and.b32  	%r147, %r284, 2;
	setp.eq.s32 	%p18, %r147, 0;
	mov.f64 	%fd428, 0d0000000000000000;
	sub.f64 	%fd429, %fd428, %fd427;
	selp.f64 	%fd430, %fd427, %fd429, %p18;
	mul.f64 	%fd50, %fd45, %fd430;
	@%p6 bra 	$L__BB9_26;
	mul.f64 	%fd431, %fd31, 0d3FE45F306DC9C883;
	cvt.rni.s32.f64 	%r285, %fd431;
	cvt.rn.f64.s32 	%fd432, %r285;
	fma.rn.f64 	%fd433, %fd432, 0dBFF921FB54442D18, %fd31;
	fma.rn.f64 	%fd434, %fd432, 0dBC91A62633145C00, %fd433;
	fma.rn.f64 	%fd1116, %fd432, 0dB97B839A252049C0, %fd434;
	setp.ltu.f64 	%p19, %fd32, 0d41E0000000000000;
	@%p19 bra 	$L__BB9_25;
	{ // callseq 4, 0
	.param .b64 param0;
	st.param.f64 	[param0], %fd31;
	.param .align 16 .b8 retval0[16];
	call.uni (retval0), 
	__internal_trig_reduction_slowpathd, 
	(
	param0
	);
	ld.param.f64 	%fd1116, [retval0];
	ld.param.b32 	%r285, [retval0+8];
	} // callseq 4
$L__BB9_25:
	add.s32 	%r286, %r285, 1;
	bra.uni 	$L__BB9_27;
$L__BB9_26:
	mov.f64 	%fd436, 0d0000000000000000;
	mul.rn.f64 	%fd1116, %fd31, %fd436;
	mov.b32 	%r286, 1;
$L__BB9_27:
	shl.b32 	%r150, %r286, 6;
	cvt.u64.u32 	%rd86, %r150;
	and.b64  	%rd87, %rd86, 64;
	mov.u64 	%rd88, __cudart_sin_cos_coeffs;
	add.s64 	%rd89, %rd88, %rd87;
	mul.rn.f64 	%fd437, %fd1116, %fd1116;
	and.b32  	%r151, %r286, 1;
	setp.eq.b32 	%p21, %r151, 1;
	selp.f64 	%fd438, 0dBDA8FF8320FD8164, 0d3DE5DB65F9785EBA, %p21;
	ld.global.nc.v2.f64 	{%fd439, %fd440}, [%rd89];
	fma.rn.f64 	%fd441, %fd438, %fd437, %fd439;
	fma.rn.f64 	%fd442, %fd441, %fd437, %fd440;
	ld.global.nc.v2.f64 	{%fd443, %fd444}, [%rd89+16];
	fma.rn.f64 	%fd445, %fd442, %fd437, %fd443;
	fma.rn.f64 	%fd446, %fd445, %fd437, %fd444;
	ld.global.nc.v2.f64 	{%fd447, %fd448}, [%rd89+32];
	fma.rn.f64 	%fd449, %fd446, %fd437, %fd447;
	fma.rn.f64 	%fd450, %fd449, %fd437, %fd448;
	fma.rn.f64 	%fd451, %fd450, %fd1116, %fd1116;
	fma.rn.f64 	%fd452, %fd450, %fd437, 0d3FF0000000000000;
	selp.f64 	%fd453, %fd452, %fd451, %p21;
	and.b32  	%r152, %r286, 2;
	setp.eq.s32 	%p22, %r152, 0;
	mov.f64 	%fd454, 0d0000000000000000;
	sub.f64 	%fd455, %fd454, %fd453;
	selp.f64 	%fd456, %fd453, %fd455, %p22;
	mul.f64 	%fd56, %fd50, %fd456;
	@%p10 bra 	$L__BB9_31;
	mul.f64 	%fd457, %fd39, 0d3FE45F306DC9C883;
	cvt.rni.s32.f64 	%r287, %fd457;
	cvt.rn.f64.s32 	%fd458, %r287;
	fma.rn.f64 	%fd459, %fd458, 0dBFF921FB54442D18, %fd39;
	fma.rn.f64 	%fd460, %fd458, 0dBC91A62633145C00, %fd459;
	fma.rn.f64 	%fd1118, %fd458, 0dB97B839A252049C0, %fd460;
	setp.ltu.f64 	%p23, %fd40, 0d41E0000000000000;
	@%p23 bra 	$L__BB9_30;
	{ // callseq 5, 0
	.param .b64 param0;
	st.param.f64 	[param0], %fd39;
	.param .align 16 .b8 retval0[16];
	call.uni (retval0), 
	__internal_trig_reduction_slowpathd, 
	(
	param0
	);
	ld.param.f64 	%fd1118, [retval0];
	ld.param.b32 	%r287, [retval0+8];
	} // callseq 5
$L__BB9_30:
	add.s32 	%r288, %r287, 1;
	bra.uni 	$L__BB9_32;
$L__BB9_31:
	mov.f64 	%fd462, 0d0000000000000000;
	mul.rn.f64 	%fd1118, %fd39, %fd462;
	mov.b32 	%r288, 1;
$L__BB9_32:
	shl.b32 	%r155, %r288, 6;
	cvt.u64.u32 	%rd90, %r155;
	and.b64  	%rd91, %rd90, 64;
	mov.u64 	%rd92, __cudart_sin_cos_coeffs;
	add.s64 	%rd93, %rd92, %rd91;
	mul.rn.f64 	%fd463, %fd1118, %fd1118;
	and.b32  	%r156, %r288, 1;
	setp.eq.b32 	%p25, %r156, 1;
	selp.f64 	%fd464, 0dBDA8FF8320FD8164, 0d3DE5DB65F9785EBA, %p25;
	ld.global.nc.v2.f64 	{%fd465, %fd466}, [%rd93];
	fma.rn.f64 	%fd467, %fd464, %fd463, %fd465;
	fma.rn.f64 	%fd468, %fd467, %fd463, %fd466;
	ld.global.nc.v2.f64 	{%fd469, %fd470}, [%rd93+16];
	fma.rn.f64 	%fd471, %fd468, %fd463, %fd469;
	fma.rn.f64 	%fd472, %fd471, %fd463, %fd470;
	ld.global.nc.v2.f64 	{%fd473, %fd474}, [%rd93+32];
	fma.rn.f64 	%fd475, %fd472, %fd463, %fd473;
	fma.rn.f64 	%fd476, %fd475, %fd463, %fd474;
	fma.rn.f64 	%fd477, %fd476, %fd1118, %fd1118;
	fma.rn.f64 	%fd478, %fd476, %fd463, 0d3FF0000000000000;
	selp.f64 	%fd479, %fd478, %fd477, %p25;
	and.b32  	%r157, %r288, 2;
	setp.eq.s32 	%p26, %r157, 0;
	mov.f64 	%fd480, 0d0000000000000000;
	sub.f64 	%fd481, %fd480, %fd479;
	selp.f64 	%fd62, %fd479, %fd481, %p26;
	@%p6 bra 	$L__BB9_35;
	mul.f64 	%fd482, %fd31, 0d3FE45F306DC9C883;
	cvt.rni.s32.f64 	%r289, %fd482;
	cvt.rn.f64.s32 	%fd483, %r289;
	fma.rn.f64 	%fd484, %fd483, 0dBFF921FB54442D18, %fd31;
	fma.rn.f64 	%fd485, %fd483, 0dBC91A62633145C00, %fd484;
	fma.rn.f64 	%fd1119, %fd483, 0dB97B839A252049C0, %fd485;
	setp.ltu.f64 	%p27, %fd32, 0d41E0000000000000;
	@%p27 bra 	$L__BB9_36;
	{ // callseq 6, 0
	.param .b64 param0;
	st.param.f64 	[param0], %fd31;
	.param .align 16 .b8 retval0[16];
	call.uni (retval0), 
	__internal_trig_reduction_slowpathd, 
	(
	param0
	);
	ld.param.f64 	%fd1119, [retval0];
	ld.param.b32 	%r289, [retval0+8];
	} // callseq 6
	bra.uni 	$L__BB9_36;
$L__BB9_35:
	mov.f64 	%fd487, 0d0000000000000000;
	mul.rn.f64 	%fd1119, %fd31, %fd487;
	mov.b32 	%r289, 0;
$L__BB9_36:
	add.s64 	%rd22, %rd9, %rd17;
	shl.b32 	%r160, %r289, 6;
	cvt.u64.u32 	%rd94, %r160;
	and.b64  	%rd95, %rd94, 64;
	mov.u64 	%rd96, __cudart_sin_cos_coeffs;
	add.s64 	%rd97, %rd96, %rd95;
	mul.rn.f64 	%fd488, %fd1119, %fd1119;
	and.b32  	%r161, %r289, 1;
	setp.eq.b32 	%p29, %r161, 1;
	selp.f64 	%fd489, 0dBDA8FF8320FD8164, 0d3DE5DB65F9785EBA, %p29;
	ld.global.nc.v2.f64 	{%fd490, %fd491}, [%rd97];
	fma.rn.f64 	%fd492, %fd489, %fd488, %fd490;
	fma.rn.f64 	%fd493, %fd492, %fd488, %fd491;
	ld.global.nc.v2.f64 	{%fd494, %fd495}, [%rd97+16];
	fma.rn.f64 	%fd496, %fd493, %fd488, %fd494;
	fma.rn.f64 	%fd497, %fd496, %fd488, %fd495;
	ld.global.nc.v2.f64 	{%fd498, %fd499}, [%rd97+32];
	fma.rn.f64 	%fd500, %fd497, %fd488, %fd498;
	fma.rn.f64 	%fd501, %fd500, %fd488, %fd499;
	fma.rn.f64 	%fd502, %fd501, %fd1119, %fd1119;
	fma.rn.f64 	%fd503, %fd501, %fd488, 0d3FF0000000000000;
	selp.f64 	%fd504, %fd503, %fd502, %p29;
	and.b32  	%r162, %r289, 2;
	setp.eq.s32 	%p30, %r162, 0;
	mov.f64 	%fd505, 0d0000000000000000;
	sub.f64 	%fd506, %fd505, %fd504;
	selp.f64 	%fd507, %fd504, %fd506, %p30;
	mul.f64 	%fd508, %fd62, %fd507;
	sub.f64 	%fd509, %fd56, %fd508;
	ld.global.f64 	%fd510, [%rd22];
	add.f64 	%fd511, %fd2, %fd510;
	fma.rn.f64 	%fd67, %fd511, %fd509, %fd38;
	@%p10 bra 	$L__BB9_40;
	mul.f64 	%fd512, %fd39, 0d3FE45F306DC9C883;
	cvt.rni.s32.f64 	%r290, %fd512;
	cvt.rn.f64.s32 	%fd513, %r290;
	fma.rn.f64 	%fd514, %fd513, 0dBFF921FB54442D18, %fd39;
	fma.rn.f64 	%fd515, %fd513, 0dBC91A62633145C00, %fd514;
	fma.rn.f64 	%fd1121, %fd513, 0dB97B839A252049C0, %fd515;
	setp.ltu.f64 	%p31, %fd40, 0d41E0000000000000;
	@%p31 bra 	$L__BB9_39;
	{ // callseq 7, 0
	.param .b64 param0;
	st.param.f64 	[param0], %fd39;
	.param .align 16 .b8 retval0[16];
	call.uni (retval0), 
	__internal_trig_reduction_slowpathd, 
	(
	param0
	);
	ld.param.f64 	%fd1121, [retval0];
	ld.param.b32 	%r290, [retval0+8];
	} // callseq 7
$L__BB9_39:
	add.s32 	%r291, %r290, 1;
	bra.uni 	$L__BB9_41;
$L__BB9_40:
	mov.f64 	%fd517, 0d0000000000000000;
	mul.rn.f64 	%fd1121, %fd39, %fd517;
	mov.b32 	%r291, 1;
$L__BB9_41:
	shl.b32 	%r165, %r291, 6;
	cvt.u64.u32 	%rd98, %r165;
	and.b64  	%rd99, %rd98, 64;
	mov.u64 	%rd100, __cudart_sin_cos_coeffs;
	add.s64 	%rd101, %rd100, %rd99;
	mul.rn.f64 	%fd518, %fd1121, %fd1121;
	and.b32  	%r166, %r291, 1;
	setp.eq.b32 	%p33, %r166, 1;
	selp.f64 	%fd519, 0dBDA8FF8320FD8164, 0d3DE5DB65F9785EBA, %p33;
	ld.global.nc.v2.f64 	{%fd520, %fd521}, [%rd101];
	fma.rn.f64 	%fd522, %fd519, %fd518, %fd520;
	fma.rn.f64 	%fd523, %fd522, %fd518, %fd521;
	ld.global.nc.v2.f64 	{%fd524, %fd525}, [%rd101+16];
	fma.rn.f64 	%fd526, %fd523, %fd518, %fd524;
	fma.rn.f64 	%fd527, %fd526, %fd518, %fd525;
	ld.global.nc.v2.f64 	{%fd528, %fd529}, [%rd101+32];
	fma.rn.f64 	%fd530, %fd527, %fd518, %fd528;
	fma.rn.f64 	%fd531, %fd530, %fd518, %fd529;
	fma.rn.f64 	%fd532, %fd531, %fd1121, %fd1121;
	fma.rn.f64 	%fd533, %fd531, %fd518, 0d3FF0000000000000;
	selp.f64 	%fd534, %fd533, %fd532, %p33;
	and.b32  	%r167, %r291, 2;
	setp.eq.s32 	%p34, %r167, 0;
	mov.f64 	%fd535, 0d0000000000000000;
	sub.f64 	%fd536, %fd535, %fd534;
	selp.f64 	%fd73, %fd534, %fd536, %p34;
	@%p12 bra 	$L__BB9_44;
	mul.f64 	%fd537, %fd23, 0d3FE45F306DC9C883;
	cvt.rni.s32.f64 	%r292, %fd537;
	cvt.rn.f64.s32 	%fd538, %r292;
	fma.rn.f64 	%fd539, %fd538, 0dBFF921FB54442D18, %fd23;
	fma.rn.f64 	%fd540, %fd538, 0dBC91A62633145C00, %fd539;
	fma.rn.f64 	%fd1122, %fd538, 0dB97B839A252049C0, %fd540;
	setp.ltu.f64 	%p35, %fd24, 0d41E0000000000000;
	@%p35 bra 	$L__BB9_45;
	{ // callseq 8, 0
	.param .b64 param0;
	st.param.f64 	[param0], %fd23;
	.param .align 16 .b8 retval0[16];
	call.uni (retval0), 
	__internal_trig_reduction_slowpathd, 
	(
	param0
	);
	ld.param.f64 	%fd1122, [retval0];
	ld.param.b32 	%r292, [retval0+8];
	} // callseq 8
	bra.uni 	$L__BB9_45;
$L__BB9_44:
	mov.f64 	%fd542, 0d0000000000000000;
	mul.rn.f64 	%fd1122, %fd23, %fd542;
	mov.b32 	%r292, 0;
$L__BB9_45:
	shl.b32 	%r170, %r292, 6;
	cvt.u64.u32 	%rd102, %r170;
	and.b64  	%rd103, %rd102, 64;
	mov.u64 	%rd104, __cudart_sin_cos_coeffs;
	add.s64 	%rd105, %rd104, %rd103;
	mul.rn.f64 	%fd543, %fd1122, %fd1122;
	and.b32  	%r171, %r292, 1;
	setp.eq.b32 	%p37, %r171, 1;
	selp.f64 	%fd544, 0dBDA8FF8320FD8164, 0d3DE5DB65F9785EBA, %p37;
	ld.global.nc.v2.f64 	{%fd545, %fd546}, [%rd105];
	fma.rn.f64 	%fd547, %fd544, %fd543, %fd545;
	fma.rn.f64 	%fd548, %fd547, %fd543, %fd546;
	ld.global.nc.v2.f64 	{%fd549, %fd550}, [%rd105+16];
	fma.rn.f64 	%fd551, %fd548, %fd543, %fd549;
	fma.rn.f64 	%fd552, %fd551, %fd543, %fd550;
	ld.global.nc.v2.f64 	{%fd553, %fd554}, [%rd105+32];
	fma.rn.f64 	%fd555, %fd552, %fd543, %fd553;
	fma.rn.f64 	%fd556, %fd555, %fd543, %fd554;
	fma.rn.f64 	%fd557, %fd556, %fd1122, %fd1122;
	fma.rn.f64 	%fd558, %fd556, %fd543, 0d3FF0000000000000;
	selp.f64 	%fd559, %fd558, %fd557, %p37;
	and.b32  	%r172, %r292, 2;
	setp.eq.s32 	%p38, %r172, 0;
	mov.f64 	%fd560, 0d0000000000000000;
	sub.f64 	%fd561, %fd560, %fd559;
	selp.f64 	%fd562, %fd559, %fd561, %p38;
	mul.f64 	%fd78, %fd73, %fd562;
	@%p6 bra 	$L__BB9_49;
	mul.f64 	%fd563, %fd31, 0d3FE45F306DC9C883;
	cvt.rni.s32.f64 	%r293, %fd563;
	cvt.rn.f64.s32 	%fd564, %r293;
	fma.rn.f64 	%fd565, %fd564, 0dBFF921FB54442D18, %fd31;
	fma.rn.f64 	%fd566, %fd564, 0dBC91A62633145C00, %fd565;
	fma.rn.f64 	%fd1124, %fd564, 0dB97B839A252049C0, %fd566;
	setp.ltu.f64 	%p39, %fd32, 0d41E0000000000000;
	@%p39 bra 	$L__BB9_48;
	{ // callseq 9, 0
	.param .b64 param0;
	st.param.f64 	[param0], %fd31;
	.param .align 16 .b8 retval0[16];
	call.uni (retval0), 
	__internal_trig_reduction_slowpathd, 
	(
	param0
	);
	ld.param.f64 	%fd1124, [retval0];
	ld.param.b32 	%r293, [retval0+8];
	} // callseq 9
$L__BB9_48:
	add.s32 	%r294, %r293, 1;
	bra.uni 	$L__BB9_50;
$L__BB9_49:
	mov.f64 	%fd568, 0d0000000000000000;
	mul.rn.f64 	%fd1124, %fd31, %fd568;
	mov.b32 	%r294, 1;
$L__BB9_50:
	shl.b32 	%r175, %r294, 6;
	cvt.u64.u32 	%rd106, %r175;
	and.b64  	%rd107, %rd106, 64;
	mov.u64 	%rd108, __cudart_sin_cos_coeffs;
	add.s64 	%rd109, %rd108, %rd107;
	mul.rn.f64 	%fd569, %fd1124, %fd1124;
	and.b32  	%r176, %r294, 1;
	setp.eq.b32 	%p41, %r176, 1;
	selp.f64 	%fd570, 0dBDA8FF8320FD8164, 0d3DE5DB65F9785EBA, %p41;
	ld.global.nc.v2.f64 	{%fd571, %fd572}, [%rd109];
	fma.rn.f64 	%fd573, %fd570, %fd569, %fd571;
	fma.rn.f64 	%fd574, %fd573, %fd569, %fd572;
	ld.global.nc.v2.f64 	{%fd575, %fd576}, [%rd109+16];
	fma.rn.f64 	%fd577, %fd574, %fd569, %fd575;
	fma.rn.f64 	%fd578, %fd577, %fd569, %fd576;
	ld.global.nc.v2.f64 	{%fd579, %fd580}, [%rd109+32];
	fma.rn.f64 	%fd581, %fd578, %fd569, %fd579;
	fma.rn.f64 	%fd582, %fd581, %fd569, %fd580;
	fma.rn.f64 	%fd583, %fd582, %fd1124, %fd1124;
	fma.rn.f64 	%fd584, %fd582, %fd569, 0d3FF0000000000000;
	selp.f64 	%fd585, %fd584, %fd583, %p41;
	and.b32  	%r177, %r294, 2;
	setp.eq.s32 	%p42, %r177, 0;
	mov.f64 	%fd586, 0d0000000000000000;
	sub.f64 	%fd587, %fd586, %fd585;
	selp.f64 	%fd588, %fd585, %fd587, %p42;
	mul.f64 	%fd84, %fd78, %fd588;
	@%p10 bra 	$L__BB9_53;
	mul.f64 	%fd589, %fd39, 0d3FE45F306DC9C883;
	cvt.rni.s32.f64 	%r295, %fd589;
	cvt.rn.f64.s32 	%fd590, %r295;
	fma.rn.f64 	%fd591, %fd590, 0dBFF921FB54442D18, %fd39;
	fma.rn.f64 	%fd592, %fd590, 0dBC91A62633145C00, %fd591;
	fma.rn.f64 	%fd1125, %fd590, 0dB97B839A252049C0, %fd592;
	setp.ltu.f64 	%p43, %fd40, 0d41E0000000000000;
	@%p43 bra 	$L__BB9_54;
	{ // callseq 10, 0
	.param .b64 param0;
	st.param.f64 	[param0], %fd39;
	.param .align 16 .b8 retval0[16];
	call.uni (retval0), 
	__internal_trig_reduction_slowpathd, 
	(
	param0
	);
	ld.param.f64 	%fd1125, [retval0];
	ld.param.b32 	%r295, [retval0+8];
	} // callseq 10
	bra.uni 	$L__BB9_54;
$L__BB9_53:
	mov.f64 	%fd594, 0d0000000000000000;
	mul.rn.f64 	%fd1125, %fd39, %fd594;
	mov.b32 	%r295, 0;
$L__BB9_54:
	shl.b32 	%r180, %r295, 6;
	cvt.u64.u32 	%rd110, %r180;
	and.b64  	%rd111, %rd110, 64;
	add.s64 	%rd113, %rd108, %rd111;
	mul.rn.f64 	%fd595, %fd1125, %fd1125;
	and.b32  	%r181, %r295, 1;
	setp.eq.b32 	%p45, %r181, 1;
	selp.f64 	%fd596, 0dBDA8FF8320FD8164, 0d3DE5DB65F9785EBA, %p45;
	ld.global.nc.v2.f64 	{%fd597, %fd598}, [%rd113];
	fma.rn.f64 	%fd599, %fd596, %fd595, %fd597;
	fma.rn.f64 	%fd600, %fd599, %fd595, %fd598;
	ld.global.nc.v2.f64 	{%fd601, %fd602}, [%rd113+16];
	fma.rn.f64 	%fd603, %fd600, %fd595, %fd601;
	fma.rn.f64 	%fd604, %fd603, %fd595, %fd602;
	ld.global.nc.v2.f64 	{%fd605, %fd606}, [%rd113+32];
	fma.rn.f64 	%fd607, %fd604, %fd595, %fd605;
	fma.rn.f64 	%fd608, %fd607, %fd595, %fd606;
	fma.rn.f64 	%fd609, %fd608, %fd1125, %fd1125;
	fma.rn.f64 	%fd610, %fd608, %fd595, 0d3FF0000000000000;
	selp.f64 	%fd611, %fd610, %fd609, %p45;
	and.b32  	%r182, %r295, 2;
	setp.eq.s32 	%p46, %r182, 0;
	mov.f64 	%fd612, 0d0000000000000000;
	sub.f64 	%fd613, %fd612, %fd611;
	selp.f64 	%fd89, %fd611, %fd613, %p46;
	@%p6 bra 	$L__BB9_57;
	mul.f64 	%fd614, %fd31, 0d3FE45F306DC9C883;
	cvt.rni.s32.f64 	%r296, %fd614;
	cvt.rn.f64.s32 	%fd615, %r296;
	fma.rn.f64 	%fd616, %fd615, 0dBFF921FB54442D18, %fd31;
	fma.rn.f64 	%fd617, %fd615, 0dBC91A62633145C00, %fd616;
	fma.rn.f64 	%fd1126, %fd615, 0dB97B839A252049C0, %fd617;
	setp.ltu.f64 	%p47, %fd32, 0d41E0000000000000;
	@%p47 bra 	$L__BB9_58;
	{ // callseq 11, 0
	.param .b64 param0;
	st.param.f64 	[param0], %fd31;
	.param .align 16 .b8 retval0[16];
	call.uni (retval0), 
	__internal_trig_reduction_slowpathd, 
	(
	param0
	);
	ld.param.f64 	%fd1126, [retval0];
	ld.param.b32 	%r296, [retval0+8];
	} // callseq 11
	bra.uni 	$L__BB9_58;
$L__BB9_57:
	mov.f64 	%fd619, 0d0000000000000000;
	mul.rn.f64 	%fd1126, %fd31, %fd619;
	mov.b32 	%r296, 0;
$L__BB9_58:
	cvta.to.global.u64 	%rd114, %rd24;
	cvt.u64.u32 	%rd115, %r275;
	mul.wide.u32 	%rd116, %r275, 12;
	add.s64 	%rd117, %rd116, 8;
	mad.lo.s64 	%rd118, %rd25, %rd117, %rd114;
	add.s64 	%rd23, %rd118, %rd17;
	shl.b32 	%r185, %r296, 6;
	cvt.u64.u32 	%rd119, %r185;
	and.b64  	%rd120, %rd119, 64;
	mov.u64 	%rd121, __cudart_sin_cos_coeffs;
	add.s64 	%rd122, %rd121, %rd120;
	mul.rn.f64 	%fd620, %fd1126, %fd1126;
	and.b32  	%r186, %r296, 1;
	setp.eq.b32 	%p48, %r186, 1;
	selp.f64 	%fd621, 0dBDA8FF8320FD8164, 0d3DE5DB65F9785EBA, %p48;
	ld.global.nc.v2.f64 	{%fd622, %fd623}, [%rd122];
	fma.rn.f64 	%fd624, %fd621, %fd620, %fd622;
	fma.rn.f64 	%fd625, %fd624, %fd620, %fd623;
	ld.global.nc.v2.f64 	{%fd626, %fd627}, [%rd122+16];
	fma.rn.f64 	%fd628, %fd625, %fd620, %fd626;
	fma.rn.f64 	%fd629, %fd628, %fd620, %fd627;
	ld.global.nc.v2.f64 	{%fd630, %fd631}, [%rd122+32];
	fma.rn.f64 	%fd632, %fd629, %fd620, %fd630;
	fma.rn.f64 	%fd633, %fd632, %fd620, %fd631;
	fma.rn.f64 	%fd634, %fd633, %fd1126, %fd1126;
	fma.rn.f64 	%fd635, %fd633, %fd620, 0d3FF0000000000000;
	selp.f64 	%fd636, %fd635, %fd634, %p48;
	and.b32  	%r187, %r296, 2;
	setp.eq.s32 	%p49, %r187, 0;
	mov.f64 	%fd637, 0d0000000000000000;
	sub.f64 	%fd638, %fd637, %fd636;
	selp.f64 	%fd639, %fd636, %fd638, %p49;
	fma.rn.f64 	%fd640, %fd89, %fd639, %fd84;
	ld.global.f64 	%fd641, [%rd23];
	add.f64 	%fd642, %fd3, %fd641;
	fma.rn.f64 	%fd643, %fd642, %fd640, %fd67;
	cvta.to.global.u64 	%rd123, %rd28;
	mul.lo.s64 	%rd124, %rd29, %rd115;
	mad.lo.s64 	%rd125, %rd124, 6, %rd123;
	add.s64 	%rd126, %rd125, %rd17;
	st.global.f64 	[%rd126], %fd643;
	ld.global.f64 	%fd644, [%rd18];
	add.f64 	%fd94, %fd5, %fd644;
	abs.f64 	%fd95, %fd94;
	setp.eq.f64 	%p50, %fd95, 0d7FF0000000000000;
	@%p50 bra 	$L__BB9_62;
	mul.f64 	%fd645, %fd94, 0d3FE45F306DC9C883;
	cvt.rni.s32.f64 	%r297, %fd645;
	cvt.rn.f64.s32 	%fd646, %r297;
	fma.rn.f64 	%fd647, %fd646, 0dBFF921FB54442D18, %fd94;
	fma.rn.f64 	%fd648, %fd646, 0dBC91A62633145C00, %fd647;
	fma.rn.f64 	%fd1128, %fd646, 0dB97B839A252049C0, %fd648;
	setp.ltu.f64 	%p51, %fd95, 0d41E0000000000000;
	@%p51 bra 	$L__BB9_61;
	{ // callseq 12, 0
	.param .b64 param0;
	st.param.f64 	[param0], %fd94;
	.param .align 16 .b8 retval0[16];
	call.uni (retval0), 
	__internal_trig_reduction_slowpathd, 
	(
	param0
	);
	ld.param.f64 	%fd1128, [retval0];
	ld.param.b32 	%r297, [retval0+8];
	} // callseq 12
$L__BB9_61:
	add.s32 	%r298, %r297, 1;
	bra.uni 	$L__BB9_63;
$L__BB9_62:
	mov.f64 	%fd650, 0d0000000000000000;
	mul.rn.f64 	%fd1128, %fd94, %fd650;
	mov.b32 	%r298, 1;
$L__BB9_63:
	shl.b32 	%r190, %r298, 6;
	cvt.u64.u32 	%rd127, %r190;
	and.b64  	%rd128, %rd127, 64;
	add.s64 	%rd130, %rd121, %rd128;
	mul.rn.f64 	%fd651, %fd1128, %fd1128;
	and.b32  	%r191, %r298, 1;
	setp.eq.b32 	%p52, %r191, 1;
	selp.f64 	%fd652, 0dBDA8FF8320FD8164, 0d3DE5DB65F9785EBA, %p52;
	ld.global.nc.v2.f64 	{%fd653, %fd654}, [%rd130];
	fma.rn.f64 	%fd655, %fd652, %fd651, %fd653;
	fma.rn.f64 	%fd656, %fd655, %fd651, %fd654;
	ld.global.nc.v2.f64 	{%fd657, %fd658}, [%rd130+16];
	fma.rn.f64 	%fd659, %fd656, %fd651, %fd657;
	fma.rn.f64 	%fd660, %fd659, %fd651, %fd658;
	ld.global.nc.v2.f64 	{%fd661, %fd662}, [%rd130+32];
	fma.rn.f64 	%fd663, %fd660, %fd651, %fd661;
	fma.rn.f64 	%fd664, %fd663, %fd651, %fd662;
	fma.rn.f64 	%fd665, %fd664, %fd1128, %fd1128;
	fma.rn.f64 	%fd666, %fd664, %fd651, 0d3FF0000000000000;
	selp.f64 	%fd667, %fd666, %fd665, %p52;
	and.b32  	%r192, %r298, 2;
	setp.eq.s32 	%p53, %r192, 0;
	mov.f64 	%fd668, 0d0000000000000000;
	sub.f64 	%fd669, %fd668, %fd667;
	selp.f64 	%fd101, %fd667, %fd669, %p53;
	ld.global.f64 	%fd670, [%rd19];
	add.f64 	%fd102, %fd6, %fd670;
	abs.f64 	%fd103, %fd102;
	setp.eq.f64 	%p54, %fd103, 0d7FF0000000000000;
	@%p54 bra 	$L__BB9_66;
	mul.f64 	%fd671, %fd102, 0d3FE45F306DC9C883;
	cvt.rni.s32.f64 	%r299, %fd671;
	cvt.rn.f64.s32 	%fd672, %r299;
	fma.rn.f64 	%fd673, %fd672, 0dBFF921FB54442D18, %fd102;
	fma.rn.f64 	%fd674, %fd672, 0dBC91A62633145C00, %fd673;
	fma.rn.f64 	%fd1129, %fd672, 0dB97B839A252049C0, %fd674;
	setp.ltu.f64 	%p55, %fd103, 0d41E0000000000000;
	@%p55 bra 	$L__BB9_67;
	{ // callseq 13, 0
	.param .b64 param0;
	st.param.f64 	[param0], %fd102;
	.param .align 16 .b8 retval0[16];
	call.uni (retval0), 
	__internal_trig_reduction_slowpathd, 
	(
	param0
	);
	ld.param.f64 	%fd1129, [retval0];
	ld.param.b32 	%r299, [retval0+8];
	} // callseq 13
	bra.uni 	$L__BB9_67;
$L__BB9_66:
	mov.f64 	%fd676, 0d0000000000000000;
	mul.rn.f64 	%fd1129, %fd102, %fd676;
	mov.b32 	%r299, 0;
$L__BB9_67:
	shl.b32 	%r195, %r299, 6;
	cvt.u64.u32 	%rd131, %r195;
	and.b64  	%rd132, %rd131, 64;
	mov.u64 	%rd133, __cudart_sin_cos_coeffs;
	add.s64 	%rd134, %rd133, %rd132;
	mul.rn.f64 	%fd677, %fd1129, %fd1129;
	and.b32  	%r196, %r299, 1;
	setp.eq.b32 	%p56, %r196, 1;
	selp.f64 	%fd678, 0dBDA8FF8320FD8164, 0d3DE5DB65F9785EBA, %p56;
	ld.global.nc.v2.f64 	{%fd679, %fd680}, [%rd134];
	fma.rn.f64 	%fd681, %fd678, %fd677, %fd679;
	fma.rn.f64 	%fd682, %fd681, %fd677, %fd680;
	ld.global.nc.v2.f64 	{%fd683, %fd684}, [%rd134+16];
	fma.rn.f64 	%fd685, %fd682, %fd677, %fd683;
	fma.rn.f64 	%fd686, %fd685, %fd677, %fd684;
	ld.global.nc.v2.f64 	{%fd687, %fd688}, [%rd134+32];
	fma.rn.f64 	%fd689, %fd686, %fd677, %fd687;
	fma.rn.f64 	%fd690, %fd689, %fd677, %fd688;
	fma.rn.f64 	%fd691, %fd690, %fd1129, %fd1129;
	fma.rn.f64 	%fd692, %fd690, %fd677, 0d3FF0000000000000;
	selp.f64 	%fd693, %fd692, %fd691, %p56;
	and.b32  	%r197, %r299, 2;
	setp.eq.s32 	%p57, %r197, 0;
	mov.f64 	%fd694, 0d0000000000000000;
	sub.f64 	%fd695, %fd694, %fd693;
	selp.f64 	%fd696, %fd693, %fd695, %p57;
	mul.f64 	%fd697, %fd101, %fd696;
	ld.global.f64 	%fd698, [%rd20];
	add.f64 	%fd699, %fd1, %fd698;
	mul.f64 	%fd108, %fd699, %fd697;
	ld.global.f64 	%fd700, [%rd21];
	add.f64 	%fd109, %fd4, %fd700;
	abs.f64 	%fd110, %fd109;
	setp.eq.f64 	%p58, %fd110, 0d7FF0000000000000;
	@%p58 bra 	$L__BB9_70;
	mul.f64 	%fd701, %fd109, 0d3FE45F306DC9C883;
	cvt.rni.s32.f64 	%r300, %fd701;
	cvt.rn.f64.s32 	%fd702, %r300;
	fma.rn.f64 	%fd703, %fd702, 0dBFF921FB54442D18, %fd109;
	fma.rn.f64 	%fd704, %fd702, 0dBC91A62633145C00, %fd703;
	fma.rn.f64 	%fd1130, %fd702, 0dB97B839A252049C0, %fd704;
	setp.ltu.f64 	%p59, %fd110, 0d41E0000000000000;
	@%p59 bra 	$L__BB9_71;
	{ // callseq 14, 0
	.param .b64 param0;
	st.param.f64 	[param0], %fd109;
	.param .align 16 .b8 retval0[16];
	call.uni (retval0), 
	__internal_trig_reduction_slowpathd, 
	(
	param0
	);
	ld.param.f64 	%fd1130, [retval0];
	ld.param.b32 	%r300, [retval0+8];
	} // callseq 14
	bra.uni 	$L__BB9_71;
$L__BB9_70:
	mov.f64 	%fd706, 0d0000000000000000;
	mul.rn.f64 	%fd1130, %fd109, %fd706;
	mov.b32 	%r300, 0;
$L__BB9_71:
	shl.b32 	%r200, %r300, 6;
	cvt.u64.u32 	%rd135, %r200;
	and.b64  	%rd136, %rd135, 64;
	mov.u64 	%rd137, __cudart_sin_cos_coeffs;
	add.s64 	%rd138, %rd137, %rd136;
	mul.rn.f64 	%fd707, %fd1130, %fd1130;
	and.b32  	%r201, %r300, 1;
	setp.eq.b32 	%p61, %r201, 1;
	selp.f64 	%fd708, 0dBDA8FF8320FD8164, 0d3DE5DB65F9785EBA, %p61;
	ld.global.nc.v2.f64 	{%fd709, %fd710}, [%rd138];
	fma.rn.f64 	%fd711, %fd708, %fd707, %fd709;
	fma.rn.f64 	%fd712, %fd711, %fd707, %fd710;
	ld.global.nc.v2.f64 	{%fd713, %fd714}, [%rd138+16];
	fma.rn.f64 	%fd715, %fd712, %fd707, %fd713;
	fma.rn.f64 	%fd716, %fd715, %fd707, %fd714;
	ld.global.nc.v2.f64 	{%fd717, %fd718}, [%rd138+32];
	fma.rn.f64 	%fd719, %fd716, %fd707, %fd717;
	fma.rn.f64 	%fd720, %fd719, %fd707, %fd718;
	fma.rn.f64 	%fd721, %fd720, %fd1130, %fd1130;
	fma.rn.f64 	%fd722, %fd720, %fd707, 0d3FF0000000000000;
	selp.f64 	%fd723, %fd722, %fd721, %p61;
	and.b32  	%r202, %r300, 2;
	setp.eq.s32 	%p62, %r202, 0;
	mov.f64 	%fd724, 0d0000000000000000;
	sub.f64 	%fd725, %fd724, %fd723;
	selp.f64 	%fd115, %fd723, %fd725, %p62;
	@%p50 bra 	$L__BB9_74;
	mul.f64 	%fd726, %fd94, 0d3FE45F306DC9C883;
	cvt.rni.s32.f64 	%r301, %fd726;
	cvt.rn.f64.s32 	%fd727, %r301;
	fma.rn.f64 	%fd728, %fd727, 0dBFF921FB54442D18, %fd94;
	fma.rn.f64 	%fd729, %fd727, 0dBC91A62633145C00, %fd728;
	fma.rn.f64 	%fd1131, %fd727, 0dB97B839A252049C0, %fd729;
	setp.ltu.f64 	%p63, %fd95, 0d41E0000000000000;
	@%p63 bra 	$L__BB9_75;
	{ // callseq 15, 0
	.param .b64 param0;
	st.param.f64 	[param0], %fd94;
	.param .align 16 .b8 retval0[16];
	call.uni (retval0), 
	__internal_trig_reduction_slowpathd, 
	(
	param0
	);
	ld.param.f64 	%fd1131, [retval0];
	ld.param.b32 	%r301, [retval0+8];
	} // callseq 15
	bra.uni 	$L__BB9_75;
$L__BB9_74:
	mov.f64 	%fd731, 0d0000000000000000;
	mul.rn.f64 	%fd1131, %fd94, %fd731;
	mov.b32 	%r301, 0;
$L__BB9_75:
	shl.b32 	%r205, %r301, 6;
	cvt.u64.u32 	%rd139, %r205;
	and.b64  	%rd140, %rd139, 64;
	mov.u64 	%rd141, __cudart_sin_cos_coeffs;
	add.s64 	%rd142, %rd141, %rd140;
	mul.rn.f64 	%fd732, %fd1131, %fd1131;
	and.b32  	%r206, %r301, 1;
	setp.eq.b32 	%p65, %r206, 1;
	selp.f64 	%fd733, 0dBDA8FF8320FD8164, 0d3DE5DB65F9785EBA, %p65;
	ld.global.nc.v2.f64 	{%fd734, %fd735}, [%rd142];
	fma.rn.f64 	%fd736, %fd733, %fd732, %fd734;
	fma.rn.f64 	%fd737, %fd736, %fd732, %fd735;
	ld.global.nc.v2.f64 	{%fd738, %fd739}, [%rd142+16];
	fma.rn.f64 	%fd740, %fd737, %fd732, %fd738;
	fma.rn.f64 	%fd741, %fd740, %fd732, %fd739;
	ld.global.nc.v2.f64 	{%fd742, %fd743}, [%rd142+32];
	fma.rn.f64 	%fd744, %fd741, %fd732, %fd742;
	fma.rn.f64 	%fd745, %fd744, %fd732, %fd743;
	fma.rn.f64 	%fd746, %fd745, %fd1131, %fd1131;
	fma.rn.f64 	%fd747, %fd745, %fd732, 0d3FF0000000000000;
	selp.f64 	%fd748, %fd747, %fd746, %p65;
	and.b32  	%r207, %r301, 2;
	setp.eq.s32 	%p66, %r207, 0;
	mov.f64 	%fd749, 0d0000000000000000;
	sub.f64 	%fd750, %fd749, %fd748;
	selp.f64 	%fd751, %fd748, %fd750, %p66;
	mul.f64 	%fd120, %fd115, %fd751;
	@%p54 bra 	$L__BB9_78;
	mul.f64 	%fd752, %fd102, 0d3FE45F306DC9C883;
	cvt.rni.s32.f64 	%r302, %fd752;
	cvt.rn.f64.s32 	%fd753, %r302;
	fma.rn.f64 	%fd754, %fd753, 0dBFF921FB54442D18, %fd102;
	fma.rn.f64 	%fd755, %fd753, 0dBC91A62633145C00, %fd754;
	fma.rn.f64 	%fd1132, %fd753, 0dB97B839A252049C0, %fd755;
	setp.ltu.f64 	%p67, %fd103, 0d41E0000000000000;
	@%p67 bra 	$L__BB9_79;
	{ // callseq 16, 0
	.param .b64 param0;
	st.param.f64 	[param0], %fd102;
	.param .align 16 .b8 retval0[16];
	call.uni (retval0), 
	__internal_trig_reduction_slowpathd, 
	(
	param0
	);
	ld.param.f64 	%fd1132, [retval0];
	ld.param.b32 	%r302, [retval0+8];
	} // callseq 16
	bra.uni 	$L__BB9_79;
$L__BB9_78:
	mov.f64 	%fd757, 0d0000000000000000;
	mul.rn.f64 	%fd1132, %fd102, %fd757;
	mov.b32 	%r302, 0;
$L__BB9_79:
	shl.b32 	%r210, %r302, 6;
	cvt.u64.u32 	%rd143, %r210;
	and.b64  	%rd144, %rd143, 64;
	mov.u64 	%rd145, __cudart_sin_cos_coeffs;
	add.s64 	%rd146, %rd145, %rd144;
	mul.rn.f64 	%fd758, %fd1132, %fd1132;
	and.b32  	%r211, %r302, 1;
	setp.eq.b32 	%p69, %r211, 1;
	selp.f64 	%fd759, 0dBDA8FF8320FD8164, 0d3DE5DB65F9785EBA, %p69;
	ld.global.nc.v2.f64 	{%fd760, %fd761}, [%rd146];
	fma.rn.f64 	%fd762, %fd759, %fd758, %fd760;
	fma.rn.f64 	%fd763, %fd762, %fd758, %fd761;
	ld.global.nc.v2.f64 	{%fd764, %fd765}, [%rd146+16];
	fma.rn.f64 	%fd766, %fd763, %fd758, %fd764;
	fma.rn.f64 	%fd767, %fd766, %fd758, %fd765;
	ld.global.nc.v2.f64 	{%fd768, %fd769}, [%rd146+32];
	fma.rn.f64 	%fd770, %fd767, %fd758, %fd768;
	fma.rn.f64 	%fd771, %fd770, %fd758, %fd769;
	fma.rn.f64 	%fd772, %fd771, %fd1132, %fd1132;
	fma.rn.f64 	%fd773, %fd771, %fd758, 0d3FF0000000000000;
	selp.f64 	%fd774, %fd773, %fd772, %p69;
	and.b32  	%r212, %r302, 2;
	setp.eq.s32 	%p70, %r212, 0;
	mov.f64 	%fd775, 0d0000000000000000;
	sub.f64 	%fd776, %fd775, %fd774;
	selp.f64 	%fd777, %fd774, %fd776, %p70;
	mul.f64 	%fd125, %fd120, %fd777;
	@%p58 bra 	$L__BB9_83;
	mul.f64 	%fd778, %fd109, 0d3FE45F306DC9C883;
	cvt.rni.s32.f64 	%r303, %fd778;
	cvt.rn.f64.s32 	%fd779, %r303;
	fma.rn.f64 	%fd780, %fd779, 0dBFF921FB54442D18, %fd109;
	fma.rn.f64 	%fd781, %fd779, 0dBC91A62633145C00, %fd780;
	fma.rn.f64 	%fd1134, %fd779, 0dB97B839A252049C0, %fd781;
	setp.ltu.f64 	%p71, %fd110, 0d41E0000000000000;
	@%p71 bra 	$L__BB9_82;
	{ // callseq 17, 0
	.param .b64 param0;
	st.param.f64 	[param0], %fd109;
	.param .align 16 .b8 retval0[16];
	call.uni (retval0), 
	__internal_trig_reduction_slowpathd, 
	(
	param0
	);
	ld.param.f64 	%fd1134, [retval0];
	ld.param.b32 	%r303, [retval0+8];
	} // callseq 17
$L__BB9_82:
	add.s32 	%r304, %r303, 1;
	bra.uni 	$L__BB9_84;
$L__BB9_83:
	mov.f64 	%fd783, 0d0000000000000000;
	mul.rn.f64 	%fd1134, %fd109, %fd783;
	mov.b32 	%r304, 1;
$L__BB9_84:
	shl.b32 	%r215, %r304, 6;
	cvt.u64.u32 	%rd147, %r215;
	and.b64  	%rd148, %rd147, 64;
	mov.u64 	%rd149, __cudart_sin_cos_coeffs;
	add.s64 	%rd150, %rd149, %rd148;
	mul.rn.f64 	%fd784, %fd1134, %fd1134;
	and.b32  	%r216, %r304, 1;
	setp.eq.b32 	%p73, %r216, 1;
	selp.f64 	%fd785, 0dBDA8FF8320FD8164, 0d3DE5DB65F9785EBA, %p73;
	ld.global.nc.v2.f64 	{%fd786, %fd787}, [%rd150];
	fma.rn.f64 	%fd788, %fd785, %fd784, %fd786;
	fma.rn.f64 	%fd789, %fd788, %fd784, %fd787;
	ld.global.nc.v2.f64 	{%fd790, %fd791}, [%rd150+16];
	fma.rn.f64 	%fd792, %fd789, %fd784, %fd790;
	fma.rn.f64 	%fd793, %fd792, %fd784, %fd791;
	ld.global.nc.v2.f64 	{%fd794, %fd795}, [%rd150+32];
	fma.rn.f64 	%fd796, %fd793, %fd784, %fd794;
	fma.rn.f64 	%fd797, %fd796, %fd784, %fd795;
	fma.rn.f64 	%fd798, %fd797, %fd1134, %fd1134;
	fma.rn.f64 	%fd799, %fd797, %fd784, 0d3FF0000000000000;
	selp.f64 	%fd800, %fd799, %fd798, %p73;
	and.b32  	%r217, %r304, 2;
	setp.eq.s32 	%p74, %r217, 0;
	mov.f64 	%fd801, 0d0000000000000000;
	sub.f64 	%fd802, %fd801, %fd800;
	selp.f64 	%fd131, %fd800, %fd802, %p74;
	@%p54 bra 	$L__BB9_88;
	mul.f64 	%fd803, %fd102, 0d3FE45F306DC9C883;
	cvt.rni.s32.f64 	%r305, %fd803;
	cvt.rn.f64.s32 	%fd804, %r305;
	fma.rn.f64 	%fd805, %fd804, 0dBFF921FB54442D18, %fd102;
	fma.rn.f64 	%fd806, %fd804, 0dBC91A62633145C00, %fd805;
	fma.rn.f64 	%fd1136, %fd804, 0dB97B839A252049C0, %fd806;
	setp.ltu.f64 	%p75, %fd103, 0d41E0000000000000;
	@%p75 bra 	$L__BB9_87;
	{ // callseq 18, 0
	.param .b64 param0;
	st.param.f64 	[param0], %fd102;
	.param .align 16 .b8 retval0[16];
	call.uni (retval0), 
	__internal_trig_reduction_slowpathd, 
	(
	param0
	);
	ld.param.f64 	%fd1136, [retval0];
	ld.param.b32 	%r305, [retval0+8];
	} // callseq 18
$L__BB9_87:
	add.s32 	%r306, %r305, 1;
	bra.uni 	$L__BB9_89;
$L__BB9_88:
	mov.f64 	%fd808, 0d0000000000000000;
	mul.rn.f64 	%fd1136, %fd102, %fd808;
	mov.b32 	%r306, 1;
$L__BB9_89:
	shl.b32 	%r220, %r306, 6;
	cvt.u64.u32 	%rd151, %r220;
	and.b64  	%rd152, %rd151, 64;
	mov.u64 	%rd153, __cudart_sin_cos_coeffs;
	add.s64 	%rd154, %rd153, %rd152;
	mul.rn.f64 	%fd809, %fd1136, %fd1136;
	and.b32  	%r221, %r306, 1;
	setp.eq.b32 	%p77, %r221, 1;
	selp.f64 	%fd810, 0dBDA8FF8320FD8164, 0d3DE5DB65F9785EBA, %p77;
	ld.global.nc.v2.f64 	{%fd811, %fd812}, [%rd154];
	fma.rn.f64 	%fd813, %fd810, %fd809, %fd811;
	fma.rn.f64 	%fd814, %fd813, %fd809, %fd812;
	ld.global.nc.v2.f64 	{%fd815, %fd816}, [%rd154+16];
	fma.rn.f64 	%fd817, %fd814, %fd809, %fd815;
	fma.rn.f64 	%fd818, %fd817, %fd809, %fd816;
	ld.global.nc.v2.f64 	{%fd819, %fd820}, [%rd154+32];
	fma.rn.f64 	%fd821, %fd818, %fd809, %fd819;
	fma.rn.f64 	%fd822, %fd821, %fd809, %fd820;
	fma.rn.f64 	%fd823, %fd822, %fd1136, %fd1136;
	fma.rn.f64 	%fd824, %fd822, %fd809, 0d3FF0000000000000;
	selp.f64 	%fd825, %fd824, %fd823, %p77;
	and.b32  	%r222, %r306, 2;
	setp.eq.s32 	%p78, %r222, 0;
	mov.f64 	%fd826, 0d0000000000000000;
	sub.f64 	%fd827, %fd826, %fd825;
	selp.f64 	%fd828, %fd825, %fd827, %p78;
	fma.rn.f64 	%fd829, %fd131, %fd828, %fd125;
	ld.global.f64 	%fd830, [%rd22];
	add.f64 	%fd831, %fd2, %fd830;
	fma.rn.f64 	%fd137, %fd831, %fd829, %fd108;
	@%p58 bra 	$L__BB9_93;
	mul.f64 	%fd832, %fd109, 0d3FE45F306DC9C883;
	cvt.rni.s32.f64 	%r307, %fd832;
	cvt.rn.f64.s32 	%fd833, %r307;
	fma.rn.f64 	%fd834, %fd833, 0dBFF921FB54442D18, %fd109;
	fma.rn.f64 	%fd835, %fd833, 0dBC91A62633145C00, %fd834;
	fma.rn.f64 	%fd1138, %fd833, 0dB97B839A252049C0, %fd835;
	setp.ltu.f64 	%p79, %fd110, 0d41E0000000000000;
	@%p79 bra 	$L__BB9_92;
	{ // callseq 19, 0
	.param .b64 param0;
	st.param.f64 	[param0], %fd109;
	.param .align 16 .b8 retval0[16];
	call.uni (retval0), 
	__internal_trig_reduction_slowpathd, 
	(
	param0
	);
	ld.param.f64 	%fd1138, [retval0];
	ld.param.b32 	%r307, [retval0+8];
	} // callseq 19
$L__BB9_92:
	add.s32 	%r308, %r307, 1;
	bra.uni 	$L__BB9_94;
$L__BB9_93:
	mov.f64 	%fd837, 0d0000000000000000;
	mul.rn.f64 	%fd1138, %fd109, %fd837;
	mov.b32 	%r308, 1;
$L__BB9_94:
	shl.b32 	%r225, %r308, 6;
	cvt.u64.u32 	%rd155, %r225;
	and.b64  	%rd156, %rd155, 64;
	mov.u64 	%rd157, __cudart_sin_cos_coeffs;
	add.s64 	%rd158, %rd157, %rd156;
	mul.rn.f64 	%fd838, %fd1138, %fd1138;
	and.b32  	%r226, %r308, 1;
	setp.eq.b32 	%p81, %r226, 1;
	selp.f64 	%fd839, 0dBDA8FF8320FD8164, 0d3DE5DB65F9785EBA, %p81;
	ld.global.nc.v2.f64 	{%fd840, %fd841}, [%rd158];
	fma.rn.f64 	%fd842, %fd839, %fd838, %fd840;
	fma.rn.f64 	%fd843, %fd842, %fd838, %fd841;
	ld.global.nc.v2.f64 	{%fd844, %fd845}, [%rd158+16];
	fma.rn.f64 	%fd846, %fd843, %fd838, %fd844;
	fma.rn.f64 	%fd847, %fd846, %fd838, %fd845;
	ld.global.nc.v2.f64 	{%fd848, %fd849}, [%rd158+32];
	fma.rn.f64 	%fd850, %fd847, %fd838, %fd848;
	fma.rn.f64 	%fd851, %fd850, %fd838, %fd849;
	fma.rn.f64 	%fd852, %fd851, %fd1138, %fd1138;
	fma.rn.f64 	%fd853, %fd851, %fd838, 0d3FF0000000000000;
	selp.f64 	%fd854, %fd853, %fd852, %p81;
	and.b32  	%r227, %r308, 2;
	setp.eq.s32 	%p82, %r227, 0;
	mov.f64 	%fd855, 0d0000000000000000;
	sub.f64 	%fd856, %fd855, %fd854;
	selp.f64 	%fd143, %fd854, %fd856, %p82;
	@%p50 bra 	$L__BB9_97;
	mul.f64 	%fd857, %fd94, 0d3FE45F306DC9C883;
	cvt.rni.s32.f64 	%r309, %fd857;
	cvt.rn.f64.s32 	%fd858, %r309;
	fma.rn.f64 	%fd859, %fd858, 0dBFF921FB54442D18, %fd94;
	fma.rn.f64 	%fd860, %fd858, 0dBC91A62633145C00, %fd859;
	fma.rn.f64 	%fd1139, %fd858, 0dB97B839A252049C0, %fd860;
	setp.ltu.f64 	%p83, %fd95, 0d41E0000000000000;
	@%p83 bra 	$L__BB9_98;
	{ // callseq 20, 0
	.param .b64 param0;
	st.param.f64 	[param0], %fd94;
	.param .align 16 .b8 retval0[16];
	call.uni (retval0), 
	__internal_trig_reduction_slowpathd, 
	(
	param0
	);
	ld.param.f64 	%fd1139, [retval0];
	ld.param.b32 	%r309, [retval0+8];
	} // callseq 20
	bra.uni 	$L__BB9_98;
$L__BB9_97:
	mov.f64 	%fd862, 0d0000000000000000;
	mul.rn.f64 	%fd1139, %fd94, %fd862;
	mov.b32 	%r309, 0;
$L__BB9_98:
	shl.b32 	%r230, %r309, 6;
	cvt.u64.u32 	%rd159, %r230;
	and.b64  	%rd160, %rd159, 64;
	mov.u64 	%rd161, __cudart_sin_cos_coeffs;
	add.s64 	%rd162, %rd161, %rd160;
	mul.rn.f64 	%fd863, %fd1139, %fd1139;
	and.b32  	%r231, %r309, 1;
	setp.eq.b32 	%p85, %r231, 1;
	selp.f64 	%fd864, 0dBDA8FF8320FD8164, 0d3DE5DB65F9785EBA, %p85;
	ld.global.nc.v2.f64 	{%fd865, %fd866}, [%rd162];
	fma.rn.f64 	%fd867, %fd864, %fd863, %fd865;
	fma.rn.f64 	%fd868, %fd867, %fd863, %fd866;
	ld.global.nc.v2.f64 	{%fd869, %fd870}, [%rd162+16];
	fma.rn.f64 	%fd871, %fd868, %fd863, %fd869;
	fma.rn.f64 	%fd872, %fd871, %fd863, %fd870;
	ld.global.nc.v2.f64 	{%fd873, %fd874}, [%rd162+32];
	fma.rn.f64 	%fd875, %fd872, %fd863, %fd873;
	fma.rn.f64 	%fd876, %fd875, %fd863, %fd874;
	fma.rn.f64 	%fd877, %fd876, %fd1139, %fd1139;
	fma.rn.f64 	%fd878, %fd876, %fd863, 0d3FF0000000000000;
	selp.f64 	%fd879, %fd878, %fd877, %p85;
	and.b32  	%r232, %r309, 2;
	setp.eq.s32 	%p86, %r232, 0;
	mov.f64 	%fd880, 0d0000000000000000;
	sub.f64 	%fd881, %fd880, %fd879;
	selp.f64 	%fd882, %fd879, %fd881, %p86;
	mul.f64 	%fd148, %fd143, %fd882;
	@%p54 bra 	$L__BB9_101;
	mul.f64 	%fd883, %fd102, 0d3FE45F306DC9C883;
	cvt.rni.s32.f64 	%r310, %fd883;
	cvt.rn.f64.s32 	%fd884, %r310;
	fma.rn.f64 	%fd885, %fd884, 0dBFF921FB54442D18, %fd102;
	fma.rn.f64 	%fd886, %fd884, 0dBC91A62633145C00, %fd885;
	fma.rn.f64 	%fd1140, %fd884, 0dB97B839A252049C0, %fd886;
	setp.ltu.f64 	%p87, %fd103, 0d41E0000000000000;
	@%p87 bra 	$L__BB9_102;
	{ // callseq 21, 0
	.param .b64 param0;
	st.param.f64 	[param0], %fd102;
	.param .align 16 .b8 retval0[16];
	call.uni (retval0), 
	__internal_trig_reduction_slowpathd, 
	(
	param0
	);
	ld.param.f64 	%fd1140, [retval0];
	ld.param.b32 	%r310, [retval0+8];
	} // callseq 21
	bra.uni 	$L__BB9_102;
$L__BB9_101:
	mov.f64 	%fd888, 0d0000000000000000;
	mul.rn.f64 	%fd1140, %fd102, %fd888;
	mov.b32 	%r310, 0;
$L__BB9_102:
	shl.b32 	%r235, %r310, 6;
	cvt.u64.u32 	%rd163, %r235;
	and.b64  	%rd164, %rd163, 64;
	mov.u64 	%rd165, __cudart_sin_cos_coeffs;
	add.s64 	%rd166, %rd165, %rd164;
	mul.rn.f64 	%fd889, %fd1140, %fd1140;
	and.b32  	%r236, %r310, 1;
	setp.eq.b32 	%p89, %r236, 1;
	selp.f64 	%fd890, 0dBDA8FF8320FD8164, 0d3DE5DB65F9785EBA, %p89;
	ld.global.nc.v2.f64 	{%fd891, %fd892}, [%rd166];
	fma.rn.f64 	%fd893, %fd890, %fd889, %fd891;
	fma.rn.f64 	%fd894, %fd893, %fd889, %fd892;
	ld.global.nc.v2.f64 	{%fd895, %fd896}, [%rd166+16];
	fma.rn.f64 	%fd897, %fd894, %fd889, %fd895;
	fma.rn.f64 	%fd898, %fd897, %fd889, %fd896;
	ld.global.nc.v2.f64 	{%fd899, %fd900}, [%rd166+32];
	fma.rn.f64 	%fd901, %fd898, %fd889, %fd899;
	fma.rn.f64 	%fd902, %fd901, %fd889, %fd900;
	fma.rn.f64 	%fd903, %fd902, %fd1140, %fd1140;
	fma.rn.f64 	%fd904, %fd902, %fd889, 0d3FF0000000000000;
	selp.f64 	%fd905, %fd904, %fd903, %p89;
	and.b32  	%r237, %r310, 2;
	setp.eq.s32 	%p90, %r237, 0;
	mov.f64 	%fd906, 0d0000000000000000;
	sub.f64 	%fd907, %fd906, %fd905;
	selp.f64 	%fd908, %fd905, %fd907, %p90;
	mul.f64 	%fd153, %fd148, %fd908;
	@%p58 bra 	$L__BB9_105;
	mul.f64 	%fd909, %fd109, 0d3FE45F306DC9C883;
	cvt.rni.s32.f64 	%r311, %fd909;
	cvt.rn.f64.s32 	%fd910, %r311;
	fma.rn.f64 	%fd911, %fd910, 0dBFF921FB54442D18, %fd109;
	fma.rn.f64 	%fd912, %fd910, 0dBC91A62633145C00, %fd911;
	fma.rn.f64 	%fd1141, %fd910, 0dB97B839A252049C0, %fd912;
	setp.ltu.f64 	%p91, %fd110, 0d41E0000000000000;
	@%p91 bra 	$L__BB9_106;
	{ // callseq 22, 0
	.param .b64 param0;
	st.param.f64 	[param0], %fd109;
	.param .align 16 .b8 retval0[16];
	call.uni (retval0), 
	__internal_trig_reduction_slowpathd, 
	(
	param0
	);
	ld.param.f64 	%fd1141, [retval0];
	ld.param.b32 	%r311, [retval0+8];
	} // callseq 22
	bra.uni 	$L__BB9_106;
$L__BB9_105:
	mov.f64 	%fd914, 0d0000000000000000;
	mul.rn.f64 	%fd1141, %fd109, %fd914;
	mov.b32 	%r311, 0;
$L__BB9_106:
	shl.b32 	%r240, %r311, 6;
	cvt.u64.u32 	%rd167, %r240;
	and.b64  	%rd168, %rd167, 64;
	add.s64 	%rd170, %rd165, %rd168;
	mul.rn.f64 	%fd915, %fd1141, %fd1141;
	and.b32  	%r241, %r311, 1;
	setp.eq.b32 	%p93, %r241, 1;
	selp.f64 	%fd916, 0dBDA8FF8320FD8164, 0d3DE5DB65F9785EBA, %p93;
	ld.global.nc.v2.f64 	{%fd917, %fd918}, [%rd170];
	fma.rn.f64 	%fd919, %fd916, %fd915, %fd917;
	fma.rn.f64 	%fd920, %fd919, %fd915, %fd918;
	ld.global.nc.v2.f64 	{%fd921, %fd922}, [%rd170+16];
	fma.rn.f64 	%fd923, %fd920, %fd915, %fd921;
	fma.rn.f64 	%fd924, %fd923, %fd915, %fd922;
	ld.global.nc.v2.f64 	{%fd925, %fd926}, [%rd170+32];
	fma.rn.f64 	%fd927, %fd924, %fd915, %fd925;
	fma.rn.f64 	%fd928, %fd927, %fd915, %fd926;
	fma.rn.f64 	%fd929, %fd928, %fd1141, %fd1141;
	fma.rn.f64 	%fd930, %fd928, %fd915, 0d3FF0000000000000;
	selp.f64 	%fd931, %fd930, %fd929, %p93;
	and.b32  	%r242, %r311, 2;
	setp.eq.s32 	%p94, %r242, 0;
	mov.f64 	%fd932, 0d0000000000000000;
	sub.f64 	%fd933, %fd932, %fd931;
	selp.f64 	%fd158, %fd931, %fd933, %p94;
	@%p54 bra 	$L__BB9_110;
	mul.f64 	%fd934, %fd102, 0d3FE45F306DC9C883;
	cvt.rni.s32.f64 	%r312, %fd934;
	cvt.rn.f64.s32 	%fd935, %r312;
	fma.rn.f64 	%fd936, %fd935, 0dBFF921FB54442D18, %fd102;
	fma.rn.f64 	%fd937, %fd935, 0dBC91A62633145C00, %fd936;
	fma.rn.f64 	%fd1143, %fd935, 0dB97B839A252049C0, %fd937;
	setp.ltu.f64 	%p95, %fd103, 0d41E0000000000000;
	@%p95 bra 	$L__BB9_109;
	{ // callseq 23, 0
	.param .b64 param0;
	st.param.f64 	[param0], %fd102;
	.param .align 16 .b8 retval0[16];
	call.uni (retval0), 
	__internal_trig_reduction_slowpathd, 
	(
	param0
	);
	ld.param.f64 	%fd1143, [retval0];
	ld.param.b32 	%r312, [retval0+8];
	} // callseq 23
$L__BB9_109:
	add.s32 	%r313, %r312, 1;
	bra.uni 	$L__BB9_111;
$L__BB9_110:
	mov.f64 	%fd939, 0d0000000000000000;
	mul.rn.f64 	%fd1143, %fd102, %fd939;
	mov.b32 	%r313, 1;
$L__BB9_111:
	shl.b32 	%r245, %r313, 6;
	cvt.u64.u32 	%rd171, %r245;
	and.b64  	%rd172, %rd171, 64;
	add.s64 	%rd174, %rd165, %rd172;
	mul.rn.f64 	%fd940, %fd1143, %fd1143;
	and.b32  	%r246, %r313, 1;
	setp.eq.b32 	%p96, %r246, 1;
	selp.f64 	%fd941, 0dBDA8FF8320FD8164, 0d3DE5DB65F9785EBA, %p96;
	ld.global.nc.v2.f64 	{%fd942, %fd943}, [%rd174];
	fma.rn.f64 	%fd944, %fd941, %fd940, %fd942;
	fma.rn.f64 	%fd945, %fd944, %fd940, %fd943;
	ld.global.nc.v2.f64 	{%fd946, %fd947}, [%rd174+16];
	fma.rn.f64 	%fd948, %fd945, %fd940, %fd946;
	fma.rn.f64 	%fd949, %fd948, %fd940, %fd947;
	ld.global.nc.v2.f64 	{%fd950, %fd951}, [%rd174+32];
	fma.rn.f64 	%fd952, %fd949, %fd940, %fd950;
	fma.rn.f64 	%fd953, %fd952, %fd940, %fd951;
	fma.rn.f64 	%fd954, %fd953, %fd1143, %fd1143;
	fma.rn.f64 	%fd955, %fd953, %fd940, 0d3FF0000000000000;
	selp.f64 	%fd956, %fd955, %fd954, %p96;
	and.b32  	%r247, %r313, 2;
	setp.eq.s32 	%p97, %r247, 0;
	mov.f64 	%fd957, 0d0000000000000000;
	sub.f64 	%fd958, %fd957, %fd956;
	selp.f64 	%fd959, %fd956, %fd958, %p97;
	mul.f64 	%fd960, %fd158, %fd959;
	sub.f64 	%fd961, %fd153, %fd960;
	ld.global.f64 	%fd962, [%rd23];
	add.f64 	%fd963, %fd3, %fd962;
	fma.rn.f64 	%fd964, %fd963, %fd961, %fd137;
	neg.f64 	%fd965, %fd964;
	add.s64 	%rd175, %rd11, %rd17;
	st.global.f64 	[%rd175], %fd965;
	ld.global.f64 	%fd966, [%rd18];
	add.f64 	%fd164, %fd5, %fd966;
	abs.f64 	%fd165, %fd164;
	setp.eq.f64 	%p98, %fd165, 0d7FF0000000000000;
	@%p98 bra 	$L__BB9_114;
	mul.f64 	%fd967, %fd164, 0d3FE45F306DC9C883;
	cvt.rni.s32.f64 	%r314, %fd967;
	cvt.rn.f64.s32 	%fd968, %r314;
	fma.rn.f64 	%fd969, %fd968, 0dBFF921FB54442D18, %fd164;
	fma.rn.f64 	%fd970, %fd968, 0dBC91A62633145C00, %fd969;
	fma.rn.f64 	%fd1144, %fd968, 0dB97B839A252049C0, %fd970;
	setp.ltu.f64 	%p99, %fd165, 0d41E0000000000000;
	@%p99 bra 	$L__BB9_115;
	{ // callseq 24, 0
	.param .b64 param0;
	st.param.f64 	[param0], %fd164;
	.param .align 16 .b8 retval0[16];
	call.uni (retval0), 
	__internal_trig_reduction_slowpathd, 
	(
	param0
	);
	ld.param.f64 	%fd1144, [retval0];
	ld.param.b32 	%r314, [retval0+8];
	} // callseq 24
	bra.uni 	$L__BB9_115;
$L__BB9_114:
	mov.f64 	%fd972, 0d0000000000000000;
	mul.rn.f64 	%fd1144, %fd164, %fd972;
	mov.b32 	%r314, 0;
$L__BB9_115:
	shl.b32 	%r250, %r314, 6;
	cvt.u64.u32 	%rd176, %r250;
	and.b64  	%rd177, %rd176, 64;
	add.s64 	%rd179, %rd165, %rd177;
	mul.rn.f64 	%fd973, %fd1144, %fd1144;
	and.b32  	%r251, %r314, 1;
	setp.eq.b32 	%p100, %r251, 1;
	selp.f64 	%fd974, 0dBDA8FF8320FD8164, 0d3DE5DB65F9785EBA, %p100;
	ld.global.nc.v2.f64 	{%fd975, %fd976}, [%rd179];
	fma.rn.f64 	%fd977, %fd974, %fd973, %fd975;
	fma.rn.f64 	%fd978, %fd977, %fd973, %fd976;
	ld.global.nc.v2.f64 	{%fd979, %fd980}, [%rd179+16];
	fma.rn.f64 	%fd981, %fd978, %fd973, %fd979;
	fma.rn.f64 	%fd982, %fd981, %fd973, %fd980;
	ld.global.nc.v2.f64 	{%fd983, %fd984}, [%rd179+32];
	fma.rn.f64 	%fd985, %fd982, %fd973, %fd983;
	fma.rn.f64 	%fd986, %fd985, %fd973, %fd984;
	fma.rn.f64 	%fd987, %fd986, %fd1144, %fd1144;
	fma.rn.f64 	%fd988, %fd986, %fd973, 0d3FF0000000000000;
	selp.f64 	%fd989, %fd988, %fd987, %p100;
	and.b32  	%r252, %r314, 2;
	setp.eq.s32 	%p101, %r252, 0;
	mov.f64 	%fd990, 0d0000000000000000;
	sub.f64 	%fd991, %fd990, %fd989;
	selp.f64 	%fd170, %fd989, %fd991, %p101;
	ld.global.f64 	%fd171, [%rd20];
	ld.global.f64 	%fd992, [%rd21];
	add.f64 	%fd172, %fd4, %fd992;
	abs.f64 	%fd173, %fd172;
	setp.eq.f64 	%p102, %fd173, 0d7FF0000000000000;
	@%p102 bra 	$L__BB9_118;
	mul.f64 	%fd993, %fd172, 0d3FE45F306DC9C883;
	cvt.rni.s32.f64 	%r315, %fd993;
	cvt.rn.f64.s32 	%fd994, %r315;
	fma.rn.f64 	%fd995, %fd994, 0dBFF921FB54442D18, %fd172;
	fma.rn.f64 	%fd996, %fd994, 0dBC91A62633145C00, %fd995;
	fma.rn.f64 	%fd1145, %fd994, 0dB97B839A252049C0, %fd996;
	setp.ltu.f64 	%p103, %fd173, 0d41E0000000000000;
	@%p103 bra 	$L__BB9_119;
	{ // callseq 25, 0
	.param .b64 param0;
	st.param.f64 	[param0], %fd172;
	.param .align 16 .b8 retval0[16];
	call.uni (retval0), 
	__internal_trig_reduction_slowpathd, 
	(
	param0
	);
	ld.param.f64 	%fd1145, [retval0];
	ld.param.b32 	%r315, [retval0+8];
	} // callseq 25
	bra.uni 	$L__BB9_119;
$L__BB9_118:
	mov.f64 	%fd998, 0d0000000000000000;
	mul.rn.f64 	%fd1145, %fd172, %fd998;
	mov.b32 	%r315, 0;
$L__BB9_119:
	shl.b32 	%r255, %r315, 6;
	cvt.u64.u32 	%rd180, %r255;
	and.b64  	%rd181, %rd180, 64;
	add.s64 	%rd183, %rd165, %rd181;
	mul.rn.f64 	%fd999, %fd1145, %fd1145;
	and.b32  	%r256, %r315, 1;
	setp.eq.b32 	%p105, %r256, 1;
	selp.f64 	%fd1000, 0dBDA8FF8320FD8164, 0d3DE5DB65F9785EBA, %p105;
	ld.global.nc.v2.f64 	{%fd1001, %fd1002}, [%rd183];
	fma.rn.f64 	%fd1003, %fd1000, %fd999, %fd1001;
	fma.rn.f64 	%fd1004, %fd1003, %fd999, %fd1002;
	ld.global.nc.v2.f64 	{%fd1005, %fd1006}, [%rd183+16];
	fma.rn.f64 	%fd1007, %fd1004, %fd999, %fd1005;
	fma.rn.f64 	%fd1008, %fd1007, %fd999, %fd1006;
	ld.global.nc.v2.f64 	{%fd1009, %fd1010}, [%rd183+32];
	fma.rn.f64 	%fd1011, %fd1008, %fd999, %fd1009;
	fma.rn.f64 	%fd1012, %fd1011, %fd999, %fd1010;
	fma.rn.f64 	%fd1013, %fd1012, %fd1145, %fd1145;
	fma.rn.f64 	%fd1014, %fd1012, %fd999, 0d3FF0000000000000;
	selp.f64 	%fd1015, %fd1014, %fd1013, %p105;
	and.b32  	%r257, %r315, 2;
	setp.eq.s32 	%p106, %r257, 0;
	mov.f64 	%fd1016, 0d0000000000000000;
	sub.f64 	%fd1017, %fd1016, %fd1015;
	selp.f64 	%fd178, %fd1015, %fd1017, %p106;
	@%p98 bra 	$L__BB9_123;
	mul.f64 	%fd1018, %fd164, 0d3FE45F306DC9C883;
	cvt.rni.s32.f64 	%r316, %fd1018;
	cvt.rn.f64.s32 	%fd1019, %r316;
	fma.rn.f64 	%fd1020, %fd1019, 0dBFF921FB54442D18, %fd164;
	fma.rn.f64 	%fd1021, %fd1019, 0dBC91A62633145C00, %fd1020;
	fma.rn.f64 	%fd1147, %fd1019, 0dB97B839A252049C0, %fd1021;
	setp.ltu.f64 	%p107, %fd165, 0d41E0000000000000;
	@%p107 bra 	$L__BB9_122;
	{ // callseq 26, 0
	.param .b64 param0;
	st.param.f64 	[param0], %fd164;
	.param .align 16 .b8 retval0[16];
	call.uni (retval0), 
	__internal_trig_reduction_slowpathd, 
	(
	param0
	);
	ld.param.f64 	%fd1147, [retval0];
	ld.param.b32 	%r316, [retval0+8];
	} // callseq 26
$L__BB9_122:
	add.s32 	%r317, %r316, 1;
	bra.uni 	$L__BB9_124;
$L__BB9_123:
	mov.f64 	%fd1023, 0d0000000000000000;
	mul.rn.f64 	%fd1147, %fd164, %fd1023;
	mov.b32 	%r317, 1;
$L__BB9_124:
	shl.b32 	%r260, %r317, 6;
	cvt.u64.u32 	%rd184, %r260;
	and.b64  	%rd185, %rd184, 64;
	add.s64 	%rd187, %rd165, %rd185;
	mul.rn.f64 	%fd1024, %fd1147, %fd1147;
	and.b32  	%r261, %r317, 1;
	setp.eq.b32 	%p109, %r261, 1;
	selp.f64 	%fd1025, 0dBDA8FF8320FD8164, 0d3DE5DB65F9785EBA, %p109;
	ld.global.nc.v2.f64 	{%fd1026, %fd1027}, [%rd187];
	fma.rn.f64 	%fd1028, %fd1025, %fd1024, %fd1026;
	fma.rn.f64 	%fd1029, %fd1028, %fd1024, %fd1027;
	ld.global.nc.v2.f64 	{%fd1030, %fd1031}, [%rd187+16];
	fma.rn.f64 	%fd1032, %fd1029, %fd1024, %fd1030;
	fma.rn.f64 	%fd1033, %fd1032, %fd1024, %fd1031;
	ld.global.nc.v2.f64 	{%fd1034, %fd1035}, [%rd187+32];
	fma.rn.f64 	%fd1036, %fd1033, %fd1024, %fd1034;
	fma.rn.f64 	%fd1037, %fd1036, %fd1024, %fd1035;
	fma.rn.f64 	%fd1038, %fd1037, %fd1147, %fd1147;
	fma.rn.f64 	%fd1039, %fd1037, %fd1024, 0d3FF0000000000000;
	selp.f64 	%fd1040, %fd1039, %fd1038, %p109;
	and.b32  	%r262, %r317, 2;
	setp.eq.s32 	%p110, %r262, 0;
	mov.f64 	%fd1041, 0d0000000000000000;
	sub.f64 	%fd1042, %fd1041, %fd1040;
	selp.f64 	%fd1043, %fd1040, %fd1042, %p110;
	mul.f64 	%fd1044, %fd178, %fd1043;
	ld.global.f64 	%fd1045, [%rd22];
	add.f64 	%fd1046, %fd2, %fd1045;
	mul.f64 	%fd1047, %fd1046, %fd1044;
	add.f64 	%fd1048, %fd1, %fd171;
	mul.f64 	%fd1049, %fd1048, %fd170;
	sub.f64 	%fd184, %fd1047, %fd1049;
	@%p102 bra 	$L__BB9_128;
	mul.f64 	%fd1050, %fd172, 0d3FE45F306DC9C883;
	cvt.rni.s32.f64 	%r318, %fd1050;
	cvt.rn.f64.s32 	%fd1051, %r318;
	fma.rn.f64 	%fd1052, %fd1051, 0dBFF921FB54442D18, %fd172;
	fma.rn.f64 	%fd1053, %fd1051, 0dBC91A62633145C00, %fd1052;
	fma.rn.f64 	%fd1149, %fd1051, 0dB97B839A252049C0, %fd1053;
	setp.ltu.f64 	%p111, %fd173, 0d41E0000000000000;
	@%p111 bra 	$L__BB9_127;
	{ // callseq 27, 0
	.param .b64 param0;
	st.param.f64 	[param0], %fd172;
	.param .align 16 .b8 retval0[16];
	call.uni (retval0), 
	__internal_trig_reduction_slowpathd, 
	(
	param0
	);
	ld.param.f64 	%fd1149, [retval0];
	ld.param.b32 	%r318, [retval0+8];
	} // callseq 27
$L__BB9_127:
	add.s32 	%r319, %r318, 1;
	bra.uni 	$L__BB9_129;
$L__BB9_128:
	mov.f64 	%fd1055, 0d0000000000000000;
	mul.rn.f64 	%fd1149, %fd172, %fd1055;
	mov.b32 	%r319, 1;
$L__BB9_129:
	shl.b32 	%r265, %r319, 6;
	cvt.u64.u32 	%rd188, %r265;
	and.b64  	%rd189, %rd188, 64;
	add.s64 	%rd191, %rd165, %rd189;
	mul.rn.f64 	%fd1056, %fd1149, %fd1149;
	and.b32  	%r266, %r319, 1;
	setp.eq.b32 	%p113, %r266, 1;
	selp.f64 	%fd1057, 0dBDA8FF8320FD8164, 0d3DE5DB65F9785EBA, %p113;
	ld.global.nc.v2.f64 	{%fd1058, %fd1059}, [%rd191];
	fma.rn.f64 	%fd1060, %fd1057, %fd1056, %fd1058;
	fma.rn.f64 	%fd1061, %fd1060, %fd1056, %fd1059;
	ld.global.nc.v2.f64 	{%fd1062, %fd1063}, [%rd191+16];
	fma.rn.f64 	%fd1064, %fd1061, %fd1056, %fd1062;
	fma.rn.f64 	%fd1065, %fd1064, %fd1056, %fd1063;
	ld.global.nc.v2.f64 	{%fd1066, %fd1067}, [%rd191+32];
	fma.rn.f64 	%fd1068, %fd1065, %fd1056, %fd1066;
	fma.rn.f64 	%fd1069, %fd1068, %fd1056, %fd1067;
	fma.rn.f64 	%fd1070, %fd1069, %fd1149, %fd1149;
	fma.rn.f64 	%fd1071, %fd1069, %fd1056, 0d3FF0000000000000;
	selp.f64 	%fd1072, %fd1071, %fd1070, %p113;
	and.b32  	%r267, %r319, 2;
	setp.eq.s32 	%p114, %r267, 0;
	mov.f64 	%fd1073, 0d0000000000000000;
	sub.f64 	%fd1074, %fd1073, %fd1072;
	selp.f64 	%fd190, %fd1072, %fd1074, %p114;
	@%p98 bra 	$L__BB9_133;
	mul.f64 	%fd1075, %fd164, 0d3FE45F306DC9C883;
	cvt.rni.s32.f64 	%r320, %fd1075;
	cvt.rn.f64.s32 	%fd1076, %r320;
	fma.rn.f64 	%fd1077, %fd1076, 0dBFF921FB54442D18, %fd164;
	fma.rn.f64 	%fd1078, %fd1076, 0dBC91A62633145C00, %fd1077;
	fma.rn.f64 	%fd1151, %fd1076, 0dB97B839A252049C0, %fd1078;
	setp.ltu.f64 	%p115, %fd165, 0d41E0000000000000;
	@%p115 bra 	$L__BB9_132;
	{ // callseq 28, 0
	.param .b64 param0;
	st.param.f64 	[param0], %fd164;
	.param .align 16 .b8 retval0[16];
	call.uni (retval0), 
	__internal_trig_reduction_slowpathd, 
	(
	param0
	);
	ld.param.f64 	%fd1151, [retval0];
	ld.param.b32 	%r320, [retval0+8];
	} // callseq 28
$L__BB9_132:
	add.s32 	%r321, %r320, 1;
	bra.uni 	$L__BB9_134;
$L__BB9_133:
	mov.f64 	%fd1080, 0d0000000000000000;
	mul.rn.f64 	%fd1151, %fd164, %fd1080;
	mov.b32 	%r321, 1;
$L__BB9_134:
	shl.b32 	%r270, %r321, 6;
	cvt.u64.u32 	%rd192, %r270;
	and.b64  	%rd193, %rd192, 64;
	add.s64 	%rd195, %rd165, %rd193;
	mul.rn.f64 	%fd1081, %fd1151, %fd1151;
	and.b32  	%r271, %r321, 1;
	setp.eq.b32 	%p116, %r271, 1;
	selp.f64 	%fd1082, 0dBDA8FF8320FD8164, 0d3DE5DB65F9785EBA, %p116;
	ld.global.nc.v2.f64 	{%fd1083, %fd1084}, [%rd195];
	fma.rn.f64 	%fd1085, %fd1082, %fd1081, %fd1083;
	fma.rn.f64 	%fd1086, %fd1085, %fd1081, %fd1084;
	ld.global.nc.v2.f64 	{%fd1087, %fd1088}, [%rd195+16];
	fma.rn.f64 	%fd1089, %fd1086, %fd1081, %fd1087;
	fma.rn.f64 	%fd1090, %fd1089, %fd1081, %fd1088;
	ld.global.nc.v2.f64 	{%fd1091, %fd1092}, [%rd195+32];
	fma.rn.f64 	%fd1093, %fd1090, %fd1081, %fd1091;
	fma.rn.f64 	%fd1094, %fd1093, %fd1081, %fd1092;
	fma.rn.f64 	%fd1095, %fd1094, %fd1151, %fd1151;
	fma.rn.f64 	%fd1096, %fd1094, %fd1081, 0d3FF0000000000000;
	selp.f64 	%fd1097, %fd1096, %fd1095, %p116;
	and.b32  	%r272, %r321, 2;
	setp.eq.s32 	%p117, %r272, 0;
	mov.f64 	%fd1098, 0d0000000000000000;
	sub.f64 	%fd1099, %fd1098, %fd1097;
	selp.f64 	%fd1100, %fd1097, %fd1099, %p117;
	mul.f64 	%fd1101, %fd190, %fd1100;
	ld.global.f64 	%fd1102, [%rd23];
	add.f64 	%fd1103, %fd3, %fd1102;
	fma.rn.f64 	%fd1104, %fd1103, %fd1101, %fd184;
	neg.f64 	%fd1105, %fd1104;
	add.s64 	%rd196, %rd12, %rd17;
	st.global.f64 	[%rd196], %fd1105;
	cvta.to.global.u64 	%rd197, %rd24;
	cvt.u64.u32 	%rd198, %r275;
	mul.lo.s64 	%rd199, %rd25, %rd198;
	mad.lo.s64 	%rd200, %rd199, 12, %rd197;
	add.s64 	%rd201, %rd200, %rd17;
	ld.global.f64 	%fd1106, [%rd201];
	add.s64 	%rd202, %rd13, %rd17;
	st.global.f64 	[%rd202], %fd1106;
	mul.wide.u32 	%rd203, %r275, 12;
	mad.lo.s64 	%rd204, %rd25, %rd203, %rd25;
	add.s64 	%rd205, %rd197, %rd204;
	add.s64 	%rd206, %rd205, %rd17;
	ld.global.f64 	%fd1107, [%rd206];
	add.s64 	%rd207, %rd14, %rd17;
	st.global.f64 	[%rd207], %fd1107;
	or.b64  	%rd208, %rd203, 2;
	mad.lo.s64 	%rd209, %rd25, %rd208, %rd197;
	add.s64 	%rd210, %rd209, %rd17;
	ld.global.f64 	%fd1108, [%rd210];
	add.s64 	%rd211, %rd15, %rd17;
	st.global.f64 	[%rd211], %fd1108;
	add.s32 	%r278, %r278, 1;
	add.s32 	%r122, %r277, 1;
	add.s32 	%r273, %r277, -1;
	setp.lt.s32 	%p118, %r273, 399;
	mov.u32 	%r277, %r122;
	@%p118 bra 	$L__BB9_4;
	add.s32 	%r276, %r276, 1;
	setp.ne.s32 	%p119, %r276, 12;
	@%p119 bra 	$L__BB9_3;
	add.s32 	%r275, %r275, 1;
	setp.ne.s32 	%p120, %r275, 100;
	@%p120 bra 	$L__BB9_2;
$L__BB9_137:
	ret;

}
	// .globl	_Z7helper114cudaPitchedPtrS_diPdS0_S0_S0_S0_S0_S0_S0_S0_S0_Pi
.visible .entry _Z7helper114cudaPitchedPtrS_diPdS0_S0_S0_S0_S0_S0_S0_S0_S0_Pi(
	.param .align 8 .b8 _Z7helper114cudaPitchedPtrS_diPdS0_S0_S0_S0_S0_S0_S0_S0_S0_Pi_param_0[32],
	.param .align 8 .b8 _Z7helper114cudaPitchedPtrS_diPdS0_S0_S0_S0_S0_S0_S0_S0_S0_Pi_param_1[32],
	.param .f64 _Z7helper114cudaPitchedPtrS_diPdS0_S0_S0_S0_S0_S0_S0_S0_S0_Pi_param_2,
	.param .u32 _Z7helper114cudaPitchedPtrS_diPdS0_S0_S0_S0_S0_S0_S0_S0_S0_Pi_param_3,
	.param .u64 .ptr .align 1 _Z7helper114cudaPitchedPtrS_diPdS0_S0_S0_S0_S0_S0_S0_S0_S0_Pi_param_4,
	.param .u64 .ptr .align 1 _Z7helper114cudaPitchedPtrS_diPdS0_S0_S0_S0_S0_S0_S0_S0_S0_Pi_param_5,
	.param .u64 .ptr .align 1 _Z7helper114cudaPitchedPtrS_diPdS0_S0_S0_S0_S0_S0_S0_S0_S0_Pi_param_6,
	.param .u64 .ptr .align 1 _Z7helper114cudaPitchedPtrS_diPdS0_S0_S0_S0_S0_S0_S0_S0_S0_Pi_param_7,
	.param .u64 .ptr .align 1 _Z7helper114cudaPitchedPtrS_diPdS0_S0_S0_S0_S0_S0_S0_S0_S0_Pi_param_8,
	.param .u64 .ptr .align 1 _Z7helper114cudaPitchedPtrS_diPdS0_S0_S0_S0_S0_S0_S0_S0_S0_Pi_param_9,
	.param .u64 .ptr .align 1 _Z7helper114cudaPitchedPtrS_diPdS0_S0_S0_S0_S0_S0_S0_S0_S0_Pi_param_10,
	.param .u64 .ptr .align 1 _Z7helper114cudaPitchedPtrS_diPdS0_S0_S0_S0_S0_S0_S0_S0_S0_Pi_param_11,
	.param .u64 .ptr .align 1 _Z7helper114cudaPitchedPtrS_diPdS0_S0_S0_S0_S0_S0_S0_S0_S0_Pi_param_12,
	.param .u64 .ptr .align 1 _Z7helper114cudaPitchedPtrS_diPdS0_S0_S0_S0_S0_S0_S0_S0_S0_Pi_param_13,
	.param .u64 .ptr .align 1 _Z7helper114cudaPitchedPtrS_diPdS0_S0_S0_S0_S0_S0_S0_S0_S0_Pi_param_14
)
{
	.reg .pred 	%p<9>;
	.reg .b32 	%r<32>;
	.reg .b64 	%rd<96>;
	.reg .b64 	%fd<232>;

	ld.param.u64 	%rd29, [_Z7helper114cudaPitchedPtrS_diPdS0_S0_S0_S0_S0_S0_S0_S0_S0_Pi_param_1+8];
	ld.param.u64 	%rd28, [_Z7helper114cudaPitchedPtrS_diPdS0_S0_S0_S0_S0_S0_S0_S0_S0_Pi_param_1];
	ld.param.u64 	%rd12, [_Z7helper114cudaPitchedPtrS_diPdS0_S0_S0_S0_S0_S0_S0_S0_S0_Pi_param_0+8];
	ld.param.u64 	%rd32, [_Z7helper114cudaPitchedPtrS_diPdS0_S0_S0_S0_S0_S0_S0_S0_S0_Pi_param_0];
	ld.param.f64 	%fd44, [_Z7helper114cudaPitchedPtrS_diPdS0_S0_S0_S0_S0_S0_S0_S0_S0_Pi_param_2];
	ld.param.u32 	%r19, [_Z7helper114cudaPitchedPtrS_diPdS0_S0_S0_S0_S0_S0_S0_S0_S0_Pi_param_3];
	ld.param.u64 	%rd33, [_Z7helper114cudaPitchedPtrS_diPdS0_S0_S0_S0_S0_S0_S0_S0_S0_Pi_param_4];
	ld.param.u64 	%rd34, [_Z7helper114cudaPitchedPtrS_diPdS0_S0_S0_S0_S0_S0_S0_S0_S0_Pi_param_5];
	ld.param.u64 	%rd35, [_Z7helper114cudaPitchedPtrS_diPdS0_S0_S0_S0_S0_S0_S0_S0_S0_Pi_param_6];
	ld.param.u64 	%rd36, [_Z7helper114cudaPitchedPtrS_diPdS0_S0_S0_S0_S0_S0_S0_S0_S0_Pi_param_7];
	ld.param.u64 	%rd37, [_Z7helper114cudaPitchedPtrS_diPdS0_S0_S0_S0_S0_S0_S0_S0_S0_Pi_param_8];
	ld.param.u64 	%rd38, [_Z7helper114cudaPitchedPtrS_diPdS0_S0_S0_S0_S0_S0_S0_S0_S0_Pi_param_9];
	ld.param.u64 	%rd39, [_Z7helper114cudaPitchedPtrS_diPdS0_S0_S0_S0_S0_S0_S0_S0_S0_Pi_param_10];
	ld.param.u64 	%rd40, [_Z7helper114cudaPitchedPtrS_diPdS0_S0_S0_S0_S0_S0_S0_S0_S0_Pi_param_11];
	ld.param.u64 	%rd41, [_Z7helper114cudaPitchedPtrS_diPdS0_S0_S0_S0_S0_S0_S0_S0_S0_Pi_param_12];
	ld.param.u64 	%rd42, [_Z7helper114cudaPitchedPtrS_diPdS0_S0_S0_S0_S0_S0_S0_S0_S0_Pi_param_13];
	cvta.to.global.u64 	%rd1, %rd42;
	cvta.to.global.u64 	%rd2, %rd41;
	cvta.to.global.u64 	%rd3, %rd36;
	cvta.to.global.u64 	%rd4, %rd35;
	cvta.to.global.u64 	%rd5, %rd40;
	cvta.to.global.u64 	%rd6, %rd39;
	cvta.to.global.u64 	%rd7, %rd34;
	cvta.to.global.u64 	%rd8, %rd37;
	cvta.to.global.u64 	%rd9, %rd38;
	cvta.to.global.u64 	%rd10, %rd33;
	cvta.to.global.u64 	%rd11, %rd32;
	mul.lo.s64 	%rd15, %rd12, 6;
	setp.lt.s32 	%p1, %r19, 401;
	mul.f64 	%fd1, %fd44, 0d3FE0000000000000;
	mul.lo.s64 	%rd16, %rd12, 3;
	@%p1 bra 	$L__BB10_4;
	mov.b32 	%r31, 1;
$L__BB10_2:
	cvt.u64.u32 	%rd43, %r31;
	mad.lo.s64 	%rd44, %rd15, %rd43, %rd11;
	mul.wide.s32 	%rd45, %r19, 8;
	add.s64 	%rd46, %rd44, %rd45;
	mov.b64 	%rd47, 9221120237041090560;
	st.global.u64 	[%rd46+-8], %rd47;
	add.s64 	%rd48, %rd46, %rd12;
	st.global.u64 	[%rd48+-8], %rd47;
	add.s64 	%rd49, %rd48, %rd12;
	mov.b64 	%rd50, 0;
	st.global.u64 	[%rd49+-8], %rd50;
	add.s64 	%rd51, %rd49, %rd12;
	st.global.u64 	[%rd51+-8], %rd47;
	add.s64 	%rd52, %rd51, %rd16;
	st.global.u64 	[%rd52+-8], %rd47;
	add.s64 	%rd53, %rd52, %rd12;
	st.global.u64 	[%rd53+-8], %rd47;
	add.s64 	%rd54, %rd53, %rd12;
	st.global.u64 	[%rd54+-8], %rd50;
	add.s64 	%rd55, %rd54, %rd12;
	st.global.u64 	[%rd55+-8], %rd47;
	add.s64 	%rd56, %rd55, %rd16;
	st.global.u64 	[%rd56+-8], %rd47;
	add.s64 	%rd57, %rd56, %rd12;
	st.global.u64 	[%rd57+-8], %rd47;
	add.s64 	%rd58, %rd57, %rd12;
	st.global.u64 	[%rd58+-8], %rd50;
	add.s64 	%rd27, %rd58, %rd12;
	st.global.u64 	[%rd27+-8], %rd47;
	setp.eq.s32 	%p2, %r31, 97;
	@%p2 bra 	$L__BB10_15;
	add.s64 	%rd59, %rd27, %rd16;
	mov.b64 	%rd60, 9221120237041090560;
	st.global.u64 	[%rd59+-8], %rd60;
	add.s64 	%rd61, %rd59, %rd12;
	st.global.u64 	[%rd61+-8], %rd60;
	add.s64 	%rd62, %rd61, %rd12;
	mov.b64 	%rd63, 0;
	st.global.u64 	[%rd62+-8], %rd63;
	add.s64 	%rd64, %rd62, %rd12;
	st.global.u64 	[%rd64+-8], %rd60;
	add.s32 	%r31, %r31, 4;
	bra.uni 	$L__BB10_2;
$L__BB10_4:
	mul.lo.s64 	%rd17, %rd29, 3;
	sub.s32 	%r22, 401, %r19;
	sub.s32 	%r23, 1, %r19;
	and.b32  	%r1, %r23, 3;
	and.b32  	%r2, %r22, 3;
	add.s32 	%r3, %r19, -398;
	and.b32  	%r4, %r23, 1;
	and.b32  	%r24, %r22, -4;
	neg.s32 	%r5, %r24;
	mul.wide.s32 	%rd65, %r19, 8;
	add.s64 	%rd18, %rd1, %rd65;
	add.s64 	%rd19, %rd2, %rd65;
	add.s64 	%rd20, %rd5, %rd65;
	add.s64 	%rd21, %rd6, %rd65;
	add.s64 	%rd22, %rd8, %rd65;
	add.s64 	%rd23, %rd9, %rd65;
	add.s32 	%r6, %r19, -1;
	mul.lo.s64 	%rd24, %rd29, 6;
	cvta.to.global.u64 	%rd25, %rd28;
	mov.b32 	%r26, 1;
$L__BB10_5:
	setp.lt.u32 	%p3, %r3, 3;
	cvt.u64.u32 	%rd66, %r26;
	mad.lo.s64 	%rd67, %rd24, %rd66, %rd25;
	mul.lo.s64 	%rd26, %rd15, %rd66;
	mul.wide.s32 	%rd68, %r19, 8;
	add.s64 	%rd69, %rd67, %rd68;
	ld.global.f64 	%fd47, [%rd69+-8];
	ld.global.f64 	%fd48, [%rd23+-8];
	add.f64 	%fd49, %fd48, 0d4050E00000000000;
	sub.f64 	%fd50, %fd47, %fd49;
	mul.f64 	%fd51, %fd50, 0d3FD0000000000000;
	mul.f64 	%fd2, %fd50, %fd51;
	add.s64 	%rd70, %rd69, %rd17;
	ld.global.f64 	%fd52, [%rd70+-8];
	ld.global.f64 	%fd53, [%rd22+-8];
	sub.f64 	%fd54, %fd52, %fd53;
	mul.f64 	%fd55, %fd54, 0d3EB0C6F7A0B5ED8D;
	mul.f64 	%fd3, %fd54, %fd55;
	add.s64 	%rd71, %rd69, %rd29;
	ld.global.f64 	%fd56, [%rd71+-8];
	ld.global.f64 	%fd57, [%rd21+-8];
	add.f64 	%fd58, %fd57, 0d0000000000000000;
	sub.f64 	%fd59, %fd56, %fd58;
	mul.f64 	%fd60, %fd59, 0d3F9119CE075F6FD2;
	sub.f64 	%fd61, %fd47, %fd58;
	mul.f64 	%fd4, %fd61, %fd60;
	add.s64 	%rd72, %rd71, %rd17;
	ld.global.f64 	%fd62, [%rd72+-8];
	ld.global.f64 	%fd63, [%rd20+-8];
	sub.f64 	%fd64, %fd62, %fd63;
	mul.f64 	%fd65, %fd64, 0d3EFA36E2EB1C432D;
	mul.f64 	%fd5, %fd64, %fd65;
	ld.global.f64 	%fd66, [%rd19+-8];
	add.f64 	%fd67, %fd66, 0d0000000000000000;
	sub.f64 	%fd68, %fd52, %fd67;
	mul.f64 	%fd69, %fd68, 0d3FD0000000000000;
	mul.f64 	%fd6, %fd68, %fd69;
	add.s64 	%rd73, %rd72, %rd29;
	ld.global.f64 	%fd70, [%rd73+-8];
	ld.global.f64 	%fd71, [%rd18+-8];
	sub.f64 	%fd72, %fd70, %fd71;
	mul.f64 	%fd73, %fd72, 0d3F30624DD2F1A9FC;
	sub.f64 	%fd74, %fd62, %fd71;
	mul.f64 	%fd7, %fd73, %fd74;
	mov.f64 	%fd228, 0d0000000000000000;
	mov.u32 	%r30, %r6;
	mov.f64 	%fd229, %fd228;
	mov.f64 	%fd230, %fd228;
	mov.f64 	%fd231, %fd228;
	@%p3 bra 	$L__BB10_9;
	mov.f64 	%fd228, 0d0000000000000000;
	mov.u32 	%r27, %r5;
	mov.u32 	%r28, %r19;
$L__BB10_7:
	.pragma "nounroll";
	add.s32 	%r25, %r28, -1;
	mul.wide.s32 	%rd74, %r25, 8;
	add.s64 	%rd75, %rd10, %rd74;
	ld.global.f64 	%fd76, [%rd75];
	mul.f64 	%fd77, %fd76, 0d3F9999999999999A;
	fma.rn.f64 	%fd78, %fd76, %fd77, %fd2;
	add.f64 	%fd79, %fd78, %fd3;
	fma.rn.f64 	%fd80, %fd1, %fd79, %fd228;
	add.s64 	%rd76, %rd7, %rd74;
	ld.global.f64 	%fd81, [%rd76];
	mul.f64 	%fd82, %fd81, 0d3F9999999999999A;
	fma.rn.f64 	%fd83, %fd82, %fd76, %fd4;
	add.f64 	%fd84, %fd83, %fd5;
	fma.rn.f64 	%fd85, %fd1, %fd84, %fd229;
	add.s64 	%rd77, %rd4, %rd74;
	ld.global.f64 	%fd86, [%rd77];
	mul.f64 	%fd87, %fd86, 0d3FA999999999999A;
	mul.f64 	%fd88, %fd86, %fd87;
	mul.f64 	%fd89, %fd1, %fd88;
	fma.rn.f64 	%fd90, %fd88, %fd89, %fd230;
	add.s64 	%rd78, %rd3, %rd74;
	ld.global.f64 	%fd91, [%rd78];
	mul.f64 	%fd92, %fd91, 0d3F9999999999999A;
	fma.rn.f64 	%fd93, %fd91, %fd92, %fd6;
	add.f64 	%fd94, %fd93, %fd7;
	fma.rn.f64 	%fd95, %fd1, %fd94, %fd231;
	ld.global.f64 	%fd96, [%rd75+8];
	mul.f64 	%fd97, %fd96, 0d3F9999999999999A;
	fma.rn.f64 	%fd98, %fd96, %fd97, %fd2;
	add.f64 	%fd99, %fd98, %fd3;
	fma.rn.f64 	%fd100, %fd1, %fd99, %fd80;
	ld.global.f64 	%fd101, [%rd76+8];
	mul.f64 	%fd102, %fd101, 0d3F9999999999999A;
	fma.rn.f64 	%fd103, %fd102, %fd96, %fd4;
	add.f64 	%fd104, %fd103, %fd5;
	fma.rn.f64 	%fd105, %fd1, %fd104, %fd85;
	ld.global.f64 	%fd106, [%rd77+8];
	mul.f64 	%fd107, %fd106, 0d3FA999999999999A;
	mul.f64 	%fd108, %fd106, %fd107;
	mul.f64 	%fd109, %fd1, %fd108;
	fma.rn.f64 	%fd110, %fd108, %fd109, %fd90;
	ld.global.f64 	%fd111, [%rd78+8];
	mul.f64 	%fd112, %fd111, 0d3F9999999999999A;
	fma.rn.f64 	%fd113, %fd111, %fd112, %fd6;
	add.f64 	%fd114, %fd113, %fd7;
	fma.rn.f64 	%fd115, %fd1, %fd114, %fd95;
	ld.global.f64 	%fd116, [%rd75+16];
	mul.f64 	%fd117, %fd116, 0d3F9999999999999A;
	fma.rn.f64 	%fd118, %fd116, %fd117, %fd2;
	add.f64 	%fd119, %fd118, %fd3;
	fma.rn.f64 	%fd120, %fd1, %fd119, %fd100;
	ld.global.f64 	%fd121, [%rd76+16];
	mul.f64 	%fd122, %fd121, 0d3F9999999999999A;
	fma.rn.f64 	%fd123, %fd122, %fd116, %fd4;
	add.f64 	%fd124, %fd123, %fd5;
	fma.rn.f64 	%fd125, %fd1, %fd124, %fd105;
	ld.global.f64 	%fd126, [%rd77+16];
	mul.f64 	%fd127, %fd126, 0d3FA999999999999A;
	mul.f64 	%fd128, %fd126, %fd127;
	mul.f64 	%fd129, %fd1, %fd128;
	fma.rn.f64 	%fd130, %fd128, %fd129, %fd110;
	ld.global.f64 	%fd131, [%rd78+16];
	mul.f64 	%fd132, %fd131, 0d3F9999999999999A;
	fma.rn.f64 	%fd133, %fd131, %fd132, %fd6;
	add.f64 	%fd134, %fd133, %fd7;
	fma.rn.f64 	%fd135, %fd1, %fd134, %fd115;
	ld.global.f64 	%fd136, [%rd75+24];
	mul.f64 	%fd137, %fd136, 0d3F9999999999999A;
	fma.rn.f64 	%fd138, %fd136, %fd137, %fd2;
	add.f64 	%fd139, %fd138, %fd3;
	fma.rn.f64 	%fd228, %fd1, %fd139, %fd120;
	ld.global.f64 	%fd140, [%rd76+24];
	mul.f64 	%fd141, %fd140, 0d3F9999999999999A;
	fma.rn.f64 	%fd142, %fd141, %fd136, %fd4;
	add.f64 	%fd143, %fd142, %fd5;
	fma.rn.f64 	%fd229, %fd1, %fd143, %fd125;
	ld.global.f64 	%fd144, [%rd77+24];
	mul.f64 	%fd145, %fd144, 0d3FA999999999999A;
	mul.f64 	%fd146, %fd144, %fd145;
	mul.f64 	%fd147, %fd1, %fd146;
	fma.rn.f64 	%fd230, %fd146, %fd147, %fd130;
	ld.global.f64 	%fd148, [%rd78+24];
	mul.f64 	%fd149, %fd148, 0d3F9999999999999A;
	fma.rn.f64 	%fd150, %fd148, %fd149, %fd6;
	add.f64 	%fd151, %fd150, %fd7;
	fma.rn.f64 	%fd231, %fd1, %fd151, %fd135;
	add.s32 	%r28, %r28, 4;
	add.s32 	%r27, %r27, 4;
	setp.ne.s32 	%p4, %r27, 0;
	@%p4 bra 	$L__BB10_7;
	add.s32 	%r30, %r28, -1;
$L__BB10_9:
	setp.eq.s32 	%p5, %r2, 0;
	@%p5 bra 	$L__BB10_14;
	setp.eq.s32 	%p6, %r1, 1;
	@%p6 bra 	$L__BB10_12;
	mul.wide.s32 	%rd79, %r30, 8;
	add.s64 	%rd80, %rd10, %rd79;
	ld.global.f64 	%fd153, [%rd80];
	mul.f64 	%fd154, %fd153, 0d3F9999999999999A;
	fma.rn.f64 	%fd155, %fd153, %fd154, %fd2;
	add.f64 	%fd156, %fd155, %fd3;
	fma.rn.f64 	%fd157, %fd1, %fd156, %fd228;
	add.s64 	%rd81, %rd7, %rd79;
	ld.global.f64 	%fd158, [%rd81];
	mul.f64 	%fd159, %fd158, 0d3F9999999999999A;
	fma.rn.f64 	%fd160, %fd159, %fd153, %fd4;
	add.f64 	%fd161, %fd160, %fd5;
	fma.rn.f64 	%fd162, %fd1, %fd161, %fd229;
	add.s64 	%rd82, %rd4, %rd79;
	ld.global.f64 	%fd163, [%rd82];
	mul.f64 	%fd164, %fd163, 0d3FA999999999999A;
	mul.f64 	%fd165, %fd163, %fd164;
	mul.f64 	%fd166, %fd1, %fd165;
	fma.rn.f64 	%fd167, %fd165, %fd166, %fd230;
	add.s64 	%rd83, %rd3, %rd79;
	ld.global.f64 	%fd168, [%rd83];
	mul.f64 	%fd169, %fd168, 0d3F9999999999999A;
	fma.rn.f64 	%fd170, %fd168, %fd169, %fd6;
	add.f64 	%fd171, %fd170, %fd7;
	fma.rn.f64 	%fd172, %fd1, %fd171, %fd231;
	ld.global.f64 	%fd173, [%rd80+8];
	mul.f64 	%fd174, %fd173, 0d3F9999999999999A;
	fma.rn.f64 	%fd175, %fd173, %fd174, %fd2;
	add.f64 	%fd176, %fd175, %fd3;
	fma.rn.f64 	%fd228, %fd1, %fd176, %fd157;
	ld.global.f64 	%fd177, [%rd81+8];
	mul.f64 	%fd178, %fd177, 0d3F9999999999999A;
	fma.rn.f64 	%fd179, %fd178, %fd173, %fd4;
	add.f64 	%fd180, %fd179, %fd5;
	fma.rn.f64 	%fd229, %fd1, %fd180, %fd162;
	ld.global.f64 	%fd181, [%rd82+8];
	mul.f64 	%fd182, %fd181, 0d3FA999999999999A;
	mul.f64 	%fd183, %fd181, %fd182;
	mul.f64 	%fd184, %fd1, %fd183;
	fma.rn.f64 	%fd230, %fd183, %fd184, %fd167;
	ld.global.f64 	%fd185, [%rd83+8];
	mul.f64 	%fd186, %fd185, 0d3F9999999999999A;
	fma.rn.f64 	%fd187, %fd185, %fd186, %fd6;
	add.f64 	%fd188, %fd187, %fd7;
	fma.rn.f64 	%fd231, %fd1, %fd188, %fd172;
	add.s32 	%r30, %r30, 2;
$L__BB10_12:
	setp.eq.s32 	%p7, %r4, 0;
	@%p7 bra 	$L__BB10_14;
	mul.wide.s32 	%rd84, %r30, 8;
	add.s64 	%rd85, %rd10, %rd84;
	ld.global.f64 	%fd189, [%rd85];
	mul.f64 	%fd190, %fd189, 0d3F9999999999999A;
	fma.rn.f64 	%fd191, %fd189, %fd190, %fd2;
	add.f64 	%fd192, %fd191, %fd3;
	fma.rn.f64 	%fd228, %fd1, %fd192, %fd228;
	add.s64 	%rd86, %rd7, %rd84;
	ld.global.f64 	%fd193, [%rd86];
	mul.f64 	%fd194, %fd193, 0d3F9999999999999A;
	fma.rn.f64 	%fd195, %fd194, %fd189, %fd4;
	add.f64 	%fd196, %fd195, %fd5;
	fma.rn.f64 	%fd229, %fd1, %fd196, %fd229;
	add.s64 	%rd87, %rd4, %rd84;
	ld.global.f64 	%fd197, [%rd87];
	mul.f64 	%fd198, %fd197, 0d3FA999999999999A;
	mul.f64 	%fd199, %fd197, %fd198;
	mul.f64 	%fd200, %fd1, %fd199;
	fma.rn.f64 	%fd230, %fd199, %fd200, %fd230;
	add.s64 	%rd88, %rd3, %rd84;
	ld.global.f64 	%fd201, [%rd88];
	mul.f64 	%fd202, %fd201, 0d3F9999999999999A;
	fma.rn.f64 	%fd203, %fd201, %fd202, %fd6;
	add.f64 	%fd204, %fd203, %fd7;
	fma.rn.f64 	%fd231, %fd1, %fd204, %fd231;
$L__BB10_14:
	add.s64 	%rd89, %rd11, %rd26;
	mul.wide.s32 	%rd90, %r19, 8;
	add.s64 	%rd91, %rd89, %rd90;
	mov.b64 	%rd92, 9221120237041090560;
	st.global.u64 	[%rd91+-8], %rd92;
	add.s64 	%rd93, %rd91, %rd12;
	st.global.u64 	[%rd93+-8], %rd92;
	add.f64 	%fd205, %fd228, %fd229;
	add.f64 	%fd206, %fd205, %fd230;
	add.f64 	%fd207, %fd206, %fd231;
	add.s64 	%rd94, %rd93, %rd12;
	st.global.f64 	[%rd94+-8], %fd207;
	add.s64 	%rd95, %rd94, %rd12;
	st.global.u64 	[%rd95+-8], %rd92;
	add.s32 	%r26, %r26, 1;
	setp.eq.s32 	%p8, %r26, 100;
	@%p8 bra 	$L__BB10_15;
	bra.uni 	$L__BB10_5;
$L__BB10_15:
	ret;

}
.func  (.param .align 16 .b8 func_retval0[16]) __internal_trig_reduction_slowpathd(
	.param .b64 __internal_trig_reduction_slowpathd_param_0
)
{
	.local .align 8 .b8 	__local_depot11[40];
	.reg .b64 	%SP;
	.reg .b64 	%SPL;
	.reg .pred 	%p<10>;
	.reg .b32 	%r<47>;
	.reg .b64 	%rd<74>;
	.reg .b64 	%fd<5>;

	mov.u64 	%SPL, __local_depot11;
	ld.param.f64 	%fd4, [__internal_trig_reduction_slowpathd_param_0];
	add.u64 	%rd1, %SPL, 0;
	{
	.reg .b32 %temp; 
	mov.b64 	{%temp, %r1}, %fd4;
	}
	shr.u32 	%r2, %r1, 20;
	and.b32  	%r3, %r2, 2047;
	setp.eq.s32 	%p1, %r3, 2047;
	mov.b32 	%r46, 0;
	@%p1 bra 	$L__BB11_9;
	add.s32 	%r20, %r3, -1024;
	mov.b64 	%rd20, %fd4;
	shl.b64 	%rd2, %rd20, 11;
	shr.u32 	%r4, %r20, 6;
	sub.s32 	%r45, 15, %r4;
	sub.s32 	%r21, 19, %r4;
	setp.lt.u32 	%p2, %r20, 128;
	selp.b32 	%r6, 18, %r21, %p2;
	setp.ge.s32 	%p3, %r45, %r6;
	mov.b64 	%rd70, 0;
	@%p3 bra 	$L__BB11_4;
	add.s32 	%r23, %r6, %r4;
	neg.s32 	%r43, %r23;
	or.b64  	%rd3, %rd2, -9223372036854775808;
	mov.b64 	%rd70, 0;
	mov.b32 	%r42, 0;
	mov.u64 	%rd25, __cudart_i2opi_d;
	mov.u32 	%r44, %r45;
$L__BB11_3:
	.pragma "nounroll";
	mul.wide.s32 	%rd22, %r42, 8;
	add.s64 	%rd23, %rd1, %rd22;
	mul.wide.s32 	%rd24, %r44, 8;
	add.s64 	%rd26, %rd25, %rd24;
	ld.global.nc.u64 	%rd27, [%rd26];
	{
	.reg .u32 %r0, %r1, %r2, %r3, %alo, %ahi, %blo, %bhi, %clo, %chi;
	mov.b64 	{%alo,%ahi}, %rd27;
	mov.b64 	{%blo,%bhi}, %rd3;
	mov.b64 	{%clo,%chi}, %rd70;
	mad.lo.cc.u32 	%r0, %alo, %blo, %clo;
	madc.hi.cc.u32 	%r1, %alo, %blo, %chi;
	madc.hi.u32 	%r2, %alo, %bhi, 0;
	mad.lo.cc.u32 	%r1, %alo, %bhi, %r1;
	madc.hi.cc.u32 	%r2, %ahi, %blo, %r2;
	madc.hi.u32 	%r3, %ahi, %bhi, 0;
	mad.lo.cc.u32 	%r1, %ahi, %blo, %r1;
	madc.lo.cc.u32 	%r2, %ahi, %bhi, %r2;
	addc.u32 	%r3, %r3, 0;
	mov.b64 	%rd28, {%r0,%r1};
	mov.b64 	%rd70, {%r2,%r3};
	}
	st.local.u64 	[%rd23], %rd28;
	add.s32 	%r44, %r44, 1;
	add.s32 	%r43, %r43, 1;
	add.s32 	%r42, %r42, 1;
	setp.ne.s32 	%p4, %r43, -15;
	mov.u32 	%r45, %r6;
	@%p4 bra 	$L__BB11_3;
$L__BB11_4:
	cvt.s64.s32 	%rd29, %r45;
	cvt.u64.u32 	%rd30, %r4;
	add.s64 	%rd31, %rd30, %rd29;
	shl.b64 	%rd32, %rd31, 3;
	add.s64 	%rd33, %rd1, %rd32;
	st.local.u64 	[%rd33+-120], %rd70;
	and.b32  	%r15, %r2, 63;
	ld.local.u64 	%rd72, [%rd1+16];
	ld.local.u64 	%rd71, [%rd1+24];
	setp.eq.s32 	%p5, %r15, 0;
	@%p5 bra 	$L__BB11_6;
	shl.b64 	%rd34, %rd71, %r15;
	shr.u64 	%rd35, %rd72, 1;
	xor.b32  	%r24, %r15, 63;
	shr.u64 	%rd36, %rd35, %r24;
	or.b64  	%rd71, %rd34, %rd36;
	ld.local.u64 	%rd37, [%rd1+8];
	shl.b64 	%rd38, %rd72, %r15;
	shr.u64 	%rd39, %rd37, 1;
	shr.u64 	%rd40, %rd39, %r24;
	or.b64  	%rd72, %rd38, %rd40;
$L__BB11_6:
	and.b32  	%r25, %r1, -2147483648;
	shr.u64 	%rd41, %rd71, 62;
	cvt.u32.u64 	%r26, %rd41;
	mov.b64 	{%r27, %r28}, %rd71;
	mov.b64 	{%r29, %r30}, %rd72;
	shf.l.wrap.b32 	%r31, %r30, %r27, 2;
	shf.l.wrap.b32 	%r32, %r27, %r28, 2;
	mov.b64 	%rd42, {%r31, %r32};
	shl.b64 	%rd43, %rd72, 2;
	shr.u64 	%rd44, %rd42, 63;
	cvt.u32.u64 	%r33, %rd44;
	add.s32 	%r34, %r33, %r26;
	setp.eq.s32 	%p6, %r25, 0;
	neg.s32 	%r35, %r34;
	selp.b32 	%r46, %r34, %r35, %p6;
	setp.gt.s64 	%p7, %rd42, -1;
	mov.b64 	%rd45, 0;
	{
	.reg .u32 %r0, %r1, %r2, %r3, %a0, %a1, %a2, %a3, %b0, %b1, %b2, %b3;
	mov.b64 	{%a0,%a1}, %rd45;
	mov.b64 	{%a2,%a3}, %rd45;
	mov.b64 	{%b0,%b1}, %rd43;
	mov.b64 	{%b2,%b3}, %rd42;
	sub.cc.u32 	%r0, %a0, %b0;
	subc.cc.u32 	%r1, %a1, %b1;
	subc.cc.u32 	%r2, %a2, %b2;
	subc.u32 	%r3, %a3, %b3;
	mov.b64 	%rd46, {%r0,%r1};
	mov.b64 	%rd47, {%r2,%r3};
	}
	xor.b32  	%r36, %r25, -2147483648;
	selp.b64 	%rd73, %rd42, %rd47, %p7;
	selp.b64 	%rd14, %rd43, %rd46, %p7;
	selp.b32 	%r17, %r25, %r36, %p7;
	clz.b64 	%r37, %rd73;
	cvt.u64.u32 	%rd15, %r37;
	setp.eq.s32 	%p8, %r37, 0;
	@%p8 bra 	$L__BB11_8;
	cvt.u32.u64 	%r38, %rd15;
	and.b32  	%r39, %r38, 63;
	shl.b64 	%rd48, %rd73, %r39;
	shr.u64 	%rd49, %rd14, 1;
	not.b32 	%r40, %r38;
	and.b32  	%r41, %r40, 63;
	shr.u64 	%rd50, %rd49, %r41;
	or.b64  	%rd73, %rd48, %rd50;
$L__BB11_8:
	mov.b64 	%rd51, -3958705157555305931;
	{
	.reg .u32 %r0, %r1, %r2, %r3, %alo, %ahi, %blo, %bhi;
	mov.b64 	{%alo,%ahi}, %rd73;
	mov.b64 	{%blo,%bhi}, %rd51;
	mul.lo.u32 	%r0, %alo, %blo;
	mul.hi.u32 	%r1, %alo, %blo;
	mad.lo.cc.u32 	%r1, %alo, %bhi, %r1;
	madc.hi.u32 	%r2, %alo, %bhi, 0;
	mad.lo.cc.u32 	%r1, %ahi, %blo, %r1;
	madc.hi.cc.u32 	%r2, %ahi, %blo, %r2;
	madc.hi.u32 	%r3, %ahi, %bhi, 0;
	mad.lo.cc.u32 	%r2, %ahi, %bhi, %r2;
	addc.u32 	%r3, %r3, 0;
	mov.b64 	%rd52, {%r0,%r1};
	mov.b64 	%rd53, {%r2,%r3};
	}
	setp.gt.s64 	%p9, %rd53, 0;
	{
	.reg .u32 %r0, %r1, %r2, %r3, %a0, %a1, %a2, %a3, %b0, %b1, %b2, %b3;
	mov.b64 	{%a0,%a1}, %rd52;
	mov.b64 	{%a2,%a3}, %rd53;
	mov.b64 	{%b0,%b1}, %rd52;
	mov.b64 	{%b2,%b3}, %rd53;
	add.cc.u32 	%r0, %a0, %b0;
	addc.cc.u32 	%r1, %a1, %b1;
	addc.cc.u32 	%r2, %a2, %b2;
	addc.u32 	%r3, %a3, %b3;
	mov.b64 	%rd54, {%r0,%r1};
	mov.b64 	%rd55, {%r2,%r3};
	}
	selp.b64 	%rd56, %rd55, %rd53, %p9;
	selp.s64 	%rd57, -1, 0, %p9;
	sub.s64 	%rd58, %rd57, %rd15;
	cvt.u64.u32 	%rd59, %r17;
	shl.b64 	%rd60, %rd59, 32;
	add.s64 	%rd61, %rd56, 1;
	shr.u64 	%rd62, %rd61, 10;
	add.s64 	%rd63, %rd62, 1;
	shr.u64 	%rd64, %rd63, 1;
	shl.b64 	%rd65, %rd58, 52;
	add.s64 	%rd66, %rd65, %rd64;
	add.s64 	%rd67, %rd66, 4602678819172646912;
	or.b64  	%rd68, %rd67, %rd60;
	mov.b64 	%fd4, %rd68;
$L__BB11_9:
	st.param.f64 	[func_retval0], %fd4;
	st.param.b32 	[func_retval0+8], %r46;
	ret;

}


// ===== COMPILED SASS (sm_100) =====

	.target	sm_100

	.elftype	@"ET_EXEC"


//--------------------- .note.nv.tkinfo           --------------------------
	.section	.note.nv.tkinfo,"",@"SHT_NOTE"
	.sectionflags	@"SHF_NOTE_NV_TKINFO"
	.tkinfo
        /*0018*/ 	.word	0x00000002
        /*0030*/ 	.string	""
        /*0030*/ 	.string	"ptxas"
        /*0030*/ 	.string	"Cuda compilation tools, release 13.0, V13.0.88"
        /*0030*/ 	.string	"Build cuda_13.0.r13.0/compiler.36424714_0"
        /*0030*/ 	.string	"-arch sm_100 -m 64 "



//--------------------- .note.nv.cuinfo           --------------------------
	.section	.note.nv.cuinfo,"",@"SHT_NOTE"
	.sectionflags	@"SHF_NOTE_NV_CUINFO"
        /*0018*/ 	.short	0x0002
        /*001a*/ 	.short	0x0064
        /*001c*/ 	.short	0x0082
	.zero		2


//--------------------- .nv.info                  --------------------------
	.section	.nv.info,"",@"SHT_CUDA_INFO"
	.align	4


	//----- nvinfo : EIATTR_REGCOUNT
	.align		4
        /*0000*/ 	.byte	0x04, 0x2f
        /*0002*/ 	.short	(.L_3 - .L_2)
	.align		4
.L_2:
        /*0004*/ 	.word	index@(_Z3addiPfS_)
        /*0008*/ 	.word	0x00000012


	//----- nvinfo : EIATTR_FRAME_SIZE
	.align		4
.L_3:
        /*000c*/ 	.byte	0x04, 0x11
        /*000e*/ 	.short	(.L_5 - .L_4)
	.align		4
.L_4:
        /*0010*/ 	.word	index@(_Z3addiPfS_)
        /*0014*/ 	.word	0x00000000


	//----- nvinfo : EIATTR_REGCOUNT
	.align		4
.L_5:
        /*0018*/ 	.byte	0x04, 0x2f
        /*001a*/ 	.short	(.L_7 - .L_6)
	.align		4
.L_6:
        /*001c*/ 	.word	index@(_Z6fill1DiPdd)
        /*0020*/ 	.word	0x0000000d


	//----- nvinfo : EIATTR_FRAME_SIZE
	.align		4
.L_7:
        /*0024*/ 	.byte	0x04, 0x11
        /*0026*/ 	.short	(.L_9 - .L_8)
	.align		4
.L_8:
        /*0028*/ 	.word	index@(_Z6fill1DiPdd)
        /*002c*/ 	.word	0x00000000


	//----- nvinfo : EIATTR_REGCOUNT
	.align		4
.L_9:
        /*0030*/ 	.byte	0x04, 0x2f
        /*0032*/ 	.short	(.L_11 - .L_10)
	.align		4
.L_10:
        /*0034*/ 	.word	index@(_Z6fill2DPdmii)
        /*0038*/ 	.word	0x00000004


	//----- nvinfo : EIATTR_FRAME_SIZE
	.align		4
.L_11:
        /*003c*/ 	.byte	0x04, 0x11
        /*003e*/ 	.short	(.L_13 - .L_12)
	.align		4
.L_12:
        /*0040*/ 	.word	index@(_Z6fill2DPdmii)
        /*0044*/ 	.word	0x00000000


	//----- nvinfo : EIATTR_REGCOUNT
	.align		4
.L_13:
        /*0048*/ 	.byte	0x04, 0x2f
        /*004a*/ 	.short	(.L_15 - .L_14)
	.align		4
.L_14:
        /*004c*/ 	.word	index@(_Z15fill2D_specificPdmii)
        /*0050*/ 	.word	0x0000002a


	//----- nvinfo : EIATTR_FRAME_SIZE
	.align		4
.L_15:
        /*0054*/ 	.byte	0x04, 0x11
        /*0056*/ 	.short	(.L_17 - .L_16)
	.align		4
.L_16:
        /*0058*/ 	.word	index@(_Z15fill2D_specificPdmii)
        /*005c*/ 	.word	0x00000600


	//----- nvinfo : EIATTR_REGCOUNT
	.align		4
.L_17:
        /*0060*/ 	.byte	0x04, 0x2f
        /*0062*/ 	.short	(.L_19 - .L_18)
	.align		4
.L_18:
        /*0064*/ 	.word	index@(_Z6fill3D14cudaPitchedPtriii)
        /*0068*/ 	.word	0x00000004


	//----- nvinfo : EIATTR_FRAME_SIZE
	.align		4
.L_19:
        /*006c*/ 	.byte	0x04, 0x11
        /*006e*/ 	.short	(.L_21 - .L_20)
	.align		4
.L_20:
        /*0070*/ 	.word	index@(_Z6fill3D14cudaPitchedPtriii)
        /*0074*/ 	.word	0x00000000


	//----- nvinfo : EIATTR_REGCOUNT
	.align		4
.L_21:
        /*0078*/ 	.byte	0x04, 0x2f
        /*007a*/ 	.short	(.L_23 - .L_22)
	.align		4
.L_22:
        /*007c*/ 	.word	index@(_Z10fill3Dto2D14cudaPitchedPtriiiPdd)
        /*0080*/ 	.word	0x00000020


	//----- nvinfo : EIATTR_FRAME_SIZE
	.align		4
.L_23:
        /*0084*/ 	.byte	0x04, 0x11
        /*0086*/ 	.short	(.L_25 - .L_24)
	.align		4
.L_24:
        /*0088*/ 	.word	index@(_Z10fill3Dto2D14cudaPitchedPtriiiPdd)
        /*008c*/ 	.word	0x00000000


	//----- nvinfo : EIATTR_REGCOUNT
	.align		4
.L_25:
        /*0090*/ 	.byte	0x04, 0x2f
        /*0092*/ 	.short	(.L_27 - .L_26)
	.align		4
.L_26:
        /*0094*/ 	.word	index@(_Z5func114cudaPitchedPtriiiPdS0_d)
        /*0098*/ 	.word	0x0000001c


	//----- nvinfo : EIATTR_FRAME_SIZE
	.align		4
.L_27:
        /*009c*/ 	.byte	0x04, 0x11
        /*009e*/ 	.short	(.L_29 - .L_28)
	.align		4
.L_28:
        /*00a0*/ 	.word	index@(_Z5func114cudaPitchedPtriiiPdS0_d)
        /*00a4*/ 	.word	0x00000000


	//----- nvinfo : EIATTR_REGCOUNT
	.align		4
.L_29:
        /*00a8*/ 	.byte	0x04, 0x2f
        /*00aa*/ 	.short	(.L_31 - .L_30)
	.align		4
.L_30:
        /*00ac*/ 	.word	index@(_Z5func214cudaPitchedPtriiiPdS0_d)
        /*00b0*/ 	.word	0x00000020


	//----- nvinfo : EIATTR_FRAME_SIZE
	.align		4
.L_31:
        /*00b4*/ 	.byte	0x04, 0x11
        /*00b6*/ 	.short	(.L_33 - .L_32)
	.align		4
.L_32:
        /*00b8*/ 	.word	index@(_Z5func214cudaPitchedPtriiiPdS0_d)
        /*00bc*/ 	.word	0x00000000


	//----- nvinfo : EIATTR_REGCOUNT
	.align		4
.L_33:
        /*00c0*/ 	.byte	0x04, 0x2f
        /*00c2*/ 	.short	(.L_35 - .L_34)
	.align		4
.L_34:
        /*00c4*/ 	.word	index@(_Z12mmult_kerneliiiPKdS0_Pd)
        /*00c8*/ 	.word	0x0000001e


	//----- nvinfo : EIATTR_FRAME_SIZE
	.align		4
.L_35:
        /*00cc*/ 	.byte	0x04, 0x11
        /*00ce*/ 	.short	(.L_37 - .L_36)
	.align		4
.L_36:
        /*00d0*/ 	.word	index@(_Z12mmult_kerneliiiPKdS0_Pd)
        /*00d4*/ 	.word	0x00000000


	//----- nvinfo : EIATTR_REGCOUNT
	.align		4
.L_37:
        /*00d8*/ 	.byte	0x04, 0x2f
        /*00da*/ 	.short	(.L_39 - .L_38)
	.align		4
.L_38:
        /*00dc*/ 	.word	index@(_Z23predicted_vehicle_state14cudaPitchedPtrS_PdS0_S0_S0_diS0_S0_S0_)
        /*00e0*/ 	.word	0x00000050


	//----- nvinfo : EIATTR_FRAME_SIZE
	.align		4
.L_39:
        /*00e4*/ 	.byte	0x04, 0x11
        /*00e6*/ 	.short	(.L_41 - .L_40)
	.align		4
.L_40:
        /*00e8*/ 	.word	index@($_Z23predicted_vehicle_state14cudaPitchedPtrS_PdS0_S0_S0_diS0_S0_S0_$__internal_trig_reduction_slowpathd)
        /*00ec*/ 	.word	0x00000630


	//----- nvinfo : EIATTR_FRAME_SIZE
	.align		4
.L_41:
        /*00f0*/ 	.byte	0x04, 0x11
        /*00f2*/ 	.short	(.L_43 - .L_42)
	.align		4
.L_42:
        /*00f4*/ 	.word	index@(_Z23predicted_vehicle_state14cudaPitchedPtrS_PdS0_S0_S0_diS0_S0_S0_)
        /*00f8*/ 	.word	0x00000630


	//----- nvinfo : EIATTR_REGCOUNT
	.align		4
.L_43:
        /*00fc*/ 	.byte	0x04, 0x2f
        /*00fe*/ 	.short	(.L_45 - .L_44)
	.align		4
.L_44:
        /*0100*/ 	.word	index@(_Z7helper114cudaPitchedPtrS_diPdS0_S0_S0_S0_S0_S0_S0_S0_S0_Pi)
        /*0104*/ 	.word	0x00000020


	//----- nvinfo : EIATTR_FRAME_SIZE
	.align		4
.L_45:
        /*0108*/ 	.byte	0x04, 0x11
        /*010a*/ 	.short	(.L_47 - .L_46)
	.align		4
.L_46:
        /*010c*/ 	.word	index@(_Z7helper114cudaPitchedPtrS_diPdS0_S0_S0_S0_S0_S0_S0_S0_S0_Pi)
        /*0110*/ 	.word	0x00000000


	//----- nvinfo : EIATTR_MIN_STACK_SIZE
	.align		4
.L_47:
        /*0114*/ 	.byte	0x04, 0x12
        /*0116*/ 	.short	(.L_49 - .L_48)
	.align		4
.L_48:
        /*0118*/ 	.word	index@(_Z7helper114cudaPitchedPtrS_diPdS0_S0_S0_S0_S0_S0_S0_S0_S0_Pi)
        /*011c*/ 	.word	0x00000000


	//----- nvinfo : EIATTR_MIN_STACK_SIZE
	.align		4
.L_49:
        /*0120*/ 	.byte	0x04, 0x12
        /*0122*/ 	.short	(.L_51 - .L_50)
	.align		4
.L_50:
        /*0124*/ 	.word	index@(_Z23predicted_vehicle_state14cudaPitchedPtrS_PdS0_S0_S0_diS0_S0_S0_)
        /*0128*/ 	.word	0x00000630


	//----- nvinfo : EIATTR_MIN_STACK_SIZE
	.align		4
.L_51:
        /*012c*/ 	.byte	0x04, 0x12
        /*012e*/ 	.short	(.L_53 - .L_52)
	.align		4
.L_52:
        /*0130*/ 	.word	index@(_Z12mmult_kerneliiiPKdS0_Pd)
        /*0134*/ 	.word	0x00000000


	//----- nvinfo : EIATTR_MIN_STACK_SIZE
	.align		4
.L_53:
        /*0138*/ 	.byte	0x04, 0x12
        /*013a*/ 	.short	(.L_55 - .L_54)
	.align		4
.L_54:
        /*013c*/ 	.word	index@(_Z5func214cudaPitchedPtriiiPdS0_d)
        /*0140*/ 	.word	0x00000000


	//----- nvinfo : EIATTR_MIN_STACK_SIZE
	.align		4
.L_55:
        /*0144*/ 	.byte	0x04, 0x12
        /*0146*/ 	.short	(.L_57 - .L_56)
	.align		4
.L_56:
        /*0148*/ 	.word	index@(_Z5func114cudaPitchedPtriiiPdS0_d)
        /*014c*/ 	.word	0x00000000


	//----- nvinfo : EIATTR_MIN_STACK_SIZE
	.align		4
.L_57:
        /*0150*/ 	.byte	0x04, 0x12
        /*0152*/ 	.short	(.L_59 - .L_58)
	.align		4
.L_58:
        /*0154*/ 	.word	index@(_Z10fill3Dto2D14cudaPitchedPtriiiPdd)
        /*0158*/ 	.word	0x00000000


	//----- nvinfo : EIATTR_MIN_STACK_SIZE
	.align		4
.L_59:
        /*015c*/ 	.byte	0x04, 0x12
        /*015e*/ 	.short	(.L_61 - .L_60)
	.align		4
.L_60:
        /*0160*/ 	.word	index@(_Z6fill3D14cudaPitchedPtriii)
        /*0164*/ 	.word	0x00000000


	//----- nvinfo : EIATTR_MIN_STACK_SIZE
	.align		4
.L_61:
        /*0168*/ 	.byte	0x04, 0x12
        /*016a*/ 	.short	(.L_63 - .L_62)
	.align		4
.L_62:
        /*016c*/ 	.word	index@(_Z15fill2D_specificPdmii)
        /*0170*/ 	.word	0x00000600


	//----- nvinfo : EIATTR_MIN_STACK_SIZE
	.align		4
.L_63:
        /*0174*/ 	.byte	0x04, 0x12
        /*0176*/ 	.short	(.L_65 - .L_64)
	.align		4
.L_64:
        /*0178*/ 	.word	index@(_Z6fill2DPdmii)
        /*017c*/ 	.word	0x00000000


	//----- nvinfo : EIATTR_MIN_STACK_SIZE
	.align		4
.L_65:
        /*0180*/ 	.byte	0x04, 0x12
        /*0182*/ 	.short	(.L_67 - .L_66)
	.align		4
.L_66:
        /*0184*/ 	.word	index@(_Z6fill1DiPdd)
        /*0188*/ 	.word	0x00000000


	//----- nvinfo : EIATTR_MIN_STACK_SIZE
	.align		4
.L_67:
        /*018c*/ 	.byte	0x04, 0x12
        /*018e*/ 	.short	(.L_69 - .L_68)
	.align		4
.L_68:
        /*0190*/ 	.word	index@(_Z3addiPfS_)
        /*0194*/ 	.word	0x00000000
.L_69:


//--------------------- .nv.compat                --------------------------
	.section	.nv.compat,"",@"SHT_CUDA_COMPAT_INFO"
	.align	4
        /*0000*/ 	.byte	0x02, 0x09, 0x00, 0x00, 0x02, 0x02, 0x01, 0x00, 0x02, 0x05, 0x05, 0x00, 0x03, 0x07, 0x01, 0x01
        /*0010*/ 	.byte	0x02, 0x03, 0x00, 0x00, 0x02, 0x06, 0x01, 0x00, 0x04, 0x0b, 0x08, 0x00, 0x01, 0x00, 0x00, 0x00
        /*0020*/ 	.byte	0x00, 0x00, 0x00, 0x00


//--------------------- .nv.info._Z7helper114cudaPitchedPtrS_diPdS0_S0_S0_S0_S0_S0_S0_S0_S0_Pi --------------------------
	.section	.nv.info._Z7helper114cudaPitchedPtrS_diPdS0_S0_S0_S0_S0_S0_S0_S0_S0_Pi,"",@"SHT_CUDA_INFO"
	.sectionflags	@""
	.align	4


	//----- nvinfo : EIATTR_CUDA_API_VERSION
	.align		4
        /*0000*/ 	.byte	0x04, 0x37
        /*0002*/ 	.short	(.L_71 - .L_70)
.L_70:
        /*0004*/ 	.word	0x00000082


	//----- nvinfo : EIATTR_KPARAM_INFO
	.align		4
.L_71:
        /*0008*/ 	.byte	0x04, 0x17
        /*000a*/ 	.short	(.L_73 - .L_72)
.L_72:
        /*000c*/ 	.word	0x00000000
        /*0010*/ 	.short	0x000e
        /*0012*/ 	.short	0x00a0
        /*0014*/ 	.byte	0x00, 0xf5, 0x21, 0x00


	//----- nvinfo : EIATTR_KPARAM_INFO
	.align		4
.L_73:
        /*0018*/ 	.byte	0x04, 0x17
        /*001a*/ 	.short	(.L_75 - .L_74)
.L_74:
        /*001c*/ 	.word	0x00000000
        /*0020*/ 	.short	0x000d
        /*0022*/ 	.short	0x0098
        /*0024*/ 	.byte	0x00, 0xf5, 0x21, 0x00


	//----- nvinfo : EIATTR_KPARAM_INFO
	.align		4
.L_75:
        /*0028*/ 	.byte	0x04, 0x17
        /*002a*/ 	.short	(.L_77 - .L_76)
.L_76:
        /*002c*/ 	.word	0x00000000
        /*0030*/ 	.short	0x000c
        /*0032*/ 	.short	0x0090
        /*0034*/ 	.byte	0x00, 0xf5, 0x21, 0x00


	//----- nvinfo : EIATTR_KPARAM_INFO
	.align		4
.L_77:
        /*0038*/ 	.byte	0x04, 0x17
        /*003a*/ 	.short	(.L_79 - .L_78)
.L_78:
        /*003c*/ 	.word	0x00000000
        /*0040*/ 	.short	0x000b
        /*0042*/ 	.short	0x0088
        /*0044*/ 	.byte	0x00, 0xf5, 0x21, 0x00


	//----- nvinfo : EIATTR_KPARAM_INFO
	.align		4
.L_79:
        /*0048*/ 	.byte	0x04, 0x17
        /*004a*/ 	.short	(.L_81 - .L_80)
.L_80:
        /*004c*/ 	.word	0x00000000
        /*0050*/ 	.short	0x000a
        /*0052*/ 	.short	0x0080
        /*0054*/ 	.byte	0x00, 0xf5, 0x21, 0x00


	//----- nvinfo : EIATTR_KPARAM_INFO
	.align		4
.L_81:
        /*0058*/ 	.byte	0x04, 0x17
        /*005a*/ 	.short	(.L_83 - .L_82)
.L_82:
        /*005c*/ 	.word	0x00000000
        /*0060*/ 	.short	0x0009
        /*0062*/ 	.short	0x0078
        /*0064*/ 	.byte	0x00, 0xf5, 0x21, 0x00


	//----- nvinfo : EIATTR_KPARAM_INFO
	.align		4
.L_83:
        /*0068*/ 	.byte	0x04, 0x17
        /*006a*/ 	.short	(.L_85 - .L_84)
.L_84:
        /*006c*/ 	.word	0x00000000
        /*0070*/ 	.short	0x0008
        /*0072*/ 	.short	0x0070
        /*0074*/ 	.byte	0x00, 0xf5, 0x21, 0x00


	//----- nvinfo : EIATTR_KPARAM_INFO
	.align		4
.L_85:
        /*0078*/ 	.byte	0x04, 0x17
        /*007a*/ 	.short	(.L_87 - .L_86)
.L_86:
        /*007c*/ 	.word	0x00000000
        /*0080*/ 	.short	0x0007
        /*0082*/ 	.short	0x0068
        /*0084*/ 	.byte	0x00, 0xf5, 0x21, 0x00


	//----- nvinfo : EIATTR_KPARAM_INFO
	.align		4
.L_87:
        /*0088*/ 	.byte	0x04, 0x17
        /*008a*/ 	.short	(.L_89 - .L_88)
.L_88:
        /*008c*/ 	.word	0x00000000
        /*0090*/ 	.short	0x0006
        /*0092*/ 	.short	0x0060
        /*0094*/ 	.byte	0x00, 0xf5, 0x21, 0x00


	//----- nvinfo : EIATTR_KPARAM_INFO
	.align		4
.L_89:
        /*0098*/ 	.byte	0x04, 0x17
        /*009a*/ 	.short	(.L_91 - .L_90)
.L_90:
        /*009c*/ 	.word	0x00000000
        /*00a0*/ 	.short	0x0005
        /*00a2*/ 	.short	0x0058
        /*00a4*/ 	.byte	0x00, 0xf5, 0x21, 0x00


	//----- nvinfo : EIATTR_KPARAM_INFO
	.align		4
.L_91:
        /*00a8*/ 	.byte	0x04, 0x17
        /*00aa*/ 	.short	(.L_93 - .L_92)
.L_92:
        /*00ac*/ 	.word	0x00000000
        /*00b0*/ 	.short	0x0004
        /*00b2*/ 	.short	0x0050
        /*00b4*/ 	.byte	0x00, 0xf5, 0x21, 0x00


	//----- nvinfo : EIATTR_KPARAM_INFO
	.align		4
.L_93:
        /*00b8*/ 	.byte	0x04, 0x17
        /*00ba*/ 	.short	(.L_95 - .L_94)
.L_94:
        /*00bc*/ 	.word	0x00000000
        /*00c0*/ 	.short	0x0003
        /*00c2*/ 	.short	0x0048
        /*00c4*/ 	.byte	0x00, 0xf0, 0x11, 0x00


	//----- nvinfo : EIATTR_KPARAM_INFO
	.align		4
.L_95:
        /*00c8*/ 	.byte	0x04, 0x17
        /*00ca*/ 	.short	(.L_97 - .L_96)
.L_96:
        /*00cc*/ 	.word	0x00000000
        /*00d0*/ 	.short	0x0002
        /*00d2*/ 	.short	0x0040
        /*00d4*/ 	.byte	0x00, 0xf0, 0x21, 0x00


	//----- nvinfo : EIATTR_KPARAM_INFO
	.align		4
.L_97:
        /*00d8*/ 	.byte	0x04, 0x17
        /*00da*/ 	.short	(.L_99 - .L_98)
.L_98:
        /*00dc*/ 	.word	0x00000000
        /*00e0*/ 	.short	0x0001
        /*00e2*/ 	.short	0x0020
        /*00e4*/ 	.byte	0x00, 0xf0, 0x81, 0x00


	//----- nvinfo : EIATTR_KPARAM_INFO
	.align		4
.L_99:
        /*00e8*/ 	.byte	0x04, 0x17
        /*00ea*/ 	.short	(.L_101 - .L_100)
.L_100:
        /*00ec*/ 	.word	0x00000000
        /*00f0*/ 	.short	0x0000
        /*00f2*/ 	.short	0x0000
        /*00f4*/ 	.byte	0x00, 0xf0, 0x81, 0x00


	//----- nvinfo : EIATTR_SPARSE_MMA_MASK
	.align		4
.L_101:
        /*00f8*/ 	.byte	0x03, 0x50
        /*00fa*/ 	.short	0x0000


	//----- nvinfo : EIATTR_MAXREG_COUNT
	.align		4
        /*00fc*/ 	.byte	0x03, 0x1b
        /*00fe*/ 	.short	0x00ff


	//----- nvinfo : EIATTR_MERCURY_ISA_VERSION
	.align		4
        /*0100*/ 	.byte	0x03, 0x5f
        /*0102*/ 	.short	0x0101


	//----- nvinfo : EIATTR_VRC_CTA_INIT_COUNT
	.align		4
        /*0104*/ 	.byte	0x02, 0x4a
	.zero		1
	.zero		1


	//----- nvinfo : EIATTR_EXIT_INSTR_OFFSETS
	.align		4
        /*0108*/ 	.byte	0x04, 0x1c
        /*010a*/ 	.short	(.L_103 - .L_102)


	//   ....[0]....
.L_102:
        /*010c*/ 	.word	0x000025a0


	//   ....[1]....
        /*0110*/ 	.word	0x00003c50


	//----- nvinfo : EIATTR_CBANK_PARAM_SIZE
	.align		4
.L_103:
        /*0114*/ 	.byte	0x03, 0x19
        /*0116*/ 	.short	0x00a8


	//----- nvinfo : EIATTR_PARAM_CBANK
	.align		4
        /*0118*/ 	.byte	0x04, 0x0a
        /*011a*/ 	.short	(.L_105 - .L_104)
	.align		4
.L_104:
        /*011c*/ 	.word	index@(.nv.constant0._Z7helper114cudaPitchedPtrS_diPdS0_S0_S0_S0_S0_S0_S0_S0_S0_Pi)
        /*0120*/ 	.short	0x0380
        /*0122*/ 	.short	0x00a8


	//----- nvinfo : EIATTR_SW_WAR
	.align		4
.L_105:
        /*0124*/ 	.byte	0x04, 0x36
        /*0126*/ 	.short	(.L_107 - .L_106)
.L_106:
        /*0128*/ 	.word	0x00000008
.L_107:


//--------------------- .nv.info._Z23predicted_vehicle_state14cudaPitchedPtrS_PdS0_S0_S0_diS0_S0_S0_ --------------------------
	.section	.nv.info._Z23predicted_vehicle_state14cudaPitchedPtrS_PdS0_S0_S0_diS0_S0_S0_,"",@"SHT_CUDA_INFO"
	.sectionflags	@""
	.align	4


	//----- nvinfo : EIATTR_CUDA_API_VERSION
	.align		4
        /*0000*/ 	.byte	0x04, 0x37
        /*0002*/ 	.short	(.L_109 - .L_108)
.L_108:
        /*0004*/ 	.word	0x00000082


	//----- nvinfo : EIATTR_KPARAM_INFO
	.align		4
.L_109:
        /*0008*/ 	.byte	0x04, 0x17
        /*000a*/ 	.short	(.L_111 - .L_110)
.L_110:
        /*000c*/ 	.word	0x00000000
        /*0010*/ 	.short	0x000a
        /*0012*/ 	.short	0x0080
        /*0014*/ 	.byte	0x00, 0xf5, 0x21, 0x00


	//----- nvinfo : EIATTR_KPARAM_INFO
	.align		4
.L_111:
        /*0018*/ 	.byte	0x04, 0x17
        /*001a*/ 	.short	(.L_113 - .L_112)
.L_112:
        /*001c*/ 	.word	0x00000000
        /*0020*/ 	.short	0x0009
        /*0022*/ 	.short	0x0078
        /*0024*/ 	.byte	0x00, 0xf5, 0x21, 0x00


	//----- nvinfo : EIATTR_KPARAM_INFO
	.align		4
.L_113:
        /*0028*/ 	.byte	0x04, 0x17
        /*002a*/ 	.short	(.L_115 - .L_114)
.L_114:
        /*002c*/ 	.word	0x00000000
        /*0030*/ 	.short	0x0008
        /*0032*/ 	.short	0x0070
        /*0034*/ 	.byte	0x00, 0xf5, 0x21, 0x00


	//----- nvinfo : EIATTR_KPARAM_INFO
	.align		4
.L_115:
        /*0038*/ 	.byte	0x04, 0x17
        /*003a*/ 	.short	(.L_117 - .L_116)
.L_116:
        /*003c*/ 	.word	0x00000000
        /*0040*/ 	.short	0x0007
        /*0042*/ 	.short	0x0068
        /*0044*/ 	.byte	0x00, 0xf0, 0x11, 0x00


	//----- nvinfo : EIATTR_KPARAM_INFO
	.align		4
.L_117:
        /*0048*/ 	.byte	0x04, 0x17
        /*004a*/ 	.short	(.L_119 - .L_118)
.L_118:
        /*004c*/ 	.word	0x00000000
        /*0050*/ 	.short	0x0006
        /*0052*/ 	.short	0x0060
        /*0054*/ 	.byte	0x00, 0xf0, 0x21, 0x00


	//----- nvinfo : EIATTR_KPARAM_INFO
	.align		4
.L_119:
        /*0058*/ 	.byte	0x04, 0x17
        /*005a*/ 	.short	(.L_121 - .L_120)
.L_120:
        /*005c*/ 	.word	0x00000000
        /*0060*/ 	.short	0x0005
        /*0062*/ 	.short	0x0058
        /*0064*/ 	.byte	0x00, 0xf5, 0x21, 0x00


	//----- nvinfo : EIATTR_KPARAM_INFO
	.align		4
.L_121:
        /*0068*/ 	.byte	0x04, 0x17
        /*006a*/ 	.short	(.L_123 - .L_122)
.L_122:
        /*006c*/ 	.word	0x00000000
        /*0070*/ 	.short	0x0004
        /*0072*/ 	.short	0x0050
        /*0074*/ 	.byte	0x00, 0xf5, 0x21, 0x00


	//----- nvinfo : EIATTR_KPARAM_INFO
	.align		4
.L_123:
        /*0078*/ 	.byte	0x04, 0x17
        /*007a*/ 	.short	(.L_125 - .L_124)
.L_124:
        /*007c*/ 	.word	0x00000000
        /*0080*/ 	.short	0x0003
        /*0082*/ 	.short	0x0048
        /*0084*/ 	.byte	0x00, 0xf5, 0x21, 0x00


	//----- nvinfo : EIATTR_KPARAM_INFO
	.align		4
.L_125:
        /*0088*/ 	.byte	0x04, 0x17
        /*008a*/ 	.short	(.L_127 - .L_126)
.L_126:
        /*008c*/ 	.word	0x00000000
        /*0090*/ 	.short	0x0002
        /*0092*/ 	.short	0x0040
        /*0094*/ 	.byte	0x00, 0xf5, 0x21, 0x00


	//----- nvinfo : EIATTR_KPARAM_INFO
	.align		4
.L_127:
        /*0098*/ 	.byte	0x04, 0x17
        /*009a*/ 	.short	(.L_129 - .L_128)
.L_128:
        /*009c*/ 	.word	0x00000000
        /*00a0*/ 	.short	0x0001
        /*00a2*/ 	.short	0x0020
        /*00a4*/ 	.byte	0x00, 0xf0, 0x81, 0x00


	//----- nvinfo : EIATTR_KPARAM_INFO
	.align		4
.L_129:
        /*00a8*/ 	.byte	0x04, 0x17
        /*00aa*/ 	.short	(.L_131 - .L_130)
.L_130:
        /*00ac*/ 	.word	0x00000000
        /*00b0*/ 	.short	0x0000
        /*00b2*/ 	.short	0x0000
        /*00b4*/ 	.byte	0x00, 0xf0, 0x81, 0x00


	//----- nvinfo : EIATTR_SPARSE_MMA_MASK
	.align		4
.L_131:
        /*00b8*/ 	.byte	0x03, 0x50
        /*00ba*/ 	.short	0x0000


	//----- nvinfo : EIATTR_MAXREG_COUNT
	.align		4
        /*00bc*/ 	.byte	0x03, 0x1b
        /*00be*/ 	.short	0x00ff


	//----- nvinfo : EIATTR_MERCURY_ISA_VERSION
	.align		4
        /*00c0*/ 	.byte	0x03, 0x5f
        /*00c2*/ 	.short	0x0101


	//----- nvinfo : EIATTR_VRC_CTA_INIT_COUNT
	.align		4
        /*00c4*/ 	.byte	0x02, 0x4a
	.zero		1
	.zero		1


	//----- nvinfo : EIATTR_EXIT_INSTR_OFFSETS
	.align		4
        /*00c8*/ 	.byte	0x04, 0x1c
        /*00ca*/ 	.short	(.L_133 - .L_132)


	//   ....[0]....
.L_132:
        /*00cc*/ 	.word	0x00001380


	//   ....[1]....
        /*00d0*/ 	.word	0x00008f60


	//----- nvinfo : EIATTR_CRS_STACK_SIZE
	.align		4
.L_133:
        /*00d4*/ 	.byte	0x04, 0x1e
        /*00d6*/ 	.short	(.L_135 - .L_134)
.L_134:
        /*00d8*/ 	.word	0x00000000


	//----- nvinfo : EIATTR_CBANK_PARAM_SIZE
	.align		4
.L_135:
        /*00dc*/ 	.byte	0x03, 0x19
        /*00de*/ 	.short	0x0088


	//----- nvinfo : EIATTR_PARAM_CBANK
	.align		4
        /*00e0*/ 	.byte	0x04, 0x0a
        /*00e2*/ 	.short	(.L_137 - .L_136)
	.align		4
.L_136:
        /*00e4*/ 	.word	index@(.nv.constant0._Z23predicted_vehicle_state14cudaPitchedPtrS_PdS0_S0_S0_diS0_S0_S0_)
        /*00e8*/ 	.short	0x0380
        /*00ea*/ 	.short	0x0088


	//----- nvinfo : EIATTR_SW_WAR
	.align		4
.L_137:
        /*00ec*/ 	.byte	0x04, 0x36
        /*00ee*/ 	.short	(.L_139 - .L_138)
.L_138:
        /*00f0*/ 	.word	0x00000008
.L_139:


//--------------------- .nv.info._Z12mmult_kerneliiiPKdS0_Pd --------------------------
	.section	.nv.info._Z12mmult_kerneliiiPKdS0_Pd,"",@"SHT_CUDA_INFO"
	.sectionflags	@""
	.align	4


	//----- nvinfo : EIATTR_CUDA_API_VERSION
	.align		4
        /*0000*/ 	.byte	0x04, 0x37
        /*0002*/ 	.short	(.L_141 - .L_140)
.L_140:
        /*0004*/ 	.word	0x00000082


	//----- nvinfo : EIATTR_KPARAM_INFO
	.align		4
.L_141:
        /*0008*/ 	.byte	0x04, 0x17
        /*000a*/ 	.short	(.L_143 - .L_142)
.L_142:
        /*000c*/ 	.word	0x00000000
        /*0010*/ 	.short	0x0005
        /*0012*/ 	.short	0x0020
        /*0014*/ 	.byte	0x00, 0xf5, 0x21, 0x00


	//----- nvinfo : EIATTR_KPARAM_INFO
	.align		4
.L_143:
        /*0018*/ 	.byte	0x04, 0x17
        /*001a*/ 	.short	(.L_145 - .L_144)
.L_144:
        /*001c*/ 	.word	0x00000000
        /*0020*/ 	.short	0x0004
        /*0022*/ 	.short	0x0018
        /*0024*/ 	.byte	0x00, 0xf5, 0x21, 0x00


	//----- nvinfo : EIATTR_KPARAM_INFO
	.align		4
.L_145:
        /*0028*/ 	.byte	0x04, 0x17
        /*002a*/ 	.short	(.L_147 - .L_146)
.L_146:
        /*002c*/ 	.word	0x00000000
        /*0030*/ 	.short	0x0003
        /*0032*/ 	.short	0x0010
        /*0034*/ 	.byte	0x00, 0xf5, 0x21, 0x00


	//----- nvinfo : EIATTR_KPARAM_INFO
	.align		4
.L_147:
        /*0038*/ 	.byte	0x04, 0x17
        /*003a*/ 	.short	(.L_149 - .L_148)
.L_148:
        /*003c*/ 	.word	0x00000000
        /*0040*/ 	.short	0x0002
        /*0042*/ 	.short	0x0008
        /*0044*/ 	.byte	0x00, 0xf0, 0x11, 0x00


	//----- nvinfo : EIATTR_KPARAM_INFO
	.align		4
.L_149:
        /*0048*/ 	.byte	0x04, 0x17
        /*004a*/ 	.short	(.L_151 - .L_150)
.L_150:
        /*004c*/ 	.word	0x00000000
        /*0050*/ 	.short	0x0001
        /*0052*/ 	.short	0x0004
        /*0054*/ 	.byte	0x00, 0xf0, 0x11, 0x00


	//----- nvinfo : EIATTR_KPARAM_INFO
	.align		4
.L_151:
        /*0058*/ 	.byte	0x04, 0x17
        /*005a*/ 	.short	(.L_153 - .L_152)
.L_152:
        /*005c*/ 	.word	0x00000000
        /*0060*/ 	.short	0x0000
        /*0062*/ 	.short	0x0000
        /*0064*/ 	.byte	0x00, 0xf0, 0x11, 0x00


	//----- nvinfo : EIATTR_SPARSE_MMA_MASK
	.align		4
.L_153:
        /*0068*/ 	.byte	0x03, 0x50
        /*006a*/ 	.short	0x0000


	//----- nvinfo : EIATTR_MAXREG_COUNT
	.align		4
        /*006c*/ 	.byte	0x03, 0x1b
        /*006e*/ 	.short	0x00ff


	//----- nvinfo : EIATTR_MERCURY_ISA_VERSION
	.align		4
        /*0070*/ 	.byte	0x03, 0x5f
        /*0072*/ 	.short	0x0101


	//----- nvinfo : EIATTR_VRC_CTA_INIT_COUNT
	.align		4
        /*0074*/ 	.byte	0x02, 0x4a
	.zero		1
	.zero		1


	//----- nvinfo : EIATTR_EXIT_INSTR_OFFSETS
	.align		4
        /*0078*/ 	.byte	0x04, 0x1c
        /*007a*/ 	.short	(.L_155 - .L_154)


	//   ....[0]....
.L_154:
        /*007c*/ 	.word	0x00000090


	//   ....[1]....
        /*0080*/ 	.word	0x00000930


	//----- nvinfo : EIATTR_CBANK_PARAM_SIZE
	.align		4
.L_155:
        /*0084*/ 	.byte	0x03, 0x19
        /*0086*/ 	.short	0x0028


	//----- nvinfo : EIATTR_PARAM_CBANK
	.align		4
        /*0088*/ 	.byte	0x04, 0x0a
        /*008a*/ 	.short	(.L_157 - .L_156)
	.align		4
.L_156:
        /*008c*/ 	.word	index@(.nv.constant0._Z12mmult_kerneliiiPKdS0_Pd)
        /*0090*/ 	.short	0x0380
        /*0092*/ 	.short	0x0028


	//----- nvinfo : EIATTR_SW_WAR
	.align		4
.L_157:
        /*0094*/ 	.byte	0x04, 0x36
        /*0096*/ 	.short	(.L_159 - .L_158)
.L_158:
        /*0098*/ 	.word	0x00000008
.L_159:


//--------------------- .nv.info._Z5func214cudaPitchedPtriiiPdS0_d --------------------------
	.section	.nv.info._Z5func214cudaPitchedPtriiiPdS0_d,"",@"SHT_CUDA_INFO"
	.sectionflags	@""
	.align	4


	//----- nvinfo : EIATTR_CUDA_API_VERSION
	.align		4
        /*0000*/ 	.byte	0x04, 0x37
        /*0002*/ 	.short	(.L_161 - .L_160)
.L_160:
        /*0004*/ 	.word	0x00000082


	//----- nvinfo : EIATTR_KPARAM_INFO
	.align		4
.L_161:
        /*0008*/ 	.byte	0x04, 0x17
        /*000a*/ 	.short	(.L_163 - .L_162)
.L_162:
        /*000c*/ 	.word	0x00000000
        /*0010*/ 	.short	0x0006
        /*0012*/ 	.short	0x0040
        /*0014*/ 	.byte	0x00, 0xf0, 0x21, 0x00


	//----- nvinfo : EIATTR_KPARAM_INFO
	.align		4
.L_163:
        /*0018*/ 	.byte	0x04, 0x17
        /*001a*/ 	.short	(.L_165 - .L_164)
.L_164:
        /*001c*/ 	.word	0x00000000
        /*0020*/ 	.short	0x0005
        /*0022*/ 	.short	0x0038
        /*0024*/ 	.byte	0x00, 0xf5, 0x21, 0x00


	//----- nvinfo : EIATTR_KPARAM_INFO
	.align		4
.L_165:
        /*0028*/ 	.byte	0x04, 0x17
        /*002a*/ 	.short	(.L_167 - .L_166)
.L_166:
        /*002c*/ 	.word	0x00000000
        /*0030*/ 	.short	0x0004
        /*0032*/ 	.short	0x0030
        /*0034*/ 	.byte	0x00, 0xf5, 0x21, 0x00


	//----- nvinfo : EIATTR_KPARAM_INFO
	.align		4
.L_167:
        /*0038*/ 	.byte	0x04, 0x17
        /*003a*/ 	.short	(.L_169 - .L_168)
.L_168:
        /*003c*/ 	.word	0x00000000
        /*0040*/ 	.short	0x0003
        /*0042*/ 	.short	0x0028
        /*0044*/ 	.byte	0x00, 0xf0, 0x11, 0x00


	//----- nvinfo : EIATTR_KPARAM_INFO
	.align		4
.L_169:
        /*0048*/ 	.byte	0x04, 0x17
        /*004a*/ 	.short	(.L_171 - .L_170)
.L_170:
        /*004c*/ 	.word	0x00000000
        /*0050*/ 	.short	0x0002
        /*0052*/ 	.short	0x0024
        /*0054*/ 	.byte	0x00, 0xf0, 0x11, 0x00


	//----- nvinfo : EIATTR_KPARAM_INFO
	.align		4
.L_171:
        /*0058*/ 	.byte	0x04, 0x17
        /*005a*/ 	.short	(.L_173 - .L_172)
.L_172:
        /*005c*/ 	.word	0x00000000
        /*0060*/ 	.short	0x0001
        /*0062*/ 	.short	0x0020
        /*0064*/ 	.byte	0x00, 0xf0, 0x11, 0x00


	//----- nvinfo : EIATTR_KPARAM_INFO
	.align		4
.L_173:
        /*0068*/ 	.byte	0x04, 0x17
        /*006a*/ 	.short	(.L_175 - .L_174)
.L_174:
        /*006c*/ 	.word	0x00000000
        /*0070*/ 	.short	0x0000
        /*0072*/ 	.short	0x0000
        /*0074*/ 	.byte	0x00, 0xf0, 0x81, 0x00


	//----- nvinfo : EIATTR_SPARSE_MMA_MASK
	.align		4
.L_175:
        /*0078*/ 	.byte	0x03, 0x50
        /*007a*/ 	.short	0x0000


	//----- nvinfo : EIATTR_MAXREG_COUNT
	.align		4
        /*007c*/ 	.byte	0x03, 0x1b
        /*007e*/ 	.short	0x00ff


	//----- nvinfo : EIATTR_MERCURY_ISA_VERSION
	.align		4
        /*0080*/ 	.byte	0x03, 0x5f
        /*0082*/ 	.short	0x0101


	//----- nvinfo : EIATTR_VRC_CTA_INIT_COUNT
	.align		4
        /*0084*/ 	.byte	0x02, 0x4a
	.zero		1
	.zero		1


	//----- nvinfo : EIATTR_EXIT_INSTR_OFFSETS
	.align		4
        /*0088*/ 	.byte	0x04, 0x1c
        /*008a*/ 	.short	(.L_177 - .L_176)


	//   ....[0]....
.L_176:
        /*008c*/ 	.word	0x00000050


	//   ....[1]....
        /*0090*/ 	.word	0x00000e70


	//----- nvinfo : EIATTR_CBANK_PARAM_SIZE
	.align		4
.L_177:
        /*0094*/ 	.byte	0x03, 0x19
        /*0096*/ 	.short	0x0048


	//----- nvinfo : EIATTR_PARAM_CBANK
	.align		4
        /*0098*/ 	.byte	0x04, 0x0a
        /*009a*/ 	.short	(.L_179 - .L_178)
	.align		4
.L_178:
        /*009c*/ 	.word	index@(.nv.constant0._Z5func214cudaPitchedPtriiiPdS0_d)
        /*00a0*/ 	.short	0x0380
        /*00a2*/ 	.short	0x0048


	//----- nvinfo : EIATTR_SW_WAR
	.align		4
.L_179:
        /*00a4*/ 	.byte	0x04, 0x36
        /*00a6*/ 	.short	(.L_181 - .L_180)
.L_180:
        /*00a8*/ 	.word	0x00000008
.L_181:


//--------------------- .nv.info._Z5func114cudaPitchedPtriiiPdS0_d --------------------------
	.section	.nv.info._Z5func114cudaPitchedPtriiiPdS0_d,"",@"SHT_CUDA_INFO"
	.sectionflags	@""
	.align	4


	//----- nvinfo : EIATTR_CUDA_API_VERSION
	.align		4
        /*0000*/ 	.byte	0x04, 0x37
        /*0002*/ 	.short	(.L_183 - .L_182)
.L_182:
        /*0004*/ 	.word	0x00000082


	//----- nvinfo : EIATTR_KPARAM_INFO
	.align		4
.L_183:
        /*0008*/ 	.byte	0x04, 0x17
        /*000a*/ 	.short	(.L_185 - .L_184)
.L_184:
        /*000c*/ 	.word	0x00000000
        /*0010*/ 	.short	0x0006
        /*0012*/ 	.short	0x0040
        /*0014*/ 	.byte	0x00, 0xf0, 0x21, 0x00


	//----- nvinfo : EIATTR_KPARAM_INFO
	.align		4
.L_185:
        /*0018*/ 	.byte	0x04, 0x17
        /*001a*/ 	.short	(.L_187 - .L_186)
.L_186:
        /*001c*/ 	.word	0x00000000
        /*0020*/ 	.short	0x0005
        /*0022*/ 	.short	0x0038
        /*0024*/ 	.byte	0x00, 0xf5, 0x21, 0x00


	//----- nvinfo : EIATTR_KPARAM_INFO
	.align		4
.L_187:
        /*0028*/ 	.byte	0x04, 0x17
        /*002a*/ 	.short	(.L_189 - .L_188)
.L_188:
        /*002c*/ 	.word	0x00000000
        /*0030*/ 	.short	0x0004
        /*0032*/ 	.short	0x0030
        /*0034*/ 	.byte	0x00, 0xf5, 0x21, 0x00


	//----- nvinfo : EIATTR_KPARAM_INFO
	.align		4
.L_189:
        /*0038*/ 	.byte	0x04, 0x17
        /*003a*/ 	.short	(.L_191 - .L_190)
.L_190:
        /*003c*/ 	.word	0x00000000
        /*0040*/ 	.short	0x0003
        /*0042*/ 	.short	0x0028
        /*0044*/ 	.byte	0x00, 0xf0, 0x11, 0x00


	//----- nvinfo : EIATTR_KPARAM_INFO
	.align		4
.L_191:
        /*0048*/ 	.byte	0x04, 0x17
        /*004a*/ 	.short	(.L_193 - .L_192)
.L_192:
        /*004c*/ 	.word	0x00000000
        /*0050*/ 	.short	0x0002
        /*0052*/ 	.short	0x0024
        /*0054*/ 	.byte	0x00, 0xf0, 0x11, 0x00


	//----- nvinfo : EIATTR_KPARAM_INFO
	.align		4
.L_193:
        /*0058*/ 	.byte	0x04, 0x17
        /*005a*/ 	.short	(.L_195 - .L_194)
.L_194:
        /*005c*/ 	.word	0x00000000
        /*0060*/ 	.short	0x0001
        /*0062*/ 	.short	0x0020
        /*0064*/ 	.byte	0x00, 0xf0, 0x11, 0x00


	//----- nvinfo : EIATTR_KPARAM_INFO
	.align		4
.L_195:
        /*0068*/ 	.byte	0x04, 0x17
        /*006a*/ 	.short	(.L_197 - .L_196)
.L_196:
        /*006c*/ 	.word	0x00000000
        /*0070*/ 	.short	0x0000
        /*0072*/ 	.short	0x0000
        /*0074*/ 	.byte	0x00, 0xf0, 0x81, 0x00


	//----- nvinfo : EIATTR_SPARSE_MMA_MASK
	.align		4
.L_197:
        /*0078*/ 	.byte	0x03, 0x50
        /*007a*/ 	.short	0x0000


	//----- nvinfo : EIATTR_MAXREG_COUNT
	.align		4
        /*007c*/ 	.byte	0x03, 0x1b
        /*007e*/ 	.short	0x00ff


	//----- nvinfo : EIATTR_MERCURY_ISA_VERSION
	.align		4
        /*0080*/ 	.byte	0x03, 0x5f
        /*0082*/ 	.short	0x0101


	//----- nvinfo : EIATTR_VRC_CTA_INIT_COUNT
	.align		4
        /*0084*/ 	.byte	0x02, 0x4a
	.zero		1
	.zero		1


	//----- nvinfo : EIATTR_EXIT_INSTR_OFFSETS
	.align		4
        /*0088*/ 	.byte	0x04, 0x1c
        /*008a*/ 	.short	(.L_199 - .L_198)


	//   ....[0]....
.L_198:
        /*008c*/ 	.word	0x00000050


	//   ....[1]....
        /*0090*/ 	.word	0x00000d20


	//----- nvinfo : EIATTR_CBANK_PARAM_SIZE
	.align		4
.L_199:
        /*0094*/ 	.byte	0x03, 0x19
        /*0096*/ 	.short	0x0048


	//----- nvinfo : EIATTR_PARAM_CBANK
	.align		4
        /*0098*/ 	.byte	0x04, 0x0a
        /*009a*/ 	.short	(.L_201 - .L_200)
	.align		4
.L_200:
        /*009c*/ 	.word	index@(.nv.constant0._Z5func114cudaPitchedPtriiiPdS0_d)
        /*00a0*/ 	.short	0x0380
        /*00a2*/ 	.short	0x0048


	//----- nvinfo : EIATTR_SW_WAR
	.align		4
.L_201:
        /*00a4*/ 	.byte	0x04, 0x36
        /*00a6*/ 	.short	(.L_203 - .L_202)
.L_202:
        /*00a8*/ 	.word	0x00000008
.L_203:


//--------------------- .nv.info._Z10fill3Dto2D14cudaPitchedPtriiiPdd --------------------------
	.section	.nv.info._Z10fill3Dto2D14cudaPitchedPtriiiPdd,"",@"SHT_CUDA_INFO"
	.sectionflags	@""
	.align	4


	//----- nvinfo : EIATTR_CUDA_API_VERSION
	.align		4
        /*0000*/ 	.byte	0x04, 0x37
        /*0002*/ 	.short	(.L_205 - .L_204)
.L_204:
        /*0004*/ 	.word	0x00000082


	//----- nvinfo : EIATTR_KPARAM_INFO
	.align		4
.L_205:
        /*0008*/ 	.byte	0x04, 0x17
        /*000a*/ 	.short	(.L_207 - .L_206)
.L_206:
        /*000c*/ 	.word	0x00000000
        /*0010*/ 	.short	0x0005
        /*0012*/ 	.short	0x0038
        /*0014*/ 	.byte	0x00, 0xf0, 0x21, 0x00


	//----- nvinfo : EIATTR_KPARAM_INFO
	.align		4
.L_207:
        /*0018*/ 	.byte	0x04, 0x17
        /*001a*/ 	.short	(.L_209 - .L_208)
.L_208:
        /*001c*/ 	.word	0x00000000
        /*0020*/ 	.short	0x0004
        /*0022*/ 	.short	0x0030
        /*0024*/ 	.byte	0x00, 0xf5, 0x21, 0x00


	//----- nvinfo : EIATTR_KPARAM_INFO
	.align		4
.L_209:
        /*0028*/ 	.byte	0x04, 0x17
        /*002a*/ 	.short	(.L_211 - .L_210)
.L_210:
        /*002c*/ 	.word	0x00000000
        /*0030*/ 	.short	0x0003
        /*0032*/ 	.short	0x0028
        /*0034*/ 	.byte	0x00, 0xf0, 0x11, 0x00


	//----- nvinfo : EIATTR_KPARAM_INFO
	.align		4
.L_211:
        /*0038*/ 	.byte	0x04, 0x17
        /*003a*/ 	.short	(.L_213 - .L_212)
.L_212:
        /*003c*/ 	.word	0x00000000
        /*0040*/ 	.short	0x0002
        /*0042*/ 	.short	0x0024
        /*0044*/ 	.byte	0x00, 0xf0, 0x11, 0x00


	//----- nvinfo : EIATTR_KPARAM_INFO
	.align		4
.L_213:
        /*0048*/ 	.byte	0x04, 0x17
        /*004a*/ 	.short	(.L_215 - .L_214)
.L_214:
        /*004c*/ 	.word	0x00000000
        /*0050*/ 	.short	0x0001
        /*0052*/ 	.short	0x0020
        /*0054*/ 	.byte	0x00, 0xf0, 0x11, 0x00


	//----- nvinfo : EIATTR_KPARAM_INFO
	.align		4
.L_215:
        /*0058*/ 	.byte	0x04, 0x17
        /*005a*/ 	.short	(.L_217 - .L_216)
.L_216:
        /*005c*/ 	.word	0x00000000
        /*0060*/ 	.short	0x0000
        /*0062*/ 	.short	0x0000
        /*0064*/ 	.byte	0x00, 0xf0, 0x81, 0x00


	//----- nvinfo : EIATTR_SPARSE_MMA_MASK
	.align		4
.L_217:
        /*0068*/ 	.byte	0x03, 0x50
        /*006a*/ 	.short	0x0000


	//----- nvinfo : EIATTR_MAXREG_COUNT
	.align		4
        /*006c*/ 	.byte	0x03, 0x1b
        /*006e*/ 	.short	0x00ff


	//----- nvinfo : EIATTR_MERCURY_ISA_VERSION
	.align		4
        /*0070*/ 	.byte	0x03, 0x5f
        /*0072*/ 	.short	0x0101


	//----- nvinfo : EIATTR_VRC_CTA_INIT_COUNT
	.align		4
        /*0074*/ 	.byte	0x02, 0x4a
	.zero		1
	.zero		1


	//----- nvinfo : EIATTR_EXIT_INSTR_OFFSETS
	.align		4
        /*0078*/ 	.byte	0x04, 0x1c
        /*007a*/ 	.short	(.L_219 - .L_218)


	//   ....[0]....
.L_218:
        /*007c*/ 	.word	0x00000050


	//   ....[1]....
        /*0080*/ 	.word	0x00000bd0


	//----- nvinfo : EIATTR_CBANK_PARAM_SIZE
	.align		4
.L_219:
        /*0084*/ 	.byte	0x03, 0x19
        /*0086*/ 	.short	0x0040


	//----- nvinfo : EIATTR_PARAM_CBANK
	.align		4
        /*0088*/ 	.byte	0x04, 0x0a
        /*008a*/ 	.short	(.L_221 - .L_220)
	.align		4
.L_220:
        /*008c*/ 	.word	index@(.nv.constant0._Z10fill3Dto2D14cudaPitchedPtriiiPdd)
        /*0090*/ 	.short	0x0380
        /*0092*/ 	.short	0x0040


	//----- nvinfo : EIATTR_SW_WAR
	.align		4
.L_221:
        /*0094*/ 	.byte	0x04, 0x36
        /*0096*/ 	.short	(.L_223 - .L_222)
.L_222:
        /*0098*/ 	.word	0x00000008
.L_223:


//--------------------- .nv.info._Z6fill3D14cudaPitchedPtriii --------------------------
	.section	.nv.info._Z6fill3D14cudaPitchedPtriii,"",@"SHT_CUDA_INFO"
	.sectionflags	@""
	.align	4


	//----- nvinfo : EIATTR_CUDA_API_VERSION
	.align		4
        /*0000*/ 	.byte	0x04, 0x37
        /*0002*/ 	.short	(.L_225 - .L_224)
.L_224:
        /*0004*/ 	.word	0x00000082


	//----- nvinfo : EIATTR_KPARAM_INFO
	.align		4
.L_225:
        /*0008*/ 	.byte	0x04, 0x17
        /*000a*/ 	.short	(.L_227 - .L_226)
.L_226:
        /*000c*/ 	.word	0x00000000
        /*0010*/ 	.short	0x0003
        /*0012*/ 	.short	0x0028
        /*0014*/ 	.byte	0x00, 0xf0, 0x11, 0x00


	//----- nvinfo : EIATTR_KPARAM_INFO
	.align		4
.L_227:
        /*0018*/ 	.byte	0x04, 0x17
        /*001a*/ 	.short	(.L_229 - .L_228)
.L_228:
        /*001c*/ 	.word	0x00000000
        /*0020*/ 	.short	0x0002
        /*0022*/ 	.short	0x0024
        /*0024*/ 	.byte	0x00, 0xf0, 0x11, 0x00


	//----- nvinfo : EIATTR_KPARAM_INFO
	.align		4
.L_229:
        /*0028*/ 	.byte	0x04, 0x17
        /*002a*/ 	.short	(.L_231 - .L_230)
.L_230:
        /*002c*/ 	.word	0x00000000
        /*0030*/ 	.short	0x0001
        /*0032*/ 	.short	0x0020
        /*0034*/ 	.byte	0x00, 0xf0, 0x11, 0x00


	//----- nvinfo : EIATTR_KPARAM_INFO
	.align		4
.L_231:
        /*0038*/ 	.byte	0x04, 0x17
        /*003a*/ 	.short	(.L_233 - .L_232)
.L_232:
        /*003c*/ 	.word	0x00000000
        /*0040*/ 	.short	0x0000
        /*0042*/ 	.short	0x0000
        /*0044*/ 	.byte	0x00, 0xf0, 0x81, 0x00


	//----- nvinfo : EIATTR_SPARSE_MMA_MASK
	.align		4
.L_233:
        /*0048*/ 	.byte	0x03, 0x50
        /*004a*/ 	.short	0x0000


	//----- nvinfo : EIATTR_MAXREG_COUNT
	.align		4
        /*004c*/ 	.byte	0x03, 0x1b
        /*004e*/ 	.short	0x00ff


	//----- nvinfo : EIATTR_MERCURY_ISA_VERSION
	.align		4
        /*0050*/ 	.byte	0x03, 0x5f
        /*0052*/ 	.short	0x0101


	//----- nvinfo : EIATTR_VRC_CTA_INIT_COUNT
	.align		4
        /*0054*/ 	.byte	0x02, 0x4a
	.zero		1
	.zero		1


	//----- nvinfo : EIATTR_EXIT_INSTR_OFFSETS
	.align		4
        /*0058*/ 	.byte	0x04, 0x1c
        /*005a*/ 	.short	(.L_235 - .L_234)


	//   ....[0]....
.L_234:
        /*005c*/ 	.word	0x00000010


	//----- nvinfo : EIATTR_CBANK_PARAM_SIZE
	.align		4
.L_235:
        /*0060*/ 	.byte	0x03, 0x19
        /*0062*/ 	.short	0x002c


	//----- nvinfo : EIATTR_PARAM_CBANK
	.align		4
        /*0064*/ 	.byte	0x04, 0x0a
        /*0066*/ 	.short	(.L_237 - .L_236)
	.align		4
.L_236:
        /*0068*/ 	.word	index@(.nv.constant0._Z6fill3D14cudaPitchedPtriii)
        /*006c*/ 	.short	0x0380
        /*006e*/ 	.short	0x002c


	//----- nvinfo : EIATTR_SW_WAR
	.align		4
.L_237:
        /*0070*/ 	.byte	0x04, 0x36
        /*0072*/ 	.short	(.L_239 - .L_238)
.L_238:
        /*0074*/ 	.word	0x00000008
.L_239:


//--------------------- .nv.info._Z15fill2D_specificPdmii --------------------------
	.section	.nv.info._Z15fill2D_specificPdmii,"",@"SHT_CUDA_INFO"
	.sectionflags	@""
	.align	4


	//----- nvinfo : EIATTR_CUDA_API_VERSION
	.align		4
        /*0000*/ 	.byte	0x04, 0x37
        /*0002*/ 	.short	(.L_241 - .L_240)
.L_240:
        /*0004*/ 	.word	0x00000082


	//----- nvinfo : EIATTR_KPARAM_INFO
	.align		4
.L_241:
        /*0008*/ 	.byte	0x04, 0x17
        /*000a*/ 	.short	(.L_243 - .L_242)
.L_242:
        /*000c*/ 	.word	0x00000000
        /*0010*/ 	.short	0x0003
        /*0012*/ 	.short	0x0014
        /*0014*/ 	.byte	0x00, 0xf0, 0x11, 0x00


	//----- nvinfo : EIATTR_KPARAM_INFO
	.align		4
.L_243:
        /*0018*/ 	.byte	0x04, 0x17
        /*001a*/ 	.short	(.L_245 - .L_244)
.L_244:
        /*001c*/ 	.word	0x00000000
        /*0020*/ 	.short	0x0002
        /*0022*/ 	.short	0x0010
        /*0024*/ 	.byte	0x00, 0xf0, 0x11, 0x00


	//----- nvinfo : EIATTR_KPARAM_INFO
	.align		4
.L_245:
        /*0028*/ 	.byte	0x04, 0x17
        /*002a*/ 	.short	(.L_247 - .L_246)
.L_246:
        /*002c*/ 	.word	0x00000000
        /*0030*/ 	.short	0x0001
        /*0032*/ 	.short	0x0008
        /*0034*/ 	.byte	0x00, 0xf0, 0x21, 0x00


	//----- nvinfo : EIATTR_KPARAM_INFO
	.align		4
.L_247:
        /*0038*/ 	.byte	0x04, 0x17
        /*003a*/ 	.short	(.L_249 - .L_248)
.L_248:
        /*003c*/ 	.word	0x00000000
        /*0040*/ 	.short	0x0000
        /*0042*/ 	.short	0x0000
        /*0044*/ 	.byte	0x00, 0xf5, 0x21, 0x00


	//----- nvinfo : EIATTR_SPARSE_MMA_MASK
	.align		4
.L_249:
        /*0048*/ 	.byte	0x03, 0x50
        /*004a*/ 	.short	0x0000


	//----- nvinfo : EIATTR_MAXREG_COUNT
	.align		4
        /*004c*/ 	.byte	0x03, 0x1b
        /*004e*/ 	.short	0x00ff


	//----- nvinfo : EIATTR_MERCURY_ISA_VERSION
	.align		4
        /*0050*/ 	.byte	0x03, 0x5f
        /*0052*/ 	.short	0x0101


	//----- nvinfo : EIATTR_VRC_CTA_INIT_COUNT
	.align		4
        /*0054*/ 	.byte	0x02, 0x4a
	.zero		1
	.zero		1


	//----- nvinfo : EIATTR_EXIT_INSTR_OFFSETS
	.align		4
        /*0058*/ 	.byte	0x04, 0x1c
        /*005a*/ 	.short	(.L_251 - .L_250)


	//   ....[0]....
.L_250:
        /*005c*/ 	.word	0x000013c0


	//   ....[1]....
        /*0060*/ 	.word	0x00001a90


	//   ....[2]....
        /*0064*/ 	.word	0x00001ad0


	//   ....[3]....
        /*0068*/ 	.word	0x000025d0


	//   ....[4]....
        /*006c*/ 	.word	0x00002b70


	//   ....[5]....
        /*0070*/ 	.word	0x00002e90


	//   ....[6]....
        /*0074*/ 	.word	0x00003010


	//----- nvinfo : EIATTR_CBANK_PARAM_SIZE
	.align		4
.L_251:
        /*0078*/ 	.byte	0x03, 0x19
        /*007a*/ 	.short	0x0018


	//----- nvinfo : EIATTR_PARAM_CBANK
	.align		4
        /*007c*/ 	.byte	0x04, 0x0a
        /*007e*/ 	.short	(.L_253 - .L_252)
	.align		4
.L_252:
        /*0080*/ 	.word	index@(.nv.constant0._Z15fill2D_specificPdmii)
        /*0084*/ 	.short	0x0380
        /*0086*/ 	.short	0x0018


	//----- nvinfo : EIATTR_SW_WAR
	.align		4
.L_253:
        /*0088*/ 	.byte	0x04, 0x36
        /*008a*/ 	.short	(.L_255 - .L_254)
.L_254:
        /*008c*/ 	.word	0x00000008
.L_255:


//--------------------- .nv.info._Z6fill2DPdmii   --------------------------
	.section	.nv.info._Z6fill2DPdmii,"",@"SHT_CUDA_INFO"
	.sectionflags	@""
	.align	4


	//----- nvinfo : EIATTR_CUDA_API_VERSION
	.align		4
        /*0000*/ 	.byte	0x04, 0x37
        /*0002*/ 	.short	(.L_257 - .L_256)
.L_256:
        /*0004*/ 	.word	0x00000082


	//----- nvinfo : EIATTR_KPARAM_INFO
	.align		4
.L_257:
        /*0008*/ 	.byte	0x04, 0x17
        /*000a*/ 	.short	(.L_259 - .L_258)
.L_258:
        /*000c*/ 	.word	0x00000000
        /*0010*/ 	.short	0x0003
        /*0012*/ 	.short	0x0014
        /*0014*/ 	.byte	0x00, 0xf0, 0x11, 0x00


	//----- nvinfo : EIATTR_KPARAM_INFO
	.align		4
.L_259:
        /*0018*/ 	.byte	0x04, 0x17
        /*001a*/ 	.short	(.L_261 - .L_260)
.L_260:
        /*001c*/ 	.word	0x00000000
        /*0020*/ 	.short	0x0002
        /*0022*/ 	.short	0x0010
        /*0024*/ 	.byte	0x00, 0xf0, 0x11, 0x00


	//----- nvinfo : EIATTR_KPARAM_INFO
	.align		4
.L_261:
        /*0028*/ 	.byte	0x04, 0x17
        /*002a*/ 	.short	(.L_263 - .L_262)
.L_262:
        /*002c*/ 	.word	0x00000000
        /*0030*/ 	.short	0x0001
        /*0032*/ 	.short	0x0008
        /*0034*/ 	.byte	0x00, 0xf0, 0x21, 0x00


	//----- nvinfo : EIATTR_KPARAM_INFO
	.align		4
.L_263:
        /*0038*/ 	.byte	0x04, 0x17
        /*003a*/ 	.short	(.L_265 - .L_264)
.L_264:
        /*003c*/ 	.word	0x00000000
        /*0040*/ 	.short	0x0000
        /*0042*/ 	.short	0x0000
        /*0044*/ 	.byte	0x00, 0xf5, 0x21, 0x00


	//----- nvinfo : EIATTR_SPARSE_MMA_MASK
	.align		4
.L_265:
        /*0048*/ 	.byte	0x03, 0x50
        /*004a*/ 	.short	0x0000


	//----- nvinfo : EIATTR_MAXREG_COUNT
	.align		4
        /*004c*/ 	.byte	0x03, 0x1b
        /*004e*/ 	.short	0x00ff


	//----- nvinfo : EIATTR_MERCURY_ISA_VERSION
	.align		4
        /*0050*/ 	.byte	0x03, 0x5f
        /*0052*/ 	.short	0x0101


	//----- nvinfo : EIATTR_VRC_CTA_INIT_COUNT
	.align		4
        /*0054*/ 	.byte	0x02, 0x4a
	.zero		1
	.zero		1


	//----- nvinfo : EIATTR_EXIT_INSTR_OFFSETS
	.align		4
        /*0058*/ 	.byte	0x04, 0x1c
        /*005a*/ 	.short	(.L_267 - .L_266)


	//   ....[0]....
.L_266:
        /*005c*/ 	.word	0x00000010


	//----- nvinfo : EIATTR_CBANK_PARAM_SIZE
	.align		4
.L_267:
        /*0060*/ 	.byte	0x03, 0x19
        /*0062*/ 	.short	0x0018


	//----- nvinfo : EIATTR_PARAM_CBANK
	.align		4
        /*0064*/ 	.byte	0x04, 0x0a
        /*0066*/ 	.short	(.L_269 - .L_268)
	.align		4
.L_268:
        /*0068*/ 	.word	index@(.nv.constant0._Z6fill2DPdmii)
        /*006c*/ 	.short	0x0380
        /*006e*/ 	.short	0x0018


	//----- nvinfo : EIATTR_SW_WAR
	.align		4
.L_269:
        /*0070*/ 	.byte	0x04, 0x36
        /*0072*/ 	.short	(.L_271 - .L_270)
.L_270:
        /*0074*/ 	.word	0x00000008
.L_271:


//--------------------- .nv.info._Z6fill1DiPdd    --------------------------
	.section	.nv.info._Z6fill1DiPdd,"",@"SHT_CUDA_INFO"
	.sectionflags	@""
	.align	4


	//----- nvinfo : EIATTR_CUDA_API_VERSION
	.align		4
        /*0000*/ 	.byte	0x04, 0x37
        /*0002*/ 	.short	(.L_273 - .L_272)
.L_272:
        /*0004*/ 	.word	0x00000082


	//----- nvinfo : EIATTR_KPARAM_INFO
	.align		4
.L_273:
        /*0008*/ 	.byte	0x04, 0x17
        /*000a*/ 	.short	(.L_275 - .L_274)
.L_274:
        /*000c*/ 	.word	0x00000000
        /*0010*/ 	.short	0x0002
        /*0012*/ 	.short	0x0010
        /*0014*/ 	.byte	0x00, 0xf0, 0x21, 0x00


	//----- nvinfo : EIATTR_KPARAM_INFO
	.align		4
.L_275:
        /*0018*/ 	.byte	0x04, 0x17
        /*001a*/ 	.short	(.L_277 - .L_276)
.L_276:
        /*001c*/ 	.word	0x00000000
        /*0020*/ 	.short	0x0001
        /*0022*/ 	.short	0x0008
        /*0024*/ 	.byte	0x00, 0xf5, 0x21, 0x00


	//----- nvinfo : EIATTR_KPARAM_INFO
	.align		4
.L_277:
        /*0028*/ 	.byte	0x04, 0x17
        /*002a*/ 	.short	(.L_279 - .L_278)
.L_278:
        /*002c*/ 	.word	0x00000000
        /*0030*/ 	.short	0x0000
        /*0032*/ 	.short	0x0000
        /*0034*/ 	.byte	0x00, 0xf0, 0x11, 0x00


	//----- nvinfo : EIATTR_SPARSE_MMA_MASK
	.align		4
.L_279:
        /*0038*/ 	.byte	0x03, 0x50
        /*003a*/ 	.short	0x0000


	//----- nvinfo : EIATTR_MAXREG_COUNT
	.align		4
        /*003c*/ 	.byte	0x03, 0x1b
        /*003e*/ 	.short	0x00ff


	//----- nvinfo : EIATTR_MERCURY_ISA_VERSION
	.align		4
        /*0040*/ 	.byte	0x03, 0x5f
        /*0042*/ 	.short	0x0101


	//----- nvinfo : EIATTR_VRC_CTA_INIT_COUNT
	.align		4
        /*0044*/ 	.byte	0x02, 0x4a
	.zero		1
	.zero		1


	//----- nvinfo : EIATTR_EXIT_INSTR_OFFSETS
	.align		4
        /*0048*/ 	.byte	0x04, 0x1c
        /*004a*/ 	.short	(.L_281 - .L_280)


	//   ....[0]....
.L_280:
        /*004c*/ 	.word	0x00000030


	//   ....[1]....
        /*0050*/ 	.word	0x00000290


	//   ....[2]....
        /*0054*/ 	.word	0x000003a0


	//   ....[3]....
        /*0058*/ 	.word	0x00000470


	//   ....[4]....
        /*005c*/ 	.word	0x00000520


	//----- nvinfo : EIATTR_CBANK_PARAM_SIZE
	.align		4
.L_281:
        /*0060*/ 	.byte	0x03, 0x19
        /*0062*/ 	.short	0x0018


	//----- nvinfo : EIATTR_PARAM_CBANK
	.align		4
        /*0064*/ 	.byte	0x04, 0x0a
        /*0066*/ 	.short	(.L_283 - .L_282)
	.align		4
.L_282:
        /*0068*/ 	.word	index@(.nv.constant0._Z6fill1DiPdd)
        /*006c*/ 	.short	0x0380
        /*006e*/ 	.short	0x0018


	//----- nvinfo : EIATTR_SW_WAR
	.align		4
.L_283:
        /*0070*/ 	.byte	0x04, 0x36
        /*0072*/ 	.short	(.L_285 - .L_284)
.L_284:
        /*0074*/ 	.word	0x00000008
.L_285:


//--------------------- .nv.info._Z3addiPfS_      --------------------------
	.section	.nv.info._Z3addiPfS_,"",@"SHT_CUDA_INFO"
	.sectionflags	@""
	.align	4


	//----- nvinfo : EIATTR_CUDA_API_VERSION
	.align		4
        /*0000*/ 	.byte	0x04, 0x37
        /*0002*/ 	.short	(.L_287 - .L_286)
.L_286:
        /*0004*/ 	.word	0x00000082


	//----- nvinfo : EIATTR_KPARAM_INFO
	.align		4
.L_287:
        /*0008*/ 	.byte	0x04, 0x17
        /*000a*/ 	.short	(.L_289 - .L_288)
.L_288:
        /*000c*/ 	.word	0x00000000
        /*0010*/ 	.short	0x0002
        /*0012*/ 	.short	0x0010
        /*0014*/ 	.byte	0x00, 0xf5, 0x21, 0x00


	//----- nvinfo : EIATTR_KPARAM_INFO
	.align		4
.L_289:
        /*0018*/ 	.byte	0x04, 0x17
        /*001a*/ 	.short	(.L_291 - .L_290)
.L_290:
        /*001c*/ 	.word	0x00000000
        /*0020*/ 	.short	0x0001
        /*0022*/ 	.short	0x0008
        /*0024*/ 	.byte	0x00, 0xf5, 0x21, 0x00


	//----- nvinfo : EIATTR_KPARAM_INFO
	.align		4
.L_291:
        /*0028*/ 	.byte	0x04, 0x17
        /*002a*/ 	.short	(.L_293 - .L_292)
.L_292:
        /*002c*/ 	.word	0x00000000
        /*0030*/ 	.short	0x0000
        /*0032*/ 	.short	0x0000
        /*0034*/ 	.byte	0x00, 0xf0, 0x11, 0x00


	//----- nvinfo : EIATTR_SPARSE_MMA_MASK
	.align		4
.L_293:
        /*0038*/ 	.byte	0x03, 0x50
        /*003a*/ 	.short	0x0000


	//----- nvinfo : EIATTR_MAXREG_COUNT
	.align		4
        /*003c*/ 	.byte	0x03, 0x1b
        /*003e*/ 	.short	0x00ff


	//----- nvinfo : EIATTR_MERCURY_ISA_VERSION
	.align		4
        /*0040*/ 	.byte	0x03, 0x5f
        /*0042*/ 	.short	0x0101


	//----- nvinfo : EIATTR_VRC_CTA_INIT_COUNT
	.align		4
        /*0044*/ 	.byte	0x02, 0x4a
	.zero		1
	.zero		1


	//----- nvinfo : EIATTR_EXIT_INSTR_OFFSETS
	.align		4
        /*0048*/ 	.byte	0x04, 0x1c
        /*004a*/ 	.short	(.L_295 - .L_294)


	//   ....[0]....
.L_294:
        /*004c*/ 	.word	0x00000030


	//   ....[1]....
        /*0050*/ 	.word	0x00000600


	//   ....[2]....
        /*0054*/ 	.word	0x000008a0


	//   ....[3]....
        /*0058*/ 	.word	0x00000a40


	//   ....[4]....
        /*005c*/ 	.word	0x00000b90


	//----- nvinfo : EIATTR_CBANK_PARAM_SIZE
	.align		4
.L_295:
        /*0060*/ 	.byte	0x03, 0x19
        /*0062*/ 	.short	0x0018


	//----- nvinfo : EIATTR_PARAM_CBANK
	.align		4
        /*0064*/ 	.byte	0x04, 0x0a
        /*0066*/ 	.short	(.L_297 - .L_296)
	.align		4
.L_296:
        /*0068*/ 	.word	index@(.nv.constant0._Z3addiPfS_)
        /*006c*/ 	.short	0x0380
        /*006e*/ 	.short	0x0018


	//----- nvinfo : EIATTR_SW_WAR
	.align		4
.L_297:
        /*0070*/ 	.byte	0x04, 0x36
        /*0072*/ 	.short	(.L_299 - .L_298)
.L_298:
        /*0074*/ 	.word	0x00000008
.L_299:


//--------------------- .nv.callgraph             --------------------------
	.section	.nv.callgraph,"",@"SHT_CUDA_CALLGRAPH"
	.align	4
	.sectionentsize	8
	.align		4
        /*0000*/ 	.word	0x00000000
	.align		4
        /*0004*/ 	.word	0xffffffff
	.align		4
        /*0008*/ 	.word	0x00000000
	.align		4
        /*000c*/ 	.word	0xfffffffe
	.align		4
        /*0010*/ 	.word	0x00000000
	.align		4
        /*0014*/ 	.word	0xfffffffd
	.align		4
        /*0018*/ 	.word	0x00000000
	.align		4
        /*001c*/ 	.word	0xfffffffc


//--------------------- .nv.constant4             --------------------------
	.section	.nv.constant4,"a",@progbits
	.align	8
	.align		8
.nv.constant4:
        /*0000*/ 	.dword	__cudart_i2opi_d
	.align		8
        /*0008*/ 	.dword	__cudart_sin_cos_coeffs


//--------------------- .text._Z7helper114cudaPitchedPtrS_diPdS0_S0_S0_S0_S0_S0_S0_S0_S0_Pi --------------------------
	.section	.text._Z7helper114cudaPitchedPtrS_diPdS0_S0_S0_S0_S0_S0_S0_S0_S0_Pi,"ax",@progbits
	.align	128
        .global         _Z7helper114cudaPitchedPtrS_diPdS0_S0_S0_S0_S0_S0_S0_S0_S0_Pi
        .type           _Z7helper114cudaPitchedPtrS_diPdS0_S0_S0_S0_S0_S0_S0_S0_S0_Pi,@function
        .size           _Z7helper114cudaPitchedPtrS_diPdS0_S0_S0_S0_S0_S0_S0_S0_S0_Pi,(.L_x_142 - _Z7helper114cudaPitchedPtrS_diPdS0_S0_S0_S0_S0_S0_S0_S0_S0_Pi)
        .other          _Z7helper114cudaPitchedPtrS_diPdS0_S0_S0_S0_S0_S0_S0_S0_S0_Pi,@"STO_CUDA_ENTRY STV_DEFAULT"
_Z7helper114cudaPitchedPtrS_diPdS0_S0_S0_S0_S0_S0_S0_S0_S0_Pi:
.text._Z7helper114cudaPitchedPtrS_diPdS0_S0_S0_S0_S0_S0_S0_S0_S0_Pi:
[----:B------:R-:W-:Y:S01]  /*0000*/  LDC R1, c[0x0][0x37c] ;  /* 0x0000df00ff017b82 */ /* 0x000fe20000000800 */
[----:B------:R-:W0:Y:S01]  /*0010*/  LDCU UR77, c[0x0][0x3c8] ;  /* 0x00007900ff4d77ac */ /* 0x000e220008000800 */
[----:B------:R-:W1:Y:S01]  /*0020*/  LDCU.64 UR24, c[0x0][0x388] ;  /* 0x00007100ff1877ac */ /* 0x000e620008000a00 */
[----:B------:R-:W2:Y:S01]  /*0030*/  LDCU.64 UR26, c[0x0][0x358] ;  /* 0x00006b00ff1a77ac */ /* 0x000ea20008000a00 */
[----:B0-----:R-:W-:Y:S02]  /*0040*/  UISETP.GE.AND UP0, UPT, UR77, 0x191, UPT ;  /* 0x000001914d00788c */ /* 0x001fe4000bf06270 */
[----:B-1----:R-:W-:Y:S02]  /*0050*/  UIMAD.WIDE.U32 UR74, UR24, 0x6, URZ ;  /* 0x00000006184a78a5 */ /* 0x002fe4000f8e00ff */
[----:B------:R-:W-:-:S04]  /*0060*/  UIMAD UR5, UR25, 0x6, URZ ;  /* 0x00000006190578a4 */ /* 0x000fc8000f8e02ff */
[----:B------:R-:W-:Y:S01]  /*0070*/  UIADD3 UR5, UPT, UPT, UR75, UR5, URZ ;  /* 0x000000054b057290 */ /* 0x000fe2000fffe0ff */
[----:B--2---:R-:W-:Y:S11]  /*0080*/  BRA.U !UP0, `(.L_x_0) ;  /* 0x0000002508487547 */ /* 0x004ff6000b800000 */
[----:B------:R-:W0:Y:S01]  /*0090*/  LDCU.64 UR6, c[0x0][0x380] ;  /* 0x00007000ff0677ac */ /* 0x000e220008000a00 */
[----:B------:R-:W-:Y:S02]  /*00a0*/  IMAD.MOV.U32 R2, RZ, RZ, 0x0 ;  /* 0x00000000ff027424 */ /* 0x000fe400078e00ff */
[----:B------:R-:W-:Y:S01]  /*00b0*/  IMAD.MOV.U32 R3, RZ, RZ, 0x7ff80000 ;  /* 0x7ff80000ff037424 */ /* 0x000fe200078e00ff */
[----:B0-----:R-:W-:-:S04]  /*00c0*/  UIMAD.WIDE.U32 UR6, UR74, 0x1, UR6 ;  /* 0x000000014a0678a5 */ /* 0x001fc8000f8e0006 */
[----:B------:R-:W-:-:S04]  /*00d0*/  UIADD3 UR7, UPT, UPT, UR7, UR5, URZ ;  /* 0x0000000507077290 */ /* 0x000fc8000fffe0ff */
[----:B------:R-:W-:Y:S02]  /*00e0*/  UIMAD.WIDE UR8, UR77, 0x8, UR6 ;  /* 0x000000084d0878a5 */ /* 0x000fe4000f8e0206 */
[----:B------:R-:W-:Y:S02]  /*00f0*/  UIMAD UR6, UR25, 0x3, URZ ;  /* 0x00000003190678a4 */ /* 0x000fe4000f8e02ff */
[----:B------:R-:W-:Y:S02]  /*0100*/  UIADD3 UR4, UP0, UPT, UR8, UR24, URZ ;  /* 0x0000001808047290 */ /* 0x000fe4000ff1e0ff */
[----:B------:R-:W-:Y:S01]  /*0110*/  IMAD.U32 R11, RZ, RZ, UR9 ;  /* 0x00000009ff0b7e24 */ /* 0x000fe2000f8e00ff */
[----:B------:R-:W-:Y:S01]  /*0120*/  MOV R10, UR8 ;  /* 0x00000008000a7c02 */ /* 0x000fe20008000f00 */
[----:B------:R-:W-:Y:S02]  /*0130*/  UIADD3.X UR13, UPT, UPT, UR9, UR25, URZ, UP0, !UPT ;  /* 0x00000019090d7290 */ /* 0x000fe400087fe4ff */
[----:B------:R-:W-:-:S02]  /*0140*/  UIADD3 UR11, UP0, UPT, UR4, UR24, URZ ;  /* 0x00000018040b7290 */ /* 0x000fc4000ff1e0ff */
[----:B------:R-:W-:Y:S01]  /*0150*/  IMAD.U32 R4, RZ, RZ, UR4 ;  /* 0x00000004ff047e24 */ /* 0x000fe2000f8e00ff */
[----:B------:R0:W-:Y:S01]  /*0160*/  STG.E.64 desc[UR26][R10.64+-0x8], R2 ;  /* 0xfffff8020a007986 */ /* 0x0001e2000c101b1a */
[----:B------:R-:W-:Y:S02]  /*0170*/  UIADD3.X UR12, UPT, UPT, UR13, UR25, URZ, UP0, !UPT ;  /* 0x000000190d0c7290 */ /* 0x000fe400087fe4ff */
[----:B------:R-:W-:Y:S01]  /*0180*/  MOV R5, UR13 ;  /* 0x0000000d00057c02 */ /* 0x000fe20008000f00 */
[----:B------:R-:W-:Y:S02]  /*0190*/  UIADD3 UR14, UP0, UPT, UR11, UR24, URZ ;  /* 0x000000180b0e7290 */ /* 0x000fe4000ff1e0ff */
[----:B------:R-:W-:Y:S02]  /*01a0*/  IMAD.U32 R6, RZ, RZ, UR11 ;  /* 0x0000000bff067e24 */ /* 0x000fe4000f8e00ff */
[----:B------:R-:W-:Y:S02]  /*01b0*/  UIADD3.X UR15, UPT, UPT, UR12, UR25, URZ, UP0, !UPT ;  /* 0x000000190c0f7290 */ /* 0x000fe400087fe4ff */
[----:B------:R-:W-:Y:S01]  /*01c0*/  IMAD.U32 R7, RZ, RZ, UR12 ;  /* 0x0000000cff077e24 */ /* 0x000fe2000f8e00ff */
[----:B------:R-:W-:Y:S01]  /*01d0*/  MOV R14, UR14 ;  /* 0x0000000e000e7c02 */ /* 0x000fe20008000f00 */
[----:B------:R-:W-:Y:S01]  /*01e0*/  STG.E.64 desc[UR26][R4.64+-0x8], R2 ;  /* 0xfffff80204007986 */ /* 0x000fe2000c101b1a */
[----:B------:R-:W-:-:S02]  /*01f0*/  UIMAD.WIDE.U32 UR16, UR24, 0x3, UR14 ;  /* 0x00000003181078a5 */ /* 0x000fc4000f8e000e */
[----:B------:R-:W-:Y:S01]  /*0200*/  IMAD.U32 R15, RZ, RZ, UR15 ;  /* 0x0000000fff0f7e24 */ /* 0x000fe2000f8e00ff */
[----:B------:R-:W-:Y:S01]  /*0210*/  STG.E.64 desc[UR26][R6.64+-0x8], RZ ;  /* 0xfffff8ff06007986 */ /* 0x000fe2000c101b1a */
[----:B------:R-:W-:Y:S02]  /*0220*/  UIADD3 UR10, UPT, UPT, UR17, UR6, URZ ;  /* 0x00000006110a7290 */ /* 0x000fe4000fffe0ff */
[----:B------:R-:W-:Y:S01]  /*0230*/  UIADD3 UR7, UP0, UPT, UR16, UR24, URZ ;  /* 0x0000001810077290 */ /* 0x000fe2000ff1e0ff */
[----:B------:R-:W-:Y:S01]  /*0240*/  MOV R9, UR17 ;  /* 0x0000001100097c02 */ /* 0x000fe20008000f00 */
[----:B------:R1:W-:Y:S01]  /*0250*/  STG.E.64 desc[UR26][R14.64+-0x8], R2 ;  /* 0xfffff8020e007986 */ /* 0x0003e2000c101b1a */
[----:B------:R-:W-:Y:S01]  /*0260*/  IMAD.U32 R8, RZ, RZ, UR16 ;  /* 0x00000010ff087e24 */ /* 0x000fe2000f8e00ff */
[----:B------:R-:W-:Y:S02]  /*0270*/  UIADD3.X UR9, UPT, UPT, UR10, UR25, URZ, UP0, !UPT ;  /* 0x000000190a097290 */ /* 0x000fe400087fe4ff */
[----:B------:R-:W-:Y:S01]  /*0280*/  IMAD.U32 R9, RZ, RZ, UR10 ;  /* 0x0000000aff097e24 */ /* 0x000fe2000f8e00ff */
[----:B------:R-:W-:-:S02]  /*0290*/  UIADD3 UR4, UP0, UPT, UR7, UR24, URZ ;  /* 0x0000001807047290 */ /* 0x000fc4000ff1e0ff */
[----:B0-----:R-:W-:Y:S02]  /*02a0*/  IMAD.U32 R10, RZ, RZ, UR7 ;  /* 0x00000007ff0a7e24 */ /* 0x001fe4000f8e00ff */
[----:B------:R-:W-:Y:S02]  /*02b0*/  UIADD3.X UR8, UPT, UPT, UR9, UR25, URZ, UP0, !UPT ;  /* 0x0000001909087290 */ /* 0x000fe400087fe4ff */
[----:B------:R-:W-:Y:S01]  /*02c0*/  MOV R11, UR9 ;  /* 0x00000009000b7c02 */ /* 0x000fe20008000f00 */
[----:B------:R-:W-:Y:S02]  /*02d0*/  UIADD3 UR12, UP0, UPT, UR4, UR24, URZ ;  /* 0x00000018040c7290 */ /* 0x000fe4000ff1e0ff */
[----:B------:R-:W-:Y:S01]  /*02e0*/  IMAD.U32 R12, RZ, RZ, UR4 ;  /* 0x00000004ff0c7e24 */ /* 0x000fe2000f8e00ff */
[----:B------:R0:W-:Y:S01]  /*02f0*/  STG.E.64 desc[UR26][R8.64+-0x8], R2 ;  /* 0xfffff80208007986 */ /* 0x0001e2000c101b1a */
[----:B------:R-:W-:Y:S02]  /*0300*/  UIADD3.X UR13, UPT, UPT, UR8, UR25, URZ, UP0, !UPT ;  /* 0x00000019080d7290 */ /* 0x000fe400087fe4ff */
[----:B------:R-:W-:Y:S01]  /*0310*/  IMAD.U32 R13, RZ, RZ, UR8 ;  /* 0x00000008ff0d7e24 */ /* 0x000fe2000f8e00ff */
[----:B-1----:R-:W-:Y:S01]  /*0320*/  MOV R14, UR12 ;  /* 0x0000000c000e7c02 */ /* 0x002fe20008000f00 */
[----:B------:R1:W-:Y:S01]  /*0330*/  STG.E.64 desc[UR26][R10.64+-0x8], R2 ;  /* 0xfffff8020a007986 */ /* 0x0003e2000c101b1a */
[----:B------:R-:W-:-:S02]  /*0340*/  UIMAD.WIDE.U32 UR10, UR24, 0x3, UR12 ;  /* 0x00000003180a78a5 */ /* 0x000fc4000f8e000c */
[----:B------:R-:W-:Y:S01]  /*0350*/  IMAD.U32 R15, RZ, RZ, UR13 ;  /* 0x0000000dff0f7e24 */ /* 0x000fe2000f8e00ff */
[----:B------:R2:W-:Y:S01]  /*0360*/  STG.E.64 desc[UR26][R12.64+-0x8], RZ ;  /* 0xfffff8ff0c007986 */ /* 0x0005e2000c101b1a */
[----:B------:R-:W-:Y:S02]  /*0370*/  UIADD3 UR7, UPT, UPT, UR6, UR11, URZ ;  /* 0x0000000b06077290 */ /* 0x000fe4000fffe0ff */
[----:B------:R-:W-:Y:S01]  /*0380*/  UIADD3 UR8, UP0, UPT, UR10, UR24, URZ ;  /* 0x000000180a087290 */ /* 0x000fe2000ff1e0ff */
[----:B------:R-:W-:Y:S01]  /*0390*/  MOV R5, UR11 ;  /* 0x0000000b00057c02 */ /* 0x000fe20008000f00 */
[----:B------:R-:W-:Y:S01]  /*03a0*/  IMAD.U32 R4, RZ, RZ, UR10 ;  /* 0x0000000aff047e24 */ /* 0x000fe2000f8e00ff */
[----:B------:R2:W-:Y:S01]  /*03b0*/  STG.E.64 desc[UR26][R14.64+-0x8], R2 ;  /* 0xfffff8020e007986 */ /* 0x0005e2000c101b1a */
[----:B------:R-:W-:Y:S02]  /*03c0*/  UIADD3.X UR9, UPT, UPT, UR7, UR25, URZ, UP0, !UPT ;  /* 0x0000001907097290 */ /* 0x000fe400087fe4ff */
[----:B------:R-:W-:Y:S01]  /*03d0*/  IMAD.U32 R5, RZ, RZ, UR7 ;  /* 0x00000007ff057e24 */ /* 0x000fe2000f8e00ff */
[----:B------:R-:W-:-:S02]  /*03e0*/  UIADD3 UR4, UP0, UPT, UR8, UR24, URZ ;  /* 0x0000001808047290 */ /* 0x000fc4000ff1e0ff */
[----:B------:R-:W-:Y:S02]  /*03f0*/  MOV R6, UR8 ;  /* 0x0000000800067c02 */ /* 0x000fe40008000f00 */
[----:B------:R-:W-:Y:S02]  /*0400*/  UIADD3.X UR7, UPT, UPT, UR9, UR25, URZ, UP0, !UPT ;  /* 0x0000001909077290 */ /* 0x000fe400087fe4ff */
[----:B------:R-:W-:Y:S01]  /*0410*/  IMAD.U32 R7, RZ, RZ, UR9 ;  /* 0x00000009ff077e24 */ /* 0x000fe2000f8e00ff */
[----:B------:R-:W-:Y:S02]  /*0420*/  UIADD3 UR12, UP0, UPT, UR4, UR24, URZ ;  /* 0x00000018040c7290 */ /* 0x000fe4000ff1e0ff */
[----:B0-----:R-:W-:Y:S01]  /*0430*/  MOV R8, UR4 ;  /* 0x0000000400087c02 */ /* 0x001fe20008000f00 */
[----:B------:R2:W-:Y:S01]  /*0440*/  STG.E.64 desc[UR26][R4.64+-0x8], R2 ;  /* 0xfffff80204007986 */ /* 0x0005e2000c101b1a */
[----:B------:R-:W-:Y:S01]  /*0450*/  UMOV UR4, 0x1 ;  /* 0x0000000100047882 */ /* 0x000fe20000000000 */
[----:B------:R-:W-:-:S02]  /*0460*/  UIADD3.X UR13, UPT, UPT, UR7, UR25, URZ, UP0, !UPT ;  /* 0x00000019070d7290 */ /* 0x000fc400087fe4ff */
[----:B------:R-:W-:Y:S01]  /*0470*/  IMAD.U32 R9, RZ, RZ, UR7 ;  /* 0x00000007ff097e24 */ /* 0x000fe2000f8e00ff */
[----:B-1----:R-:W-:Y:S01]  /*0480*/  MOV R10, UR12 ;  /* 0x0000000c000a7c02 */ /* 0x002fe20008000f00 */
[----:B------:R2:W-:Y:S02]  /*0490*/  STG.E.64 desc[UR26][R6.64+-0x8], R2 ;  /* 0xfffff80206007986 */ /* 0x0005e4000c101b1a */
[----:B------:R-:W-:Y:S02]  /*04a0*/  IMAD.U32 R11, RZ, RZ, UR13 ;  /* 0x0000000dff0b7e24 */ /* 0x000fe4000f8e00ff */
[----:B------:R2:W-:Y:S04]  /*04b0*/  STG.E.64 desc[UR26][R8.64+-0x8], RZ ;  /* 0xfffff8ff08007986 */ /* 0x0005e8000c101b1a */
[----:B------:R2:W-:Y:S02]  /*04c0*/  STG.E.64 desc[UR26][R10.64+-0x8], R2 ;  /* 0xfffff8020a007986 */ /* 0x0005e4000c101b1a */
.L_x_1:
[----:B0-----:R-:W0:Y:S01]  /*04d0*/  LDCU.64 UR28, c[0x0][0x380] ;  /* 0x00007000ff1c77ac */ /* 0x001e220008000a00 */
[----:B------:R-:W-:Y:S02]  /*04e0*/  UIADD3 UR8, UPT, UPT, UR4, 0x4, URZ ;  /* 0x0000000404087890 */ /* 0x000fe4000fffe0ff */
[----:B------:R-:W-:Y:S02]  /*04f0*/  UIADD3 UR10, UPT, UPT, UR4, 0x8, URZ ;  /* 0x00000008040a7890 */ /* 0x000fe4000fffe0ff */
[----:B------:R-:W-:Y:S02]  /*0500*/  UIADD3 UR16, UPT, UPT, UR4, 0xc, URZ ;  /* 0x0000000c04107890 */ /* 0x000fe4000fffe0ff */
[----:B------:R-:W-:Y:S02]  /*0510*/  UIADD3 UR18, UPT, UPT, UR4, 0x10, URZ ;  /* 0x0000001004127890 */ /* 0x000fe4000fffe0ff */
[----:B------:R-:W-:Y:S02]  /*0520*/  UIADD3 UR20, UPT, UPT, UR4, 0x14, URZ ;  /* 0x0000001404147890 */ /* 0x000fe4000fffe0ff */
[----:B------:R-:W-:-:S02]  /*0530*/  UIMAD.WIDE.U32 UR12, UR24, 0x3, UR12 ;  /* 0x00000003180c78a5 */ /* 0x000fc4000f8e000c */
[----:B------:R-:W-:Y:S02]  /*0540*/  UIMAD UR7, UR5, UR8, URZ ;  /* 0x00000008050772a4 */ /* 0x000fe4000f8e02ff */
[----:B------:R-:W-:Y:S02]  /*0550*/  UIMAD UR14, UR5, UR10, URZ ;  /* 0x0000000a050e72a4 */ /* 0x000fe4000f8e02ff */
[----:B------:R-:W-:Y:S01]  /*0560*/  UIMAD UR15, UR5, UR16, URZ ;  /* 0x00000010050f72a4 */ /* 0x000fe2000f8e02ff */
[----:B--2---:R-:W-:Y:S01]  /*0570*/  IMAD.U32 R5, RZ, RZ, UR13 ;  /* 0x0000000dff057e24 */ /* 0x004fe2000f8e00ff */
[----:B------:R-:W-:Y:S01]  /*0580*/  UIMAD UR22, UR5, UR18, URZ ;  /* 0x00000012051672a4 */ /* 0x000fe2000f8e02ff */
[----:B------:R-:W-:Y:S01]  /*0590*/  MOV R4, UR12 ;  /* 0x0000000c00047c02 */ /* 0x000fe20008000f00 */
[----:B------:R-:W-:Y:S02]  /*05a0*/  UIMAD UR23, UR5, UR20, URZ ;  /* 0x00000014051772a4 */ /* 0x000fe4000f8e02ff */
[----:B0-----:R-:W-:-:S02]  /*05b0*/  UIMAD.WIDE.U32 UR8, UR8, UR74, UR28 ;  /* 0x0000004a080872a5 */ /* 0x001fc4000f8e001c */
[----:B------:R-:W-:Y:S02]  /*05c0*/  UIMAD.WIDE.U32 UR10, UR10, UR74, UR28 ;  /* 0x0000004a0a0a72a5 */ /* 0x000fe4000f8e001c */
[----:B------:R-:W-:Y:S02]  /*05d0*/  UIMAD.WIDE.U32 UR16, UR16, UR74, UR28 ;  /* 0x0000004a101072a5 */ /* 0x000fe4000f8e001c */
[----:B------:R-:W-:Y:S02]  /*05e0*/  UIMAD.WIDE.U32 UR18, UR18, UR74, UR28 ;  /* 0x0000004a121272a5 */ /* 0x000fe4000f8e001c */
[----:B------:R-:W-:Y:S02]  /*05f0*/  UIMAD.WIDE.U32 UR20, UR20, UR74, UR28 ;  /* 0x0000004a141472a5 */ /* 0x000fe4000f8e001c */
[----:B------:R-:W-:Y:S02]  /*0600*/  UIADD3 UR35, UPT, UPT, UR6, UR13, URZ ;  /* 0x0000000d06237290 */ /* 0x000fe4000fffe0ff */
[----:B------:R-:W-:-:S02]  /*0610*/  UIADD3 UR28, UP0, UPT, UR12, UR24, URZ ;  /* 0x000000180c1c7290 */ /* 0x000fc4000ff1e0ff */
[----:B------:R-:W-:Y:S02]  /*0620*/  UIADD3 UR9, UPT, UPT, UR9, UR7, URZ ;  /* 0x0000000709097290 */ /* 0x000fe4000fffe0ff */
[----:B------:R-:W-:Y:S02]  /*0630*/  UIADD3.X UR34, UPT, UPT, UR35, UR25, URZ, UP0, !UPT ;  /* 0x0000001923227290 */ /* 0x000fe400087fe4ff */
[----:B------:R-:W-:Y:S01]  /*0640*/  MOV R5, UR35 ;  /* 0x0000002300057c02 */ /* 0x000fe20008000f00 */
[----:B------:R-:W-:Y:S02]  /*0650*/  UIADD3 UR29, UP0, UPT, UR28, UR24, URZ ;  /* 0x000000181c1d7290 */ /* 0x000fe4000ff1e0ff */
[----:B------:R-:W-:Y:S01]  /*0660*/  IMAD.U32 R6, RZ, RZ, UR28 ;  /* 0x0000001cff067e24 */ /* 0x000fe2000f8e00ff */
[----:B------:R-:W-:Y:S02]  /*0670*/  UIADD3 UR21, UPT, UPT, UR21, UR23, URZ ;  /* 0x0000001715157290 */ /* 0x000fe4000fffe0ff */
[----:B------:R-:W-:Y:S01]  /*0680*/  UIADD3 UR17, UPT, UPT, UR17, UR15, URZ ;  /* 0x0000000f11117290 */ /* 0x000fe2000fffe0ff */
[----:B------:R-:W-:Y:S01]  /*0690*/  MOV R7, UR34 ;  /* 0x0000002200077c02 */ /* 0x000fe20008000f00 */
[----:B------:R-:W-:Y:S01]  /*06a0*/  UIADD3 UR19, UPT, UPT, UR19, UR22, URZ ;  /* 0x0000001613137290 */ /* 0x000fe2000fffe0ff */
[----:B------:R-:W-:Y:S01]  /*06b0*/  IMAD.U32 R8, RZ, RZ, UR29 ;  /* 0x0000001dff087e24 */ /* 0x000fe2000f8e00ff */
[----:B------:R-:W-:Y:S01]  /*06c0*/  UIADD3.X UR23, UPT, UPT, UR34, UR25, URZ, UP0, !UPT ;  /* 0x0000001922177290 */ /* 0x000fe200087fe4ff */
[----:B------:R0:W-:Y:S01]  /*06d0*/  STG.E.64 desc[UR26][R4.64+-0x8], R2 ;  /* 0xfffff80204007986 */ /* 0x0001e2000c101b1a */
[----:B------:R-:W-:-:S02]  /*06e0*/  UIADD3 UR11, UPT, UPT, UR11, UR14, URZ ;  /* 0x0000000e0b0b7290 */ /* 0x000fc4000fffe0ff */
[----:B------:R-:W-:Y:S01]  /*06f0*/  UIADD3 UR22, UP0, UPT, UR29, UR24, URZ ;  /* 0x000000181d167290 */ /* 0x000fe2000ff1e0ff */
[----:B------:R1:W-:Y:S01]  /*0700*/  STG.E.64 desc[UR26][R6.64+-0x8], R2 ;  /* 0xfffff80206007986 */ /* 0x0003e2000c101b1a */
[----:B------:R-:W-:Y:S01]  /*0710*/  UIMAD.WIDE UR14, UR77, 0x8, UR8 ;  /* 0x000000084d0e78a5 */ /* 0x000fe2000f8e0208 */
[----:B------:R-:W-:Y:S01]  /*0720*/  MOV R9, UR23 ;  /* 0x0000001700097c02 */ /* 0x000fe20008000f00 */
[----:B------:R-:W-:Y:S02]  /*0730*/  UIMAD.WIDE UR46, UR77, 0x8, UR16 ;  /* 0x000000084d2e78a5 */ /* 0x000fe4000f8e0210 */
[----:B------:R-:W-:Y:S01]  /*0740*/  UIADD3.X UR16, UPT, UPT, UR23, UR25, URZ, UP0, !UPT ;  /* 0x0000001917107290 */ /* 0x000fe200087fe4ff */
[----:B------:R-:W-:Y:S01]  /*0750*/  IMAD.U32 R10, RZ, RZ, UR22 ;  /* 0x00000016ff0a7e24 */ /* 0x000fe2000f8e00ff */
[----:B------:R-:W-:Y:S01]  /*0760*/  UIADD3 UR43, UP0, UPT, UR14, UR24, URZ ;  /* 0x000000180e2b7290 */ /* 0x000fe2000ff1e0ff */
[----:B------:R-:W-:Y:S01]  /*0770*/  MOV R13, UR15 ;  /* 0x0000000f000d7c02 */ /* 0x000fe20008000f00 */
[----:B------:R-:W-:Y:S01]  /*0780*/  UIADD3 UR58, UP2, UPT, UR46, UR24, URZ ;  /* 0x000000182e3a7290 */ /* 0x000fe2000ff5e0ff */
[----:B------:R-:W-:Y:S01]  /*0790*/  STG.E.64 desc[UR26][R8.64+-0x8], RZ ;  /* 0xfffff8ff08007986 */ /* 0x000fe2000c101b1a */
[----:B------:R-:W-:Y:S01]  /*07a0*/  UIADD3.X UR50, UPT, UPT, UR15, UR25, URZ, UP0, !UPT ;  /* 0x000000190f327290 */ /* 0x000fe200087fe4ff */
[----:B------:R-:W-:Y:S01]  /*07b0*/  MOV R11, UR16 ;  /* 0x00000010000b7c02 */ /* 0x000fe20008000f00 */
[----:B------:R-:W-:-:S02]  /*07c0*/  UIADD3 UR42, UP0, UPT, UR43, UR24, URZ ;  /* 0x000000182b2a7290 */ /* 0x000fc4000ff1e0ff */
[----:B0-----:R-:W-:Y:S01]  /*07d0*/  IMAD.U32 R4, RZ, RZ, UR43 ;  /* 0x0000002bff047e24 */ /* 0x001fe2000f8e00ff */
[----:B------:R-:W-:Y:S01]  /*07e0*/  UIADD3.X UR59, UPT, UPT, UR47, UR25, URZ, UP2, !UPT ;  /* 0x000000192f3b7290 */ /* 0x000fe200097fe4ff */
[----:B------:R-:W-:Y:S01]  /*07f0*/  IMAD.U32 R12, RZ, RZ, UR14 ;  /* 0x0000000eff0c7e24 */ /* 0x000fe2000f8e00ff */
[----:B------:R-:W-:Y:S01]  /*0800*/  UIADD3 UR8, UP2, UPT, UR58, UR24, URZ ;  /* 0x000000183a087290 */ /* 0x000fe2000ff5e0ff */
[----:B------:R-:W-:Y:S01]  /*0810*/  STG.E.64 desc[UR26][R10.64+-0x8], R2 ;  /* 0xfffff8020a007986 */ /* 0x000fe2000c101b1a */
[----:B------:R-:W-:Y:S01]  /*0820*/  UIMAD.WIDE UR30, UR77, 0x8, UR10 ;  /* 0x000000084d1e78a5 */ /* 0x000fe2000f8e020a */
[----:B-1----:R-:W-:Y:S01]  /*0830*/  IMAD.U32 R6, RZ, RZ, UR42 ;  /* 0x0000002aff067e24 */ /* 0x002fe2000f8e00ff */
[----:B------:R-:W-:Y:S02]  /*0840*/  UIADD3.X UR13, UPT, UPT, UR50, UR25, URZ, UP0, !UPT ;  /* 0x00000019320d7290 */ /* 0x000fe400087fe4ff */
[----:B------:R-:W-:Y:S01]  /*0850*/  MOV R5, UR50 ;  /* 0x0000003200057c02 */ /* 0x000fe20008000f00 */
[----:B------:R-:W-:Y:S01]  /*0860*/  UIADD3 UR34, UP0, UPT, UR42, UR24, URZ ;  /* 0x000000182a227290 */ /* 0x000fe2000ff1e0ff */
[----:B------:R0:W-:Y:S01]  /*0870*/  STG.E.64 desc[UR26][R12.64+-0x8], R2 ;  /* 0xfffff8020c007986 */ /* 0x0001e2000c101b1a */
[----:B------:R-:W-:Y:S01]  /*0880*/  UIADD3.X UR11, UPT, UPT, UR59, UR25, URZ, UP2, !UPT ;  /* 0x000000193b0b7290 */ /* 0x000fe200097fe4ff */
[----:B------:R-:W-:Y:S01]  /*0890*/  MOV R28, UR30 ;  /* 0x0000001e001c7c02 */ /* 0x000fe20008000f00 */
[----:B------:R-:W-:Y:S01]  /*08a0*/  UIADD3 UR66, UP1, UPT, UR30, UR24, URZ ;  /* 0x000000181e427290 */ /* 0x000fe2000ff3e0ff */
[----:B------:R-:W-:Y:S01]  /*08b0*/  MOV R7, UR13 ;  /* 0x0000000d00077c02 */ /* 0x000fe20008000f00 */
[----:B------:R-:W-:Y:S01]  /*08c0*/  UIADD3 UR28, UP2, UPT, UR8, UR24, URZ ;  /* 0x00000018081c7290 */ /* 0x000fe2000ff5e0ff */
[----:B------:R-:W-:Y:S01]  /*08d0*/  STG.E.64 desc[UR26][R4.64+-0x8], R2 ;  /* 0xfffff80204007986 */ /* 0x000fe2000c101b1a */
[----:B------:R-:W-:Y:S01]  /*08e0*/  UIMAD.WIDE UR32, UR77, 0x8, UR18 ;  /* 0x000000084d2078a5 */ /* 0x000fe2000f8e0212 */
[----:B------:R-:W-:Y:S01]  /*08f0*/  IMAD.U32 R29, RZ, RZ, UR31 ;  /* 0x0000001fff1d7e24 */ /* 0x000fe2000f8e00ff */
[----:B------:R-:W-:Y:S01]  /*0900*/  UIADD3.X UR35, UPT, UPT, UR13, UR25, URZ, UP0, !UPT ;  /* 0x000000190d237290 */ /* 0x000fe200087fe4ff */
[----:B------:R-:W-:Y:S01]  /*0910*/  STG.E.64 desc[UR26][R6.64+-0x8], RZ ;  /* 0xfffff8ff06007986 */ /* 0x000fe2000c101b1a */
[----:B------:R-:W-:-:S02]  /*0920*/  UIADD3.X UR65, UPT, UPT, UR31, UR25, URZ, UP1, !UPT ;  /* 0x000000191f417290 */ /* 0x000fc40008ffe4ff */
[----:B------:R-:W-:Y:S01]  /*0930*/  UIADD3.X UR29, UPT, UPT, UR11, UR25, URZ, UP2, !UPT ;  /* 0x000000190b1d7290 */ /* 0x000fe200097fe4ff */
[----:B0-----:R-:W-:Y:S01]  /*0940*/  IMAD.U32 R12, RZ, RZ, UR34 ;  /* 0x00000022ff0c7e24 */ /* 0x001fe2000f8e00ff */
[----:B------:R-:W-:Y:S01]  /*0950*/  UIADD3 UR7, UP3, UPT, UR32, UR24, URZ ;  /* 0x0000001820077290 */ /* 0x000fe2000ff7e0ff */
[----:B------:R-:W-:Y:S01]  /*0960*/  MOV R13, UR35 ;  /* 0x00000023000d7c02 */ /* 0x000fe20008000f00 */
[----:B------:R-:W-:Y:S02]  /*0970*/  UIADD3 UR63, UP1, UPT, UR66, UR24, URZ ;  /* 0x00000018423f7290 */ /* 0x000fe4000ff3e0ff */
[----:B------:R-:W-:Y:S02]  /*0980*/  UIMAD.WIDE.U32 UR40, UR24, 0x3, UR34 ;  /* 0x00000003182878a5 */ /* 0x000fe4000f8e0022 */
[----:B------:R-:W-:Y:S01]  /*0990*/  UIMAD.WIDE UR38, UR77, 0x8, UR20 ;  /* 0x000000084d2678a5 */ /* 0x000fe2000f8e0214 */
[----:B------:R0:W-:Y:S01]  /*09a0*/  STG.E.64 desc[UR26][R12.64+-0x8], R2 ;  /* 0xfffff8020c007986 */ /* 0x0001e2000c101b1a */
[----:B------:R-:W-:-:S02]  /*09b0*/  UIMAD.WIDE.U32 UR20, UR24, 0x3, UR28 ;  /* 0x00000003181478a5 */ /* 0x000fc4000f8e001c */
[----:B------:R-:W-:Y:S01]  /*09c0*/  UIADD3.X UR9, UPT, UPT, UR33, UR25, URZ, UP3, !UPT ;  /* 0x0000001921097290 */ /* 0x000fe20009ffe4ff */
[----:B------:R-:W-:Y:S01]  /*09d0*/  MOV R9, UR41 ;  /* 0x0000002900097c02 */ /* 0x000fe20008000f00 */
[----:B------:R-:W-:Y:S01]  /*09e0*/  UIADD3.X UR64, UPT, UPT, UR65, UR25, URZ, UP1, !UPT ;  /* 0x0000001941407290 */ /* 0x000fe20008ffe4ff */
[----:B------:R-:W-:Y:S01]  /*09f0*/  IMAD.U32 R8, RZ, RZ, UR40 ;  /* 0x00000028ff087e24 */ /* 0x000fe2000f8e00ff */
[----:B------:R-:W-:Y:S01]  /*0a00*/  UIADD3 UR10, UP3, UPT, UR7, UR24, URZ ;  /* 0x00000018070a7290 */ /* 0x000fe2000ff7e0ff */
[----:B------:R-:W-:Y:S01]  /*0a10*/  IMAD.U32 R15, RZ, RZ, UR21 ;  /* 0x00000015ff0f7e24 */ /* 0x000fe2000f8e00ff */
[----:B------:R-:W-:Y:S01]  /*0a20*/  UIADD3 UR48, UP1, UPT, UR63, UR24, URZ ;  /* 0x000000183f307290 */ /* 0x000fe2000ff3e0ff */
[----:B------:R-:W-:Y:S01]  /*0a30*/  MOV R14, UR20 ;  /* 0x00000014000e7c02 */ /* 0x000fe20008000f00 */
[----:B------:R-:W-:Y:S02]  /*0a40*/  UIADD3 UR15, UPT, UPT, UR6, UR41, URZ ;  /* 0x00000029060f7290 */ /* 0x000fe4000fffe0ff */
[----:B------:R-:W-:-:S02]  /*0a50*/  UIADD3 UR43, UP2, UPT, UR40, UR24, URZ ;  /* 0x00000018282b7290 */ /* 0x000fc4000ff5e0ff */
[----:B------:R-:W-:Y:S02]  /*0a60*/  UIADD3 UR51, UPT, UPT, UR6, UR21, URZ ;  /* 0x0000001506337290 */ /* 0x000fe4000fffe0ff */
[----:B------:R-:W-:Y:S01]  /*0a70*/  UIADD3.X UR12, UPT, UPT, UR9, UR25, URZ, UP3, !UPT ;  /* 0x00000019090c7290 */ /* 0x000fe20009ffe4ff */
[----:B------:R-:W-:Y:S01]  /*0a80*/  IMAD.U32 R9, RZ, RZ, UR15 ;  /* 0x0000000fff097e24 */ /* 0x000fe2000f8e00ff */
[----:B------:R-:W-:Y:S02]  /*0a90*/  UIADD3.X UR49, UPT, UPT, UR64, UR25, URZ, UP1, !UPT ;  /* 0x0000001940317290 */ /* 0x000fe40008ffe4ff */
[----:B------:R-:W-:Y:S01]  /*0aa0*/  UIADD3 UR13, UP0, UPT, UR20, UR24, URZ ;  /* 0x00000018140d7290 */ /* 0x000fe2000ff1e0ff */
[----:B------:R-:W-:Y:S01]  /*0ab0*/  IMAD.U32 R15, RZ, RZ, UR51 ;  /* 0x00000033ff0f7e24 */ /* 0x000fe2000f8e00ff */
[----:B------:R-:W-:Y:S01]  /*0ac0*/  UIADD3.X UR42, UPT, UPT, UR15, UR25, URZ, UP2, !UPT ;  /* 0x000000190f2a7290 */ /* 0x000fe200097fe4ff */
[----:B------:R1:W-:Y:S01]  /*0ad0*/  STG.E.64 desc[UR26][R8.64+-0x8], R2 ;  /* 0xfffff80208007986 */ /* 0x0003e2000c101b1a */
[----:B------:R-:W-:-:S02]  /*0ae0*/  UIADD3 UR44, UP3, UPT, UR10, UR24, URZ ;  /* 0x000000180a2c7290 */ /* 0x000fc4000ff7e0ff */
[----:B------:R-:W-:Y:S02]  /*0af0*/  UIADD3 UR41, UP2, UPT, UR43, UR24, URZ ;  /* 0x000000182b297290 */ /* 0x000fe4000ff5e0ff */
[----:B------:R-:W-:Y:S02]  /*0b00*/  UIMAD.WIDE.U32 UR16, UR24, 0x3, UR48 ;  /* 0x00000003181078a5 */ /* 0x000fe4000f8e0030 */
[----:B------:R-:W-:Y:S02]  /*0b10*/  UIADD3.X UR15, UPT, UPT, UR51, UR25, URZ, UP0, !UPT ;  /* 0x00000019330f7290 */ /* 0x000fe400087fe4ff */
[----:B------:R-:W-:Y:S01]  /*0b20*/  UIADD3.X UR45, UPT, UPT, UR12, UR25, URZ, UP3, !UPT ;  /* 0x000000190c2d7290 */ /* 0x000fe20009ffe4ff */
[----:B0-----:R-:W-:Y:S01]  /*0b30*/  MOV R12, UR41 ;  /* 0x00000029000c7c02 */ /* 0x001fe20008000f00 */
[----:B------:R-:W-:Y:S01]  /*0b40*/  UIADD3.X UR51, UPT, UPT, UR42, UR25, URZ, UP2, !UPT ;  /* 0x000000192a337290 */ /* 0x000fe200097fe4ff */
[----:B------:R-:W-:Y:S01]  /*0b50*/  MOV R10, UR16 ;  /* 0x00000010000a7c02 */ /* 0x000fe20008000f00 */
[----:B------:R-:W-:Y:S01]  /*0b60*/  UIADD3 UR20, UP2, UPT, UR41, UR24, URZ ;  /* 0x0000001829147290 */ /* 0x000fe2000ff5e0ff */
[----:B------:R-:W-:Y:S01]  /*0b70*/  IMAD.U32 R11, RZ, RZ, UR17 ;  /* 0x00000011ff0b7e24 */ /* 0x000fe2000f8e00ff */
[----:B------:R-:W-:-:S02]  /*0b80*/  UIADD3 UR54, UPT, UPT, UR6, UR17, URZ ;  /* 0x0000001106367290 */ /* 0x000fc4000fffe0ff */
[----:B------:R-:W-:Y:S01]  /*0b90*/  UIADD3 UR62, UP3, UPT, UR16, UR24, URZ ;  /* 0x00000018103e7290 */ /* 0x000fe2000ff7e0ff */
[----:B------:R-:W-:Y:S01]  /*0ba0*/  IMAD.U32 R13, RZ, RZ, UR51 ;  /* 0x00000033ff0d7e24 */ /* 0x000fe2000f8e00ff */
[----:B------:R-:W-:Y:S01]  /*0bb0*/  UIMAD.WIDE.U32 UR18, UR24, 0x3, UR44 ;  /* 0x00000003181278a5 */ /* 0x000fe2000f8e002c */
[----:B------:R-:W-:Y:S01]  /*0bc0*/  MOV R16, UR20 ;  /* 0x0000001400107c02 */ /* 0x000fe20008000f00 */
[----:B------:R-:W-:Y:S01]  /*0bd0*/  UIADD3.X UR21, UPT, UPT, UR51, UR25, URZ, UP2, !UPT ;  /* 0x0000001933157290 */ /* 0x000fe200097fe4ff */
[----:B------:R-:W-:Y:S01]  /*0be0*/  MOV R11, UR54 ;  /* 0x00000036000b7c02 */ /* 0x000fe20008000f00 */
[----:B------:R-:W-:Y:S02]  /*0bf0*/  UIADD3.X UR53, UPT, UPT, UR54, UR25, URZ, UP3, !UPT ;  /* 0x0000001936357290 */ /* 0x000fe40009ffe4ff */
[----:B------:R-:W-:Y:S01]  /*0c00*/  UIADD3 UR52, UP3, UPT, UR62, UR24, URZ ;  /* 0x000000183e347290 */ /* 0x000fe2000ff7e0ff */
[----:B------:R-:W-:Y:S01]  /*0c10*/  MOV R4, UR18 ;  /* 0x0000001200047c02 */ /* 0x000fe20008000f00 */
[----:B------:R-:W-:-:S02]  /*0c20*/  UIMAD.WIDE.U32 UR34, UR24, 0x3, UR20 ;  /* 0x00000003182278a5 */ /* 0x000fc4000f8e0014 */
[----:B------:R-:W-:Y:S01]  /*0c30*/  IMAD.U32 R17, RZ, RZ, UR21 ;  /* 0x00000015ff117e24 */ /* 0x000fe2000f8e00ff */
[----:B------:R-:W-:Y:S01]  /*0c40*/  UIADD3.X UR61, UPT, UPT, UR53, UR25, URZ, UP3, !UPT ;  /* 0x00000019353d7290 */ /* 0x000fe20009ffe4ff */
[----:B------:R-:W-:Y:S01]  /*0c50*/  IMAD.U32 R5, RZ, RZ, UR19 ;  /* 0x00000013ff057e24 */ /* 0x000fe2000f8e00ff */
[----:B------:R-:W-:Y:S01]  /*0c60*/  UIADD3 UR51, UPT, UPT, UR6, UR35, URZ ;  /* 0x0000002306337290 */ /* 0x000fe2000fffe0ff */
[----:B------:R-:W-:Y:S01]  /*0c70*/  IMAD.MOV.U32 R6, RZ, RZ, R4 ;  /* 0x000000ffff067224 */ /* 0x000fe200078e0004 */
[----:B------:R-:W-:Y:S01]  /*0c80*/  UIADD3 UR41, UP3, UPT, UR34, UR24, URZ ;  /* 0x0000001822297290 */ /* 0x000fe2000ff7e0ff */
[----:B------:R-:W-:Y:S01]  /*0c90*/  MOV R4, UR43 ;  /* 0x0000002b00047c02 */ /* 0x000fe20008000f00 */
[----:B------:R-:W-:Y:S01]  /*0ca0*/  IMAD.U32 R5, RZ, RZ, UR42 ;  /* 0x0000002aff057e24 */ /* 0x000fe2000f8e00ff */
[----:B-1----:R-:W-:Y:S01]  /*0cb0*/  MOV R8, UR34 ;  /* 0x0000002200087c02 */ /* 0x002fe20008000f00 */
[----:B------:R-:W-:Y:S01]  /*0cc0*/  UIADD3.X UR43, UPT, UPT, UR51, UR25, URZ, UP3, !UPT ;  /* 0x00000019332b7290 */ /* 0x000fe20009ffe4ff */
[----:B------:R-:W-:Y:S01]  /*0cd0*/  IMAD.U32 R9, RZ, RZ, UR35 ;  /* 0x00000023ff097e24 */ /* 0x000fe2000f8e00ff */
[----:B------:R-:W-:Y:S01]  /*0ce0*/  UIADD3 UR20, UP3, UPT, UR41, UR24, URZ ;  /* 0x0000001829147290 */ /* 0x000fe2000ff7e0ff */
[----:B------:R-:W-:Y:S01]  /*0cf0*/  STG.E.64 desc[UR26][R4.64+-0x8], R2 ;  /* 0xfffff80204007986 */ /* 0x000fe2000c101b1a */
[----:B------:R-:W-:Y:S01]  /*0d00*/  UIADD3 UR16, UP0, UPT, UR13, UR24, URZ ;  /* 0x000000180d107290 */ /* 0x000fe2000ff1e0ff */
[----:B------:R-:W-:Y:S01]  /*0d10*/  MOV R9, UR51 ;  /* 0x0000003300097c02 */ /* 0x000fe20008000f00 */
[----:B------:R-:W-:Y:S01]  /*0d20*/  UIADD3.X UR21, UPT, UPT, UR43, UR25, URZ, UP3, !UPT ;  /* 0x000000192b157290 */ /* 0x000fe20009ffe4ff */
[----:B------:R0:W-:Y:S01]  /*0d30*/  STG.E.64 desc[UR26][R12.64+-0x8], RZ ;  /* 0xfffff8ff0c007986 */ /* 0x0001e2000c101b1a */
[----:B------:R-:W-:-:S02]  /*0d40*/  UIADD3 UR34, UP3, UPT, UR20, UR24, URZ ;  /* 0x0000001814227290 */ /* 0x000fc4000ff7e0ff */
[----:B------:R-:W-:Y:S01]  /*0d50*/  UIADD3 UR14, UP1, UPT, UR18, UR24, URZ ;  /* 0x00000018120e7290 */ /* 0x000fe2000ff3e0ff */
[----:B------:R1:W-:Y:S01]  /*0d60*/  STG.E.64 desc[UR26][R16.64+-0x8], R2 ;  /* 0xfffff80210007986 */ /* 0x0003e2000c101b1a */
[----:B------:R-:W-:Y:S02]  /*0d70*/  UIADD3.X UR35, UPT, UPT, UR21, UR25, URZ, UP3, !UPT ;  /* 0x0000001915237290 */ /* 0x000fe40009ffe4ff */
[----:B------:R-:W-:Y:S01]  /*0d80*/  UIADD3.X UR18, UPT, UPT, UR15, UR25, URZ, UP0, !UPT ;  /* 0x000000190f127290 */ /* 0x000fe200087fe4ff */
[----:B------:R-:W-:Y:S01]  /*0d90*/  STG.E.64 desc[UR26][R8.64+-0x8], R2 ;  /* 0xfffff80208007986 */ /* 0x000fe2000c101b1a */
[----:B------:R-:W-:Y:S01]  /*0da0*/  UIADD3 UR40, UP0, UPT, UR16, UR24, URZ ;  /* 0x0000001810287290 */ /* 0x000fe2000ff1e0ff */
[----:B0-----:R-:W-:Y:S01]  /*0db0*/  IMAD.U32 R12, RZ, RZ, UR20 ;  /* 0x00000014ff0c7e24 */ /* 0x001fe2000f8e00ff */
[----:B------:R-:W-:Y:S01]  /*0dc0*/  MOV R13, UR21 ;  /* 0x00000015000d7c02 */ /* 0x000fe20008000f00 */
[----:B------:R-:W-:Y:S01]  /*0dd0*/  UIMAD.WIDE.U32 UR20, UR24, 0x3, UR34 ;  /* 0x00000003181478a5 */ /* 0x000fe2000f8e0022 */
[----:B------:R-:W-:Y:S01]  /*0de0*/  IMAD.U32 R4, RZ, RZ, UR41 ;  /* 0x00000029ff047e24 */ /* 0x000fe2000f8e00ff */
[----:B------:R-:W-:Y:S01]  /*0df0*/  UIADD3 UR72, UP4, UPT, UR38, UR24, URZ ;  /* 0x0000001826487290 */ /* 0x000fe2000ff9e0ff */
[----:B------:R-:W-:Y:S01]  /*0e00*/  MOV R5, UR43 ;  /* 0x0000002b00057c02 */ /* 0x000fe20008000f00 */
[----:B------:R-:W-:-:S02]  /*0e10*/  UIADD3.X UR41, UPT, UPT, UR18, UR25, URZ, UP0, !UPT ;  /* 0x0000001912297290 */ /* 0x000fc400087fe4ff */
[----:B------:R-:W-:Y:S01]  /*0e20*/  UIADD3 UR55, UPT, UPT, UR6, UR21, URZ ;  /* 0x0000001506377290 */ /* 0x000fe2000fffe0ff */
[----:B------:R-:W-:Y:S01]  /*0e30*/  IMAD.U32 R24, RZ, RZ, UR20 ;  /* 0x00000014ff187e24 */ /* 0x000fe2000f8e00ff */
[----:B------:R-:W-:Y:S01]  /*0e40*/  UIADD3 UR54, UP0, UPT, UR20, UR24, URZ ;  /* 0x0000001814367290 */ /* 0x000fe2000ff1e0ff */
[----:B------:R-:W-:Y:S01]  /*0e50*/  MOV R25, UR21 ;  /* 0x0000001500197c02 */ /* 0x000fe20008000f00 */
[----:B------:R-:W-:Y:S01]  /*0e60*/  UIADD3.X UR71, UPT, UPT, UR39, UR25, URZ, UP4, !UPT ;  /* 0x0000001927477290 */ /* 0x000fe2000a7fe4ff */
[----:B-1----:R-:W-:Y:S01]  /*0e70*/  IMAD.U32 R16, RZ, RZ, UR34 ;  /* 0x00000022ff107e24 */ /* 0x002fe2000f8e00ff */
[----:B------:R-:W-:Y:S01]  /*0e80*/  UIADD3 UR76, UP4, UPT, UR72, UR24, URZ ;  /* 0x00000018484c7290 */ /* 0x000fe2000ff9e0ff */
[----:B------:R-:W-:Y:S01]  /*0e90*/  IMAD.U32 R25, RZ, RZ, UR55 ;  /* 0x00000037ff197e24 */ /* 0x000fe2000f8e00ff */
[----:B------:R-:W-:Y:S01]  /*0ea0*/  UIADD3.X UR67, UPT, UPT, UR55, UR25, URZ, UP0, !UPT ;  /* 0x0000001937437290 */ /* 0x000fe200087fe4ff */
[----:B------:R-:W-:Y:S01]  /*0eb0*/  MOV R18, UR54 ;  /* 0x0000003600127c02 */ /* 0x000fe20008000f00 */
[----:B------:R-:W-:Y:S01]  /*0ec0*/  UIADD3 UR50, UPT, UPT, UR6, UR19, URZ ;  /* 0x0000001306327290 */ /* 0x000fe2000fffe0ff */
[----:B------:R-:W-:Y:S01]  /*0ed0*/  MOV R17, UR35 ;  /* 0x0000002300117c02 */ /* 0x000fe20008000f00 */
[----:B------:R-:W-:Y:S01]  /*0ee0*/  UIADD3 UR60, UP0, UPT, UR54, UR24, URZ ;  /* 0x00000018363c7290 */ /* 0x000fe2000ff1e0ff */
[----:B------:R-:W-:Y:S01]  /*0ef0*/  STG.E.64 desc[UR26][R4.64+-0x8], R2 ;  /* 0xfffff80204007986 */ /* 0x000fe2000c101b1a */
[----:B------:R-:W-:Y:S01]  /*0f00*/  UIADD3.X UR73, UPT, UPT, UR71, UR25, URZ, UP4, !UPT ;  /* 0x0000001947497290 */ /* 0x000fe2000a7fe4ff */
[----:B------:R-:W-:Y:S01]  /*0f10*/  IMAD.U32 R19, RZ, RZ, UR67 ;  /* 0x00000043ff137e24 */ /* 0x000fe2000f8e00ff */
[----:B------:R-:W-:Y:S01]  /*0f20*/  UIADD3 UR36, UP4, UPT, UR76, UR24, URZ ;  /* 0x000000184c247290 */ /* 0x000fe2000ff9e0ff */
[----:B------:R-:W-:Y:S01]  /*0f30*/  MOV R7, UR50 ;  /* 0x0000003200077c02 */ /* 0x000fe20008000f00 */
[----:B------:R-:W-:Y:S01]  /*0f40*/  UIADD3.X UR17, UPT, UPT, UR50, UR25, URZ, UP1, !UPT ;  /* 0x0000001932117290 */ /* 0x000fe20008ffe4ff */
[----:B------:R-:W-:Y:S01]  /*0f50*/  STG.E.64 desc[UR26][R12.64+-0x8], RZ ;  /* 0xfffff8ff0c007986 */ /* 0x000fe2000c101b1a */
[----:B------:R-:W-:Y:S01]  /*0f60*/  UIADD3.X UR68, UPT, UPT, UR67, UR25, URZ, UP0, !UPT ;  /* 0x0000001943447290 */ /* 0x000fe200087fe4ff */
[----:B------:R-:W-:Y:S01]  /*0f70*/  MOV R22, UR60 ;  /* 0x0000003c00167c02 */ /* 0x000fe20008000f00 */
[----:B------:R-:W-:Y:S01]  /*0f80*/  UIADD3 UR70, UP1, UPT, UR14, UR24, URZ ;  /* 0x000000180e467290 */ /* 0x000fe2000ff3e0ff */
[----:B------:R-:W-:Y:S01]  /*0f90*/  STG.E.64 desc[UR26][R16.64+-0x8], R2 ;  /* 0xfffff80210007986 */ /* 0x000fe2000c101b1a */
[----:B------:R-:W-:-:S02]  /*0fa0*/  UIADD3 UR20, UP0, UPT, UR60, UR24, URZ ;  /* 0x000000183c147290 */ /* 0x000fc4000ff1e0ff */
[----:B------:R-:W-:Y:S01]  /*0fb0*/  UIADD3.X UR37, UPT, UPT, UR73, UR25, URZ, UP4, !UPT ;  /* 0x0000001949257290 */ /* 0x000fe2000a7fe4ff */
[----:B------:R-:W-:Y:S01]  /*0fc0*/  IMAD.U32 R23, RZ, RZ, UR68 ;  /* 0x00000044ff177e24 */ /* 0x000fe2000f8e00ff */
[----:B------:R-:W-:Y:S01]  /*0fd0*/  UIADD3.X UR19, UPT, UPT, UR17, UR25, URZ, UP1, !UPT ;  /* 0x0000001911137290 */ /* 0x000fe20008ffe4ff */
[----:B------:R0:W-:Y:S01]  /*0fe0*/  STG.E.64 desc[UR26][R24.64+-0x8], R2 ;  /* 0xfffff80218007986 */ /* 0x0001e2000c101b1a */
[----:B------:R-:W-:Y:S01]  /*0ff0*/  UIADD3.X UR21, UPT, UPT, UR68, UR25, URZ, UP0, !UPT ;  /* 0x0000001944157290 */ /* 0x000fe200087fe4ff */
[----:B------:R-:W-:Y:S01]  /*1000*/  MOV R20, UR20 ;  /* 0x0000001400147c02 */ /* 0x000fe20008000f00 */
[----:B------:R-:W-:Y:S01]  /*1010*/  UIADD3 UR42, UP1, UPT, UR70, UR24, URZ ;  /* 0x00000018462a7290 */ /* 0x000fe2000ff3e0ff */
[----:B------:R1:W-:Y:S01]  /*1020*/  STG.E.64 desc[UR26][R18.64+-0x8], R2 ;  /* 0xfffff80212007986 */ /* 0x0003e2000c101b1a */
[----:B------:R-:W-:Y:S01]  /*1030*/  UIADD3 UR50, UP2, UPT, UR52, UR24, URZ ;  /* 0x0000001834327290 */ /* 0x000fe2000ff5e0ff */
[----:B------:R-:W2:Y:S01]  /*1040*/  LDCU.64 UR30, c[0x0][0x380] ;  /* 0x00007000ff1e77ac */ /* 0x000ea20008000a00 */
[----:B------:R-:W-:Y:S01]  /*1050*/  IMAD.U32 R21, RZ, RZ, UR21 ;  /* 0x00000015ff157e24 */ /* 0x000fe2000f8e00ff */
[----:B------:R-:W-:Y:S01]  /*1060*/  STG.E.64 desc[UR26][R22.64+-0x8], RZ ;  /* 0xfffff8ff16007986 */ /* 0x000fe2000c101b1a */
[----:B------:R-:W-:-:S02]  /*1070*/  UIMAD.WIDE.U32 UR22, UR24, 0x3, UR36 ;  /* 0x00000003181678a5 */ /* 0x000fc4000f8e0024 */
[----:B------:R-:W-:Y:S01]  /*1080*/  UIADD3.X UR43, UPT, UPT, UR19, UR25, URZ, UP1, !UPT ;  /* 0x00000019132b7290 */ /* 0x000fe20008ffe4ff */
[----:B------:R3:W-:Y:S01]  /*1090*/  STG.E.64 desc[UR26][R20.64+-0x8], R2 ;  /* 0xfffff80214007986 */ /* 0x0007e2000c101b1a */
[----:B------:R-:W-:Y:S01]  /*10a0*/  UIADD3.X UR51, UPT, UPT, UR61, UR25, URZ, UP2, !UPT ;  /* 0x000000193d337290 */ /* 0x000fe200097fe4ff */
[----:B0-----:R-:W-:Y:S01]  /*10b0*/  MOV R24, UR48 ;  /* 0x0000003000187c02 */ /* 0x001fe20008000f00 */
[----:B------:R-:W-:Y:S01]  /*10c0*/  UIADD3 UR68, UPT, UPT, UR6, UR23, URZ ;  /* 0x0000001706447290 */ /* 0x000fe2000fffe0ff */
[----:B------:R-:W-:Y:S01]  /*10d0*/  IMAD.U32 R26, RZ, RZ, UR22 ;  /* 0x00000016ff1a7e24 */ /* 0x000fe2000f8e00ff */
[----:B------:R-:W-:Y:S01]  /*10e0*/  UIADD3 UR21, UP0, UPT, UR22, UR24, URZ ;  /* 0x0000001816157290 */ /* 0x000fe2000ff1e0ff */
[----:B------:R-:W-:Y:S01]  /*10f0*/  MOV R27, UR23 ;  /* 0x00000017001b7c02 */ /* 0x000fe20008000f00 */
[----:B------:R-:W-:Y:S01]  /*1100*/  UIMAD.WIDE.U32 UR54, UR24, 0x3, UR42 ;  /* 0x00000003183678a5 */ /* 0x000fe2000f8e002a */
[----:B------:R-:W-:Y:S01]  /*1110*/  IMAD.U32 R27, RZ, RZ, UR65 ;  /* 0x00000041ff1b7e24 */ /* 0x000fe2000f8e00ff */
[----:B------:R-:W-:Y:S01]  /*1120*/  UIMAD.WIDE.U32 UR34, UR24, 0x3, UR50 ;  /* 0x00000003182278a5 */ /* 0x000fe2000f8e0032 */
[----:B-1----:R-:W-:Y:S01]  /*1130*/  MOV R18, UR63 ;  /* 0x0000003f00127c02 */ /* 0x002fe20008000f00 */
[----:B------:R-:W-:Y:S01]  /*1140*/  UIMAD.WIDE.U32 UR56, UR24, 0x3, UR40 ;  /* 0x00000003183878a5 */ /* 0x000fe2000f8e0028 */
[----:B------:R-:W-:Y:S01]  /*1150*/  IMAD.U32 R19, RZ, RZ, UR64 ;  /* 0x00000040ff137e24 */ /* 0x000fe2000f8e00ff */
[----:B------:R-:W-:Y:S01]  /*1160*/  UIADD3.X UR22, UPT, UPT, UR68, UR25, URZ, UP0, !UPT ;  /* 0x0000001944167290 */ /* 0x000fe200087fe4ff */
[----:B------:R-:W-:Y:S01]  /*1170*/  MOV R5, UR55 ;  /* 0x0000003700057c02 */ /* 0x000fe20008000f00 */
[----:B------:R-:W-:Y:S01]  /*1180*/  UIADD3 UR23, UP0, UPT, UR21, UR24, URZ ;  /* 0x0000001815177290 */ /* 0x000fe2000ff1e0ff */
[----:B------:R-:W-:Y:S01]  /*1190*/  IMAD.U32 R13, RZ, RZ, UR35 ;  /* 0x00000023ff0d7e24 */ /* 0x000fe2000f8e00ff */
[----:B------:R-:W-:Y:S01]  /*11a0*/  UIADD3 UR67, UPT, UPT, UR6, UR35, URZ ;  /* 0x0000002306437290 */ /* 0x000fe2000fffe0ff */
[----:B------:R-:W-:Y:S01]  /*11b0*/  IMAD.U32 R17, RZ, RZ, UR57 ;  /* 0x00000039ff117e24 */ /* 0x000fe2000f8e00ff */
[----:B------:R-:W-:Y:S01]  /*11c0*/  UIADD3 UR20, UPT, UPT, UR6, UR55, URZ ;  /* 0x0000003706147290 */ /* 0x000fe2000fffe0ff */
[----:B------:R-:W-:Y:S01]  /*11d0*/  IMAD.U32 R4, RZ, RZ, UR54 ;  /* 0x00000036ff047e24 */ /* 0x000fe2000f8e00ff */
[----:B------:R-:W-:Y:S01]  /*11e0*/  UIADD3 UR60, UPT, UPT, UR6, UR57, URZ ;  /* 0x00000039063c7290 */ /* 0x000fe2000fffe0ff */
[----:B---3--:R-:W-:Y:S01]  /*11f0*/  MOV R20, UR62 ;  /* 0x0000003e00147c02 */ /* 0x008fe20008000f00 */
[----:B------:R-:W-:Y:S01]  /*1200*/  UIADD3 UR4, UPT, UPT, UR4, 0x18, URZ ;  /* 0x0000001804047890 */ /* 0x000fe2000fffe0ff */
[----:B------:R-:W-:Y:S01]  /*1210*/  MOV R13, UR67 ;  /* 0x00000043000d7c02 */ /* 0x000fe20008000f00 */
[----:B------:R-:W-:Y:S01]  /*1220*/  UIADD3.X UR55, UPT, UPT, UR22, UR25, URZ, UP0, !UPT ;  /* 0x0000001916377290 */ /* 0x000fe200087fe4ff */
[----:B------:R-:W-:Y:S01]  /*1230*/  IMAD.MOV.U32 R8, RZ, RZ, R4 ;  /* 0x000000ffff087224 */ /* 0x000fe200078e0004 */
[----:B------:R-:W-:-:S02]  /*1240*/  UIADD3 UR57, UP0, UPT, UR34, UR24, URZ ;  /* 0x0000001822397290 */ /* 0x000fc4000ff1e0ff */
[----:B------:R-:W-:Y:S01]  /*1250*/  MOV R12, UR34 ;  /* 0x00000022000c7c02 */ /* 0x000fe20008000f00 */
[----:B--2---:R-:W-:Y:S01]  /*1260*/  UIMAD.WIDE.U32 UR30, UR4, UR74, UR30 ;  /* 0x0000004a041e72a5 */ /* 0x004fe2000f8e001e */
[----:B------:R-:W-:Y:S01]  /*1270*/  IMAD.MOV.U32 R4, RZ, RZ, R26 ;  /* 0x000000ffff047224 */ /* 0x000fe200078e001a */
[----:B------:R-:W-:Y:S01]  /*1280*/  UIMAD UR35, UR5, UR4, URZ ;  /* 0x00000004052372a4 */ /* 0x000fe2000f8e02ff */
[----:B------:R-:W-:Y:S01]  /*1290*/  MOV R26, UR66 ;  /* 0x00000042001a7c02 */ /* 0x000fe20008000f00 */
[----:B------:R-:W-:Y:S01]  /*12a0*/  UIADD3.X UR67, UPT, UPT, UR67, UR25, URZ, UP0, !UPT ;  /* 0x0000001943437290 */ /* 0x000fe200087fe4ff */
[----:B------:R-:W-:Y:S01]  /*12b0*/  IMAD.U32 R25, RZ, RZ, UR49 ;  /* 0x00000031ff197e24 */ /* 0x000fe2000f8e00ff */
[----:B------:R-:W-:Y:S01]  /*12c0*/  UIADD3 UR62, UP0, UPT, UR57, UR24, URZ ;  /* 0x00000018393e7290 */ /* 0x000fe2000ff1e0ff */
[----:B------:R-:W-:Y:S01]  /*12d0*/  STG.E.64 desc[UR26][R28.64+-0x8], R2 ;  /* 0xfffff8021c007986 */ /* 0x000fe2000c101b1a */
[----:B------:R-:W-:Y:S01]  /*12e0*/  UIADD3 UR31, UPT, UPT, UR31, UR35, URZ ;  /* 0x000000231f1f7290 */ /* 0x000fe2000fffe0ff */
[----:B------:R-:W-:Y:S01]  /*12f0*/  IMAD.U32 R21, RZ, RZ, UR53 ;  /* 0x00000035ff157e24 */ /* 0x000fe2000f8e00ff */
[----:B------:R-:W-:Y:S01]  /*1300*/  UIADD3 UR34, UP1, UPT, UR23, UR24, URZ ;  /* 0x0000001817227290 */ /* 0x000fe2000ff3e0ff */
[----:B------:R-:W-:Y:S01]  /*1310*/  STG.E.64 desc[UR26][R26.64+-0x8], R2 ;  /* 0xfffff8021a007986 */ /* 0x000fe2000c101b1a */
[----:B------:R-:W-:Y:S01]  /*1320*/  UIADD3.X UR65, UPT, UPT, UR67, UR25, URZ, UP0, !UPT ;  /* 0x0000001943417290 */ /* 0x000fe200087fe4ff */
[----:B------:R-:W-:Y:S01]  /*1330*/  IMAD.U32 R23, RZ, RZ, UR61 ;  /* 0x0000003dff177e24 */ /* 0x000fe2000f8e00ff */
[----:B------:R-:W-:Y:S01]  /*1340*/  UIADD3 UR48, UP0, UPT, UR62, UR24, URZ ;  /* 0x000000183e307290 */ /* 0x000fe2000ff1e0ff */
[----:B------:R0:W-:Y:S01]  /*1350*/  STG.E.64 desc[UR26][R18.64+-0x8], RZ ;  /* 0xfffff8ff12007986 */ /* 0x0001e2000c101b1a */
[----:B------:R-:W-:Y:S01]  /*1360*/  UIMAD.WIDE UR30, UR77, 0x8, UR30 ;  /* 0x000000084d1e78a5 */ /* 0x000fe2000f8e021e */
[----:B------:R-:W-:Y:S01]  /*1370*/  MOV R22, UR52 ;  /* 0x0000003400167c02 */ /* 0x000fe20008000f00 */
[----:B------:R-:W-:Y:S01]  /*1380*/  UIADD3.X UR35, UPT, UPT, UR55, UR25, URZ, UP1, !UPT ;  /* 0x0000001937237290 */ /* 0x000fe20008ffe4ff */
[----:B------:R1:W-:Y:S01]  /*1390*/  STG.E.64 desc[UR26][R24.64+-0x8], R2 ;  /* 0xfffff80218007986 */ /* 0x0003e2000c101b1a */
[----:B------:R-:W-:Y:S01]  /*13a0*/  UIADD3.X UR49, UPT, UPT, UR65, UR25, URZ, UP0, !UPT ;  /* 0x0000001941317290 */ /* 0x000fe200087fe4ff */
[----:B------:R-:W-:Y:S01]  /*13b0*/  IMAD.U32 R17, RZ, RZ, UR60 ;  /* 0x0000003cff117e24 */ /* 0x000fe2000f8e00ff */
[----:B------:R-:W-:Y:S01]  /*13c0*/  UIADD3 UR61, UP0, UPT, UR30, UR24, URZ ;  /* 0x000000181e3d7290 */ /* 0x000fe2000ff1e0ff */
[----:B------:R2:W-:Y:S01]  /*13d0*/  STG.E.64 desc[UR26][R10.64+-0x8], R2 ;  /* 0xfffff8020a007986 */ /* 0x0005e2000c101b1a */
[----:B------:R-:W-:Y:S01]  /*13e0*/  UIMAD.WIDE.U32 UR52, UR24, 0x3, UR34 ;  /* 0x00000003183478a5 */ /* 0x000fe2000f8e0022 */
[----:B0-----:R-:W-:Y:S01]  /*13f0*/  MOV R18, UR57 ;  /* 0x0000003900127c02 */ /* 0x001fe20008000f00 */
[----:B------:R-:W-:Y:S01]  /*1400*/  UIADD3.X UR63, UPT, UPT, UR31, UR25, URZ, UP0, !UPT ;  /* 0x000000191f3f7290 */ /* 0x000fe200087fe4ff */
[----:B------:R0:W-:Y:S01]  /*1410*/  STG.E.64 desc[UR26][R20.64+-0x8], R2 ;  /* 0xfffff80214007986 */ /* 0x0001e2000c101b1a */
[----:B------:R-:W-:Y:S01]  /*1420*/  UIADD3 UR64, UPT, UPT, UR6, UR53, URZ ;  /* 0x0000003506407290 */ /* 0x000fe2000fffe0ff */
[----:B------:R-:W-:Y:S01]  /*1430*/  MOV R26, UR48 ;  /* 0x00000030001a7c02 */ /* 0x000fe20008000f00 */
[----:B------:R-:W-:Y:S01]  /*1440*/  IMAD.U32 R19, RZ, RZ, UR67 ;  /* 0x00000043ff137e24 */ /* 0x000fe2000f8e00ff */
[----:B------:R3:W-:Y:S01]  /*1450*/  STG.E.64 desc[UR26][R22.64+-0x8], RZ ;  /* 0xfffff8ff16007986 */ /* 0x0007e2000c101b1a */
[----:B------:R-:W-:Y:S01]  /*1460*/  MOV R16, UR56 ;  /* 0x0000003800107c02 */ /* 0x000fe20008000f00 */
[----:B-1----:R-:W-:Y:S01]  /*1470*/  IMAD.U32 R25, RZ, RZ, UR51 ;  /* 0x00000033ff197e24 */ /* 0x002fe2000f8e00ff */
[----:B------:R-:W-:Y:S01]  /*1480*/  MOV R24, UR50 ;  /* 0x0000003200187c02 */ /* 0x000fe20008000f00 */
[----:B------:R-:W-:-:S02]  /*1490*/  UIMAD.WIDE.U32 UR50, UR24, 0x3, UR48 ;  /* 0x00000003183278a5 */ /* 0x000fc4000f8e0030 */
[----:B------:R-:W-:Y:S01]  /*14a0*/  IMAD.U32 R27, RZ, RZ, UR49 ;  /* 0x00000031ff1b7e24 */ /* 0x000fe2000f8e00ff */
[----:B------:R-:W-:Y:S01]  /*14b0*/  MOV R5, UR68 ;  /* 0x0000004400057c02 */ /* 0x000fe20008000f00 */
[----:B--2---:R-:W-:Y:S01]  /*14c0*/  IMAD.U32 R11, RZ, RZ, UR53 ;  /* 0x00000035ff0b7e24 */ /* 0x004fe2000f8e00ff */
[----:B------:R-:W-:Y:S01]  /*14d0*/  UIADD3 UR57, UPT, UPT, UR6, UR51, URZ ;  /* 0x0000003306397290 */ /* 0x000fe2000fffe0ff */
[----:B------:R1:W-:Y:S01]  /*14e0*/  STG.E.64 desc[UR26][R24.64+-0x8], R2 ;  /* 0xfffff80218007986 */ /* 0x0003e2000c101b1a */
[----:B0-----:R-:W-:Y:S01]  /*14f0*/  IMAD.U32 R20, RZ, RZ, UR62 ;  /* 0x0000003eff147e24 */ /* 0x001fe2000f8e00ff */
[----:B------:R-:W-:Y:S01]  /*1500*/  UIADD3 UR62, UP0, UPT, UR61, UR24, URZ ;  /* 0x000000183d3e7290 */ /* 0x000fe2000ff1e0ff */
[----:B------:R-:W-:Y:S01]  /*1510*/  IMAD.U32 R21, RZ, RZ, UR65 ;  /* 0x00000041ff157e24 */ /* 0x000fe2000f8e00ff */
[----:B---3--:R-:W-:Y:S01]  /*1520*/  MOV R22, UR50 ;  /* 0x0000003200167c02 */ /* 0x008fe20008000f00 */
[----:B------:R0:W-:Y:S01]  /*1530*/  STG.E.64 desc[UR26][R12.64+-0x8], R2 ;  /* 0xfffff8020c007986 */ /* 0x0001e2000c101b1a */
[----:B------:R-:W-:Y:S01]  /*1540*/  UIADD3.X UR53, UPT, UPT, UR63, UR25, URZ, UP0, !UPT ;  /* 0x000000193f357290 */ /* 0x000fe200087fe4ff */
[----:B------:R-:W-:Y:S01]  /*1550*/  IMAD.U32 R23, RZ, RZ, UR51 ;  /* 0x00000033ff177e24 */ /* 0x000fe2000f8e00ff */
[----:B------:R-:W-:Y:S01]  /*1560*/  UIADD3 UR65, UP0, UPT, UR56, UR24, URZ ;  /* 0x0000001838417290 */ /* 0x000fe2000ff1e0ff */
[----:B------:R2:W-:Y:S01]  /*1570*/  STG.E.64 desc[UR26][R18.64+-0x8], R2 ;  /* 0xfffff80212007986 */ /* 0x0005e2000c101b1a */
[----:B------:R-:W-:Y:S01]  /*1580*/  UIADD3 UR56, UP2, UPT, UR62, UR24, URZ ;  /* 0x000000183e387290 */ /* 0x000fe2000ff5e0ff */
[----:B------:R-:W-:Y:S01]  /*1590*/  MOV R23, UR57 ;  /* 0x0000003900177c02 */ /* 0x000fe20008000f00 */
[----:B------:R-:W-:Y:S01]  /*15a0*/  UIADD3.X UR60, UPT, UPT, UR60, UR25, URZ, UP0, !UPT ;  /* 0x000000193c3c7290 */ /* 0x000fe200087fe4ff */
[----:B------:R-:W-:Y:S01]  /*15b0*/  STG.E.64 desc[UR26][R20.64+-0x8], RZ ;  /* 0xfffff8ff14007986 */ /* 0x000fe2000c101b1a */
[----:B------:R-:W-:Y:S01]  /*15c0*/  UIADD3 UR50, UP0, UPT, UR50, UR24, URZ ;  /* 0x0000001832327290 */ /* 0x000fe2000ff1e0ff */
[----:B-1----:R-:W-:Y:S01]  /*15d0*/  MOV R24, UR58 ;  /* 0x0000003a00187c02 */ /* 0x002fe20008000f00 */
[----:B------:R-:W-:Y:S01]  /*15e0*/  UIADD3 UR66, UP1, UPT, UR65, UR24, URZ ;  /* 0x0000001841427290 */ /* 0x000fe2000ff3e0ff */
[----:B------:R1:W-:Y:S01]  /*15f0*/  STG.E.64 desc[UR26][R26.64+-0x8], R2 ;  /* 0xfffff8021a007986 */ /* 0x0003e2000c101b1a */
[----:B------:R-:W-:Y:S01]  /*1600*/  UIADD3.X UR48, UPT, UPT, UR57, UR25, URZ, UP0, !UPT ;  /* 0x0000001939307290 */ /* 0x000fe200087fe4ff */
[----:B------:R-:W-:Y:S01]  /*1610*/  IMAD.U32 R25, RZ, RZ, UR59 ;  /* 0x0000003bff197e24 */ /* 0x000fe2000f8e00ff */
[----:B0-----:R-:W-:Y:S01]  /*1620*/  MOV R12, UR50 ;  /* 0x00000032000c7c02 */ /* 0x001fe20008000f00 */
[----:B------:R-:W-:Y:S01]  /*1630*/  UIADD3 UR50, UP0, UPT, UR50, UR24, URZ ;  /* 0x0000001832327290 */ /* 0x000fe2000ff1e0ff */
[----:B------:R0:W-:Y:S01]  /*1640*/  STG.E.64 desc[UR26][R22.64+-0x8], R2 ;  /* 0xfffff80216007986 */ /* 0x0001e2000c101b1a */
[----:B------:R-:W-:Y:S01]  /*1650*/  UIADD3.X UR57, UPT, UPT, UR53, UR25, URZ, UP2, !UPT ;  /* 0x0000001935397290 */ /* 0x000fe200097fe4ff */
[----:B------:R-:W-:Y:S01]  /*1660*/  IMAD.U32 R13, RZ, RZ, UR48 ;  /* 0x00000030ff0d7e24 */ /* 0x000fe2000f8e00ff */
[----:B------:R-:W-:Y:S01]  /*1670*/  UIADD3.X UR48, UPT, UPT, UR48, UR25, URZ, UP0, !UPT ;  /* 0x0000001930307290 */ /* 0x000fe200087fe4ff */
[----:B--2---:R-:W-:Y:S01]  /*1680*/  MOV R18, UR46 ;  /* 0x0000002e00127c02 */ /* 0x004fe20008000f00 */
[----:B------:R-:W-:Y:S01]  /*1690*/  UIADD3 UR49, UP0, UPT, UR50, UR24, URZ ;  /* 0x0000001832317290 */ /* 0x000fe2000ff1e0ff */
[----:B------:R-:W-:Y:S01]  /*16a0*/  IMAD.U32 R19, RZ, RZ, UR47 ;  /* 0x0000002fff137e24 */ /* 0x000fe2000f8e00ff */
[----:B------:R-:W-:Y:S01]  /*16b0*/  UIADD3.X UR67, UPT, UPT, UR60, UR25, URZ, UP1, !UPT ;  /* 0x000000193c437290 */ /* 0x000fe20008ffe4ff */
[----:B------:R2:W-:Y:S01]  /*16c0*/  STG.E.64 desc[UR26][R12.64+-0x8], R2 ;  /* 0xfffff8020c007986 */ /* 0x0005e2000c101b1a */
[----:B------:R-:W-:Y:S01]  /*16d0*/  UIADD3 UR46, UP1, UPT, UR66, UR24, URZ ;  /* 0x00000018422e7290 */ /* 0x000fe2000ff3e0ff */
[----:B-1----:R-:W-:Y:S01]  /*16e0*/  MOV R26, UR50 ;  /* 0x00000032001a7c02 */ /* 0x002fe20008000f00 */
[----:B------:R-:W-:-:S02]  /*16f0*/  UIADD3.X UR50, UPT, UPT, UR48, UR25, URZ, UP0, !UPT ;  /* 0x0000001930327290 */ /* 0x000fc400087fe4ff */
[----:B------:R-:W-:Y:S01]  /*1700*/  IMAD.U32 R27, RZ, RZ, UR48 ;  /* 0x00000030ff1b7e24 */ /* 0x000fe2000f8e00ff */
[----:B------:R-:W-:Y:S01]  /*1710*/  MOV R28, UR49 ;  /* 0x00000031001c7c02 */ /* 0x000fe20008000f00 */
[----:B------:R-:W-:Y:S01]  /*1720*/  UIMAD.WIDE.U32 UR48, UR24, 0x3, UR56 ;  /* 0x00000003183078a5 */ /* 0x000fe2000f8e0038 */
[----:B0-----:R-:W-:Y:S01]  /*1730*/  IMAD.U32 R23, RZ, RZ, UR11 ;  /* 0x0000000bff177e24 */ /* 0x001fe2000f8e00ff */
[----:B------:R-:W-:Y:S01]  /*1740*/  UIADD3.X UR47, UPT, UPT, UR67, UR25, URZ, UP1, !UPT ;  /* 0x00000019432f7290 */ /* 0x000fe20008ffe4ff */
[----:B------:R-:W-:Y:S01]  /*1750*/  IMAD.U32 R29, RZ, RZ, UR50 ;  /* 0x00000032ff1d7e24 */ /* 0x000fe2000f8e00ff */
[----:B------:R-:W-:Y:S01]  /*1760*/  UIADD3 UR68, UPT, UPT, UR6, UR49, URZ ;  /* 0x0000003106447290 */ /* 0x000fe2000fffe0ff */
[----:B------:R-:W-:Y:S01]  /*1770*/  MOV R22, UR8 ;  /* 0x0000000800167c02 */ /* 0x000fe20008000f00 */
[----:B------:R-:W-:Y:S01]  /*1780*/  UIMAD.WIDE.U32 UR50, UR24, 0x3, UR46 ;  /* 0x00000003183278a5 */ /* 0x000fe2000f8e002e */
[----:B------:R0:W-:Y:S01]  /*1790*/  STG.E.64 desc[UR26][R26.64+-0x8], RZ ;  /* 0xfffff8ff1a007986 */ /* 0x0001e2000c101b1a */
[----:B------:R-:W-:Y:S01]  /*17a0*/  UIADD3 UR11, UP0, UPT, UR48, UR24, URZ ;  /* 0x00000018300b7290 */ /* 0x000fe2000ff1e0ff */
[----:B--2---:R-:W-:Y:S01]  /*17b0*/  IMAD.U32 R13, RZ, RZ, UR49 ;  /* 0x00000031ff0d7e24 */ /* 0x004fe2000f8e00ff */
[----:B------:R-:W-:Y:S01]  /*17c0*/  MOV R13, UR68 ;  /* 0x00000044000d7c02 */ /* 0x000fe20008000f00 */
[----:B------:R-:W-:Y:S01]  /*17d0*/  UIADD3 UR8, UPT, UPT, UR6, UR51, URZ ;  /* 0x0000003306087290 */ /* 0x000fe2000fffe0ff */
[----:B------:R1:W-:Y:S01]  /*17e0*/  STG.E.64 desc[UR26][R28.64+-0x8], R2 ;  /* 0xfffff8021c007986 */ /* 0x0003e2000c101b1a */
[----:B------:R-:W-:Y:S01]  /*17f0*/  UIADD3.X UR68, UPT, UPT, UR68, UR25, URZ, UP0, !UPT ;  /* 0x0000001944447290 */ /* 0x000fe200087fe4ff */
[----:B------:R-:W-:-:S02]  /*1800*/  MOV R9, UR20 ;  /* 0x0000001400097c02 */ /* 0x000fc40008000f00 */
[----:B------:R2:W-:Y:S01]  /*1810*/  STG.E.64 desc[UR26][R18.64+-0x8], R2 ;  /* 0xfffff80212007986 */ /* 0x0005e2000c101b1a */
[----:B0-----:R-:W-:Y:S01]  /*1820*/  IMAD.U32 R27, RZ, RZ, UR51 ;  /* 0x00000033ff1b7e24 */ /* 0x001fe2000f8e00ff */
[----:B------:R-:W-:Y:S01]  /*1830*/  UIADD3 UR51, UP0, UPT, UR11, UR24, URZ ;  /* 0x000000180b337290 */ /* 0x000fe2000ff1e0ff */
[----:B------:R-:W-:Y:S01]  /*1840*/  MOV R26, UR50 ;  /* 0x00000032001a7c02 */ /* 0x000fe20008000f00 */
[----:B------:R-:W-:Y:S01]  /*1850*/  STG.E.64 desc[UR26][R24.64+-0x8], R2 ;  /* 0xfffff80218007986 */ /* 0x000fe2000c101b1a */
[----:B------:R-:W-:Y:S01]  /*1860*/  MOV R10, UR52 ;  /* 0x00000034000a7c02 */ /* 0x000fe20008000f00 */
[----:B------:R-:W-:Y:S01]  /*1870*/  UIADD3.X UR69, UPT, UPT, UR68, UR25, URZ, UP0, !UPT ;  /* 0x0000001944457290 */ /* 0x000fe200087fe4ff */
[----:B------:R-:W-:Y:S01]  /*1880*/  MOV R20, R26 ;  /* 0x0000001a00147202 */ /* 0x000fe20000000f00 */
[----:B------:R-:W-:Y:S01]  /*1890*/  IMAD.U32 R26, RZ, RZ, UR13 ;  /* 0x0000000dff1a7e24 */ /* 0x000fe2000f8e00ff */
[----:B------:R0:W-:Y:S01]  /*18a0*/  STG.E.64 desc[UR26][R22.64+-0x8], RZ ;  /* 0xfffff8ff16007986 */ /* 0x0001e2000c101b1a */
[----:B-1----:R-:W-:Y:S01]  /*18b0*/  IMAD.U32 R28, RZ, RZ, UR28 ;  /* 0x0000001cff1c7e24 */ /* 0x002fe2000f8e00ff */
[----:B------:R-:W-:Y:S01]  /*18c0*/  UIADD3 UR28, UP0, UPT, UR51, UR24, URZ ;  /* 0x00000018331c7290 */ /* 0x000fe2000ff1e0ff */
[----:B------:R-:W-:Y:S01]  /*18d0*/  MOV R29, UR29 ;  /* 0x0000001d001d7c02 */ /* 0x000fe20008000f00 */
[----:B------:R-:W-:Y:S01]  /*18e0*/  UIADD3 UR52, UP1, UPT, UR52, UR24, URZ ;  /* 0x0000001834347290 */ /* 0x000fe2000ff3e0ff */
[----:B--2---:R-:W-:Y:S01]  /*18f0*/  MOV R19, UR18 ;  /* 0x0000001200137c02 */ /* 0x004fe20008000f00 */
[----:B------:R-:W-:Y:S01]  /*1900*/  UIADD3.X UR29, UPT, UPT, UR69, UR25, URZ, UP0, !UPT ;  /* 0x00000019451d7290 */ /* 0x000fe200087fe4ff */
[----:B------:R-:W-:Y:S01]  /*1910*/  MOV R11, UR64 ;  /* 0x00000040000b7c02 */ /* 0x000fe20008000f00 */
[----:B------:R-:W-:Y:S01]  /*1920*/  UIADD3 UR54, UP0, UPT, UR54, UR24, URZ ;  /* 0x0000001836367290 */ /* 0x000fe2000ff1e0ff */
[----:B------:R-:W-:Y:S01]  /*1930*/  STG.E.64 desc[UR26][R28.64+-0x8], R2 ;  /* 0xfffff8021c007986 */ /* 0x000fe2000c101b1a */
[----:B------:R-:W-:Y:S01]  /*1940*/  IMAD.U32 R18, RZ, RZ, UR16 ;  /* 0x00000010ff127e24 */ /* 0x000fe2000f8e00ff */
[----:B------:R-:W-:Y:S01]  /*1950*/  UIADD3.X UR64, UPT, UPT, UR64, UR25, URZ, UP1, !UPT ;  /* 0x0000001940407290 */ /* 0x000fe20008ffe4ff */
[----:B------:R-:W-:Y:S01]  /*1960*/  IMAD.U32 R21, RZ, RZ, UR8 ;  /* 0x00000008ff157e24 */ /* 0x000fe2000f8e00ff */
[----:B------:R-:W-:Y:S01]  /*1970*/  UIADD3.X UR20, UPT, UPT, UR20, UR25, URZ, UP0, !UPT ;  /* 0x0000001914147290 */ /* 0x000fe200087fe4ff */
[----:B------:R1:W-:Y:S01]  /*1980*/  STG.E.64 desc[UR26][R14.64+-0x8], R2 ;  /* 0xfffff8020e007986 */ /* 0x0003e2000c101b1a */
[----:B------:R-:W-:Y:S01]  /*1990*/  UIADD3 UR13, UP0, UPT, UR54, UR24, URZ ;  /* 0x00000018360d7290 */ /* 0x000fe2000ff1e0ff */
[----:B0-----:R-:W-:Y:S01]  /*19a0*/  MOV R23, UR60 ;  /* 0x0000003c00177c02 */ /* 0x001fe20008000f00 */
[----:B------:R-:W-:Y:S01]  /*19b0*/  UIADD3 UR16, UP1, UPT, UR52, UR24, URZ ;  /* 0x0000001834107290 */ /* 0x000fe2000ff3e0ff */
[----:B------:R-:W-:Y:S01]  /*19c0*/  MOV R27, UR15 ;  /* 0x0000000f001b7c02 */ /* 0x000fe20008000f00 */
[----:B------:R-:W-:Y:S01]  /*19d0*/  UIADD3.X UR18, UPT, UPT, UR20, UR25, URZ, UP0, !UPT ;  /* 0x0000001914127290 */ /* 0x000fe200087fe4ff */
[----:B------:R-:W-:Y:S01]  /*19e0*/  IMAD.U32 R22, RZ, RZ, UR65 ;  /* 0x00000041ff167e24 */ /* 0x000fe2000f8e00ff */
[----:B------:R-:W-:Y:S01]  /*19f0*/  UIADD3.X UR60, UPT, UPT, UR64, UR25, URZ, UP1, !UPT ;  /* 0x00000019403c7290 */ /* 0x000fe20008ffe4ff */
[----:B------:R-:W-:Y:S01]  /*1a00*/  IMAD.U32 R24, RZ, RZ, UR66 ;  /* 0x00000042ff187e24 */ /* 0x000fe2000f8e00ff */
[----:B------:R-:W-:Y:S01]  /*1a10*/  UIADD3 UR58, UP1, UPT, UR16, UR24, URZ ;  /* 0x00000018103a7290 */ /* 0x000fe2000ff3e0ff */
[----:B------:R-:W-:Y:S01]  /*1a20*/  STG.E.64 desc[UR26][R26.64+-0x8], R2 ;  /* 0xfffff8021a007986 */ /* 0x000fe2000c101b1a */
[----:B------:R-:W-:-:S02]  /*1a30*/  MOV R25, UR67 ;  /* 0x0000004300197c02 */ /* 0x000fc40008000f00 */
[----:B------:R-:W-:Y:S01]  /*1a40*/  UIADD3.X UR59, UPT, UPT, UR60, UR25, URZ, UP1, !UPT ;  /* 0x000000193c3b7290 */ /* 0x000fe20008ffe4ff */
[----:B-1----:R-:W-:Y:S01]  /*1a50*/  IMAD.U32 R14, RZ, RZ, UR40 ;  /* 0x00000028ff0e7e24 */ /* 0x002fe2000f8e00ff */
[----:B------:R-:W-:Y:S01]  /*1a60*/  UIADD3 UR40, UP0, UPT, UR13, UR24, URZ ;  /* 0x000000180d287290 */ /* 0x000fe2000ff1e0ff */
[----:B------:R-:W-:Y:S01]  /*1a70*/  MOV R15, UR41 ;  /* 0x00000029000f7c02 */ /* 0x000fe20008000f00 */
[----:B------:R0:W-:Y:S01]  /*1a80*/  STG.E.64 desc[UR26][R18.64+-0x8], RZ ;  /* 0xfffff8ff12007986 */ /* 0x0001e2000c101b1a */
[----:B------:R-:W-:Y:S01]  /*1a90*/  MOV R12, UR48 ;  /* 0x00000030000c7c02 */ /* 0x000fe20008000f00 */
[----:B------:R-:W-:Y:S02]  /*1aa0*/  UIADD3.X UR41, UPT, UPT, UR18, UR25, URZ, UP0, !UPT ;  /* 0x0000001912297290 */ /* 0x000fe400087fe4ff */
[----:B------:R-:W-:Y:S01]  /*1ab0*/  UIADD3 UR50, UP0, UPT, UR50, UR24, URZ ;  /* 0x0000001832327290 */ /* 0x000fe2000ff1e0ff */
[----:B------:R1:W-:Y:S01]  /*1ac0*/  STG.E.64 desc[UR26][R14.64+-0x8], R2 ;  /* 0xfffff8020e007986 */ /* 0x0003e2000c101b1a */
[----:B------:R-:W-:-:S02]  /*1ad0*/  UIMAD.WIDE.U32 UR48, UR24, 0x3, UR28 ;  /* 0x00000003183078a5 */ /* 0x000fc4000f8e001c */
[----:B------:R-:W-:Y:S01]  /*1ae0*/  UIADD3.X UR8, UPT, UPT, UR8, UR25, URZ, UP0, !UPT ;  /* 0x0000001908087290 */ /* 0x000fe200087fe4ff */
[----:B------:R2:W-:Y:S01]  /*1af0*/  STG.E.64 desc[UR26][R16.64+-0x8], R2 ;  /* 0xfffff80210007986 */ /* 0x0005e2000c101b1a */
[----:B------:R-:W-:Y:S01]  /*1b00*/  UIADD3 UR65, UP0, UPT, UR50, UR24, URZ ;  /* 0x0000001832417290 */ /* 0x000fe2000ff1e0ff */
[----:B0-----:R-:W-:Y:S01]  /*1b10*/  IMAD.U32 R18, RZ, RZ, UR46 ;  /* 0x0000002eff127e24 */ /* 0x001fe2000f8e00ff */
[----:B------:R-:W-:Y:S01]  /*1b20*/  MOV R19, UR47 ;  /* 0x0000002f00137c02 */ /* 0x000fe20008000f00 */
[----:B------:R-:W-:Y:S01]  /*1b30*/  STG.E.64 desc[UR26][R22.64+-0x8], R2 ;  /* 0xfffff80216007986 */ /* 0x000fe2000c101b1a */
[----:B------:R-:W-:Y:S01]  /*1b40*/  MOV R29, UR8 ;  /* 0x00000008001d7c02 */ /* 0x000fe20008000f00 */
[----:B------:R-:W-:Y:S01]  /*1b50*/  UIADD3.X UR8, UPT, UPT, UR8, UR25, URZ, UP0, !UPT ;  /* 0x0000001908087290 */ /* 0x000fe200087fe4ff */
[----:B------:R-:W-:Y:S01]  /*1b60*/  IMAD.U32 R28, RZ, RZ, UR50 ;  /* 0x00000032ff1c7e24 */ /* 0x000fe2000f8e00ff */
[----:B------:R-:W-:Y:S01]  /*1b70*/  UIADD3 UR66, UP1, UPT, UR65, UR24, URZ ;  /* 0x0000001841427290 */ /* 0x000fe2000ff3e0ff */
[----:B------:R0:W-:Y:S01]  /*1b80*/  STG.E.64 desc[UR26][R24.64+-0x8], RZ ;  /* 0xfffff8ff18007986 */ /* 0x0001e2000c101b1a */
[----:B------:R-:W-:Y:S01]  /*1b90*/  UIMAD.WIDE.U32 UR46, UR24, 0x3, UR58 ;  /* 0x00000003182e78a5 */ /* 0x000fe2000f8e003a */
[----:B-1----:R-:W-:Y:S01]  /*1ba0*/  IMAD.U32 R14, RZ, RZ, UR32 ;  /* 0x00000020ff0e7e24 */ /* 0x002fe2000f8e00ff */
[----:B------:R-:W-:Y:S01]  /*1bb0*/  MOV R15, UR33 ;  /* 0x00000021000f7c02 */ /* 0x000fe20008000f00 */
[----:B------:R-:W-:Y:S01]  /*1bc0*/  STG.E.64 desc[UR26][R18.64+-0x8], R2 ;  /* 0xfffff80212007986 */ /* 0x000fe2000c101b1a */
[----:B------:R-:W-:Y:S01]  /*1bd0*/  UIMAD.WIDE.U32 UR32, UR24, 0x3, UR40 ;  /* 0x00000003182078a5 */ /* 0x000fe2000f8e0028 */
[----:B--2---:R-:W-:Y:S01]  /*1be0*/  MOV R16, UR66 ;  /* 0x0000004200107c02 */ /* 0x004fe20008000f00 */
[----:B------:R-:W-:Y:S01]  /*1bf0*/  IMAD.U32 R26, RZ, RZ, UR46 ;  /* 0x0000002eff1a7e24 */ /* 0x000fe2000f8e00ff */
[----:B------:R1:W-:Y:S01]  /*1c00*/  STG.E.64 desc[UR26][R20.64+-0x8], R2 ;  /* 0xfffff80214007986 */ /* 0x0003e2000c101b1a */
[----:B------:R-:W-:Y:S01]  /*1c10*/  MOV R27, UR47 ;  /* 0x0000002f001b7c02 */ /* 0x000fe20008000f00 */
[----:B0-----:R-:W-:Y:S01]  /*1c20*/  IMAD.U32 R24, RZ, RZ, UR65 ;  /* 0x00000041ff187e24 */ /* 0x001fe2000f8e00ff */
[----:B------:R-:W-:Y:S01]  /*1c30*/  MOV R25, UR8 ;  /* 0x0000000800197c02 */ /* 0x000fe20008000f00 */
[----:B------:R-:W-:Y:S01]  /*1c40*/  UIADD3.X UR8, UPT, UPT, UR8, UR25, URZ, UP1, !UPT ;  /* 0x0000001908087290 */ /* 0x000fe20008ffe4ff */
[----:B------:R-:W-:Y:S01]  /*1c50*/  MOV R27, UR9 ;  /* 0x00000009001b7c02 */ /* 0x000fe20008000f00 */
[----:B------:R-:W-:Y:S01]  /*1c60*/  UIADD3 UR50, UPT, UPT, UR6, UR33, URZ ;  /* 0x0000002106327290 */ /* 0x000fe2000fffe0ff */
[----:B------:R0:W-:Y:S01]  /*1c70*/  STG.E.64 desc[UR26][R28.64+-0x8], R2 ;  /* 0xfffff8021c007986 */ /* 0x0001e2000c101b1a */
[----:B------:R-:W-:Y:S01]  /*1c80*/  MOV R22, UR32 ;  /* 0x0000002000167c02 */ /* 0x000fe20008000f00 */
[----:B------:R-:W-:Y:S01]  /*1c90*/  UIADD3 UR32, UP0, UPT, UR32, UR24, URZ ;  /* 0x0000001820207290 */ /* 0x000fe2000ff1e0ff */
[----:B------:R-:W-:Y:S01]  /*1ca0*/  MOV R17, UR8 ;  /* 0x0000000800117c02 */ /* 0x000fe20008000f00 */
[----:B------:R2:W-:Y:S01]  /*1cb0*/  STG.E.64 desc[UR26][R24.64+-0x8], RZ ;  /* 0xfffff8ff18007986 */ /* 0x0005e2000c101b1a */
[----:B------:R-:W-:Y:S01]  /*1cc0*/  IMAD.U32 R23, RZ, RZ, UR33 ;  /* 0x00000021ff177e24 */ /* 0x000fe2000f8e00ff */
[----:B------:R-:W-:Y:S01]  /*1cd0*/  MOV R23, UR50 ;  /* 0x0000003200177c02 */ /* 0x000fe20008000f00 */
[----:B-1----:R-:W-:Y:S01]  /*1ce0*/  IMAD.MOV.U32 R20, RZ, RZ, R26 ;  /* 0x000000ffff147224 */ /* 0x002fe200078e001a */
[----:B------:R1:W-:Y:S01]  /*1cf0*/  STG.E.64 desc[UR26][R16.64+-0x8], R2 ;  /* 0xfffff80210007986 */ /* 0x0003e2000c101b1a */
[----:B------:R-:W-:Y:S01]  /*1d00*/  IMAD.U32 R26, RZ, RZ, UR7 ;  /* 0x00000007ff1a7e24 */ /* 0x000fe2000f8e00ff */
[----:B------:R-:W-:Y:S01]  /*1d10*/  UIADD3.X UR50, UPT, UPT, UR50, UR25, URZ, UP0, !UPT ;  /* 0x0000001932327290 */ /* 0x000fe200087fe4ff */
[----:B------:R-:W-:Y:S01]  /*1d20*/  IMAD.U32 R18, RZ, RZ, UR48 ;  /* 0x00000030ff127e24 */ /* 0x000fe2000f8e00ff */
[----:B------:R3:W-:Y:S01]  /*1d30*/  STG.E.64 desc[UR26][R14.64+-0x8], R2 ;  /* 0xfffff8020e007986 */ /* 0x0007e2000c101b1a */
[----:B------:R-:W-:Y:S01]  /*1d40*/  UIADD3 UR8, UP0, UPT, UR32, UR24, URZ ;  /* 0x0000001820087290 */ /* 0x000fe2000ff1e0ff */
[----:B0-----:R-:W-:Y:S01]  /*1d50*/  IMAD.U32 R28, RZ, RZ, UR10 ;  /* 0x0000000aff1c7e24 */ /* 0x001fe2000f8e00ff */
[----:B------:R-:W-:Y:S01]  /*1d60*/  MOV R29, UR12 ;  /* 0x0000000c001d7c02 */ /* 0x000fe20008000f00 */
[----:B------:R0:W-:Y:S01]  /*1d70*/  STG.E.64 desc[UR26][R26.64+-0x8], R2 ;  /* 0xfffff8021a007986 */ /* 0x0001e2000c101b1a */
[----:B--2---:R-:W-:Y:S01]  /*1d80*/  IMAD.U32 R24, RZ, RZ, UR14 ;  /* 0x0000000eff187e24 */ /* 0x004fe2000f8e00ff */
[----:B------:R-:W-:Y:S01]  /*1d90*/  MOV R25, UR17 ;  /* 0x0000001100197c02 */ /* 0x000fe20008000f00 */
[----:B------:R-:W-:Y:S01]  /*1da0*/  UIADD3.X UR9, UPT, UPT, UR50, UR25, URZ, UP0, !UPT ;  /* 0x0000001932097290 */ /* 0x000fe200087fe4ff */
[----:B------:R2:W-:Y:S01]  /*1db0*/  STG.E.64 desc[UR26][R28.64+-0x8], RZ ;  /* 0xfffff8ff1c007986 */ /* 0x0005e2000c101b1a */
[----:B------:R-:W-:Y:S01]  /*1dc0*/  UIADD3 UR7, UP0, UPT, UR8, UR24, URZ ;  /* 0x0000001808077290 */ /* 0x000fe2000ff1e0ff */
[----:B-1----:R-:W-:Y:S01]  /*1dd0*/  IMAD.U32 R16, RZ, RZ, UR70 ;  /* 0x00000046ff107e24 */ /* 0x002fe2000f8e00ff */
[----:B------:R-:W-:Y:S01]  /*1de0*/  MOV R17, UR19 ;  /* 0x0000001300117c02 */ /* 0x000fe20008000f00 */
[----:B------:R-:W-:Y:S01]  /*1df0*/  UIADD3 UR65, UPT, UPT, UR6, UR47, URZ ;  /* 0x0000002f06417290 */ /* 0x000fe2000fffe0ff */
[----:B------:R-:W-:Y:S01]  /*1e00*/  MOV R19, UR49 ;  /* 0x0000003100137c02 */ /* 0x000fe20008000f00 */
[----:B---3--:R-:W-:Y:S01]  /*1e10*/  IMAD.U32 R14, RZ, RZ, UR54 ;  /* 0x00000036ff0e7e24 */ /* 0x008fe2000f8e00ff */
[----:B------:R-:W-:Y:S01]  /*1e20*/  MOV R15, UR20 ;  /* 0x00000014000f7c02 */ /* 0x000fe20008000f00 */
[----:B------:R-:W-:Y:S01]  /*1e30*/  UIADD3 UR15, UPT, UPT, UR6, UR49, URZ ;  /* 0x00000031060f7290 */ /* 0x000fe2000fffe0ff */
[----:B0-----:R-:W-:Y:S01]  /*1e40*/  IMAD.U32 R26, RZ, RZ, UR44 ;  /* 0x0000002cff1a7e24 */ /* 0x001fe2000f8e00ff */
[----:B------:R-:W-:Y:S01]  /*1e50*/  MOV R27, UR45 ;  /* 0x0000002d001b7c02 */ /* 0x000fe20008000f00 */
[----:B--2---:R-:W-:Y:S01]  /*1e60*/  IMAD.U32 R28, RZ, RZ, UR42 ;  /* 0x0000002aff1c7e24 */ /* 0x004fe2000f8e00ff */
[----:B------:R-:W-:Y:S01]  /*1e70*/  MOV R29, UR43 ;  /* 0x0000002b001d7c02 */ /* 0x000fe20008000f00 */
[----:B------:R-:W-:-:S02]  /*1e80*/  IMAD.U32 R21, RZ, RZ, UR65 ;  /* 0x00000041ff157e24 */ /* 0x000fc4000f8e00ff */
[----:B------:R0:W-:Y:S01]  /*1e90*/  STG.E.64 desc[UR26][R26.64+-0x8], R2 ;  /* 0xfffff8021a007986 */ /* 0x0001e2000c101b1a */
[----:B------:R-:W-:-:S03]  /*1ea0*/  IMAD.U32 R19, RZ, RZ, UR15 ;  /* 0x0000000fff137e24 */ /* 0x000fc6000f8e00ff */
[----:B------:R1:W-:Y:S04]  /*1eb0*/  STG.E.64 desc[UR26][R6.64+-0x8], R2 ;  /* 0xfffff80206007986 */ /* 0x0003e8000c101b1a */
[----:B------:R2:W-:Y:S04]  /*1ec0*/  STG.E.64 desc[UR26][R24.64+-0x8], R2 ;  /* 0xfffff80218007986 */ /* 0x0005e8000c101b1a */
[----:B------:R3:W-:Y:S01]  /*1ed0*/  STG.E.64 desc[UR26][R16.64+-0x8], RZ ;  /* 0xfffff8ff10007986 */ /* 0x0007e2000c101b1a */
[----:B0-----:R-:W-:Y:S01]  /*1ee0*/  IMAD.U32 R26, RZ, RZ, UR13 ;  /* 0x0000000dff1a7e24 */ /* 0x001fe2000f8e00ff */
[----:B------:R-:W-:-:S02]  /*1ef0*/  MOV R27, UR18 ;  /* 0x00000012001b7c02 */ /* 0x000fc40008000f00 */
[----:B------:R-:W-:Y:S01]  /*1f00*/  STG.E.64 desc[UR26][R28.64+-0x8], R2 ;  /* 0xfffff8021c007986 */ /* 0x000fe2000c101b1a */
[----:B-1----:R-:W-:Y:S01]  /*1f10*/  IMAD.U32 R6, RZ, RZ, UR32 ;  /* 0x00000020ff067e24 */ /* 0x002fe2000f8e00ff */
[----:B------:R-:W-:Y:S02]  /*1f20*/  MOV R7, UR50 ;  /* 0x0000003200077c02 */ /* 0x000fe40008000f00 */
[----:B------:R0:W-:Y:S01]  /*1f30*/  STG.E.64 desc[UR26][R8.64+-0x8], R2 ;  /* 0xfffff80208007986 */ /* 0x0001e2000c101b1a */
[----:B--2---:R-:W-:Y:S01]  /*1f40*/  IMAD.U32 R24, RZ, RZ, UR40 ;  /* 0x00000028ff187e24 */ /* 0x004fe2000f8e00ff */
[----:B------:R-:W-:Y:S02]  /*1f50*/  MOV R25, UR41 ;  /* 0x0000002900197c02 */ /* 0x000fe40008000f00 */
[----:B------:R1:W-:Y:S01]  /*1f60*/  STG.E.64 desc[UR26][R14.64+-0x8], R2 ;  /* 0xfffff8020e007986 */ /* 0x0003e2000c101b1a */
[----:B---3--:R-:W-:Y:S01]  /*1f70*/  IMAD.U32 R16, RZ, RZ, UR72 ;  /* 0x00000048ff107e24 */ /* 0x008fe2000f8e00ff */
[----:B------:R-:W-:-:S02]  /*1f80*/  MOV R17, UR71 ;  /* 0x0000004700117c02 */ /* 0x000fc40008000f00 */
[----:B------:R2:W-:Y:S04]  /*1f90*/  STG.E.64 desc[UR26][R26.64+-0x8], RZ ;  /* 0xfffff8ff1a007986 */ /* 0x0005e8000c101b1a */
[----:B------:R3:W-:Y:S01]  /*1fa0*/  STG.E.64 desc[UR26][R24.64+-0x8], R2 ;  /* 0xfffff80218007986 */ /* 0x0007e2000c101b1a */
[----:B0-----:R-:W-:Y:S01]  /*1fb0*/  IMAD.U32 R8, RZ, RZ, UR8 ;  /* 0x00000008ff087e24 */ /* 0x001fe2000f8e00ff */
[----:B------:R-:W-:Y:S02]  /*1fc0*/  UIADD3.X UR8, UPT, UPT, UR9, UR25, URZ, UP0, !UPT ;  /* 0x0000001909087290 */ /* 0x000fe400087fe4ff */
[----:B------:R-:W-:Y:S01]  /*1fd0*/  MOV R9, UR9 ;  /* 0x0000000900097c02 */ /* 0x000fe20008000f00 */
[----:B------:R-:W-:Y:S01]  /*1fe0*/  UIADD3 UR46, UP0, UPT, UR46, UR24, URZ ;  /* 0x000000182e2e7290 */ /* 0x000fe2000ff1e0ff */
[----:B-1----:R-:W-:Y:S01]  /*1ff0*/  IMAD.U32 R14, RZ, RZ, UR7 ;  /* 0x00000007ff0e7e24 */ /* 0x002fe2000f8e00ff */
[----:B--2---:R-:W-:Y:S01]  /*2000*/  MOV R27, UR39 ;  /* 0x00000027001b7c02 */ /* 0x004fe20008000f00 */
[----:B------:R-:W-:Y:S01]  /*2010*/  IMAD.U32 R26, RZ, RZ, UR38 ;  /* 0x00000026ff1a7e24 */ /* 0x000fe2000f8e00ff */
[----:B------:R-:W-:Y:S01]  /*2020*/  MOV R15, UR8 ;  /* 0x00000008000f7c02 */ /* 0x000fe20008000f00 */
[----:B------:R0:W-:Y:S01]  /*2030*/  STG.E.64 desc[UR26][R22.64+-0x8], R2 ;  /* 0xfffff80216007986 */ /* 0x0001e2000c101b1a */
[----:B------:R-:W-:-:S02]  /*2040*/  UIADD3.X UR65, UPT, UPT, UR65, UR25, URZ, UP0, !UPT ;  /* 0x0000001941417290 */ /* 0x000fc400087fe4ff */
[----:B------:R-:W-:Y:S01]  /*2050*/  UIADD3 UR8, UP0, UPT, UR46, UR24, URZ ;  /* 0x000000182e087290 */ /* 0x000fe2000ff1e0ff */
[----:B------:R1:W-:Y:S01]  /*2060*/  STG.E.64 desc[UR26][R6.64+-0x8], R2 ;  /* 0xfffff80206007986 */ /* 0x0003e2000c101b1a */
[----:B---3--:R-:W-:Y:S01]  /*2070*/  IMAD.U32 R24, RZ, RZ, UR76 ;  /* 0x0000004cff187e24 */ /* 0x008fe2000f8e00ff */
[----:B------:R-:W-:Y:S01]  /*2080*/  MOV R25, UR73 ;  /* 0x0000004900197c02 */ /* 0x000fe20008000f00 */
[----:B------:R-:W-:Y:S01]  /*2090*/  UIADD3.X UR9, UPT, UPT, UR65, UR25, URZ, UP0, !UPT ;  /* 0x0000001941097290 */ /* 0x000fe200087fe4ff */
[----:B------:R2:W-:Y:S01]  /*20a0*/  STG.E.64 desc[UR26][R8.64+-0x8], RZ ;  /* 0xfffff8ff08007986 */ /* 0x0005e2000c101b1a */
[----:B------:R-:W-:-:S03]  /*20b0*/  UIADD3 UR7, UP0, UPT, UR8, UR24, URZ ;  /* 0x0000001808077290 */ /* 0x000fc6000ff1e0ff */
[----:B------:R3:W-:Y:S01]  /*20c0*/  STG.E.64 desc[UR26][R14.64+-0x8], R2 ;  /* 0xfffff8020e007986 */ /* 0x0007e2000c101b1a */
[----:B0-----:R-:W-:Y:S01]  /*20d0*/  IMAD.U32 R22, RZ, RZ, UR36 ;  /* 0x00000024ff167e24 */ /* 0x001fe2000f8e00ff */
[----:B------:R-:W-:Y:S02]  /*20e0*/  MOV R23, UR37 ;  /* 0x0000002500177c02 */ /* 0x000fe40008000f00 */
[----:B------:R0:W-:Y:S01]  /*20f0*/  STG.E.64 desc[UR26][R26.64+-0x8], R2 ;  /* 0xfffff8021a007986 */ /* 0x0001e2000c101b1a */
[----:B-1----:R-:W-:Y:S01]  /*2100*/  IMAD.U32 R6, RZ, RZ, UR21 ;  /* 0x00000015ff067e24 */ /* 0x002fe2000f8e00ff */
[----:B------:R-:W-:Y:S02]  /*2110*/  MOV R7, UR22 ;  /* 0x0000001600077c02 */ /* 0x000fe40008000f00 */
[----:B------:R1:W-:Y:S01]  /*2120*/  STG.E.64 desc[UR26][R16.64+-0x8], R2 ;  /* 0xfffff80210007986 */ /* 0x0003e2000c101b1a */
[----:B--2---:R-:W-:Y:S01]  /*2130*/  IMAD.U32 R8, RZ, RZ, UR23 ;  /* 0x00000017ff087e24 */ /* 0x004fe2000f8e00ff */
[----:B------:R-:W-:-:S02]  /*2140*/  MOV R9, UR55 ;  /* 0x0000003700097c02 */ /* 0x000fc40008000f00 */
[----:B------:R-:W-:Y:S01]  /*2150*/  STG.E.64 desc[UR26][R24.64+-0x8], RZ ;  /* 0xfffff8ff18007986 */ /* 0x000fe2000c101b1a */
[----:B---3--:R-:W-:Y:S01]  /*2160*/  IMAD.U32 R14, RZ, RZ, UR52 ;  /* 0x00000034ff0e7e24 */ /* 0x008fe2000f8e00ff */
[----:B------:R-:W-:Y:S02]  /*2170*/  MOV R15, UR64 ;  /* 0x00000040000f7c02 */ /* 0x000fe40008000f00 */
[----:B------:R2:W-:Y:S01]  /*2180*/  STG.E.64 desc[UR26][R22.64+-0x8], R2 ;  /* 0xfffff80216007986 */ /* 0x0005e2000c101b1a */
[----:B0-----:R-:W-:Y:S01]  /*2190*/  IMAD.U32 R26, RZ, RZ, UR34 ;  /* 0x00000022ff1a7e24 */ /* 0x001fe2000f8e00ff */
[----:B------:R-:W-:Y:S02]  /*21a0*/  MOV R27, UR35 ;  /* 0x00000023001b7c02 */ /* 0x000fe40008000f00 */
[----:B------:R0:W-:Y:S01]  /*21b0*/  STG.E.64 desc[UR26][R4.64+-0x8], R2 ;  /* 0xfffff80204007986 */ /* 0x0001e2000c101b1a */
[----:B-1----:R-:W-:Y:S01]  /*21c0*/  IMAD.U32 R16, RZ, RZ, UR16 ;  /* 0x00000010ff107e24 */ /* 0x002fe2000f8e00ff */
[----:B------:R-:W-:-:S02]  /*21d0*/  MOV R17, UR60 ;  /* 0x0000003c00117c02 */ /* 0x000fc40008000f00 */
[----:B------:R1:W-:Y:S04]  /*21e0*/  STG.E.64 desc[UR26][R6.64+-0x8], R2 ;  /* 0xfffff80206007986 */ /* 0x0003e8000c101b1a */
[----:B------:R3:W-:Y:S01]  /*21f0*/  STG.E.64 desc[UR26][R8.64+-0x8], RZ ;  /* 0xfffff8ff08007986 */ /* 0x0007e2000c101b1a */
[----:B--2---:R-:W-:Y:S01]  /*2200*/  IMAD.U32 R22, RZ, RZ, UR58 ;  /* 0x0000003aff167e24 */ /* 0x004fe2000f8e00ff */
[----:B------:R-:W-:Y:S02]  /*2210*/  MOV R23, UR59 ;  /* 0x0000003b00177c02 */ /* 0x000fe40008000f00 */
[----:B------:R-:W-:Y:S01]  /*2220*/  STG.E.64 desc[UR26][R26.64+-0x8], R2 ;  /* 0xfffff8021a007986 */ /* 0x000fe2000c101b1a */
[----:B0-----:R-:W-:Y:S01]  /*2230*/  IMAD.U32 R4, RZ, RZ, UR46 ;  /* 0x0000002eff047e24 */ /* 0x001fe2000f8e00ff */
[----:B------:R-:W-:-:S02]  /*2240*/  MOV R5, UR65 ;  /* 0x0000004100057c02 */ /* 0x000fc40008000f00 */
[----:B------:R0:W-:Y:S01]  /*2250*/  STG.E.64 desc[UR26][R10.64+-0x8], R2 ;  /* 0xfffff8020a007986 */ /* 0x0001e2000c101b1a */
[----:B-1----:R-:W-:Y:S01]  /*2260*/  IMAD.U32 R6, RZ, RZ, UR8 ;  /* 0x00000008ff067e24 */ /* 0x002fe2000f8e00ff */
[----:B------:R-:W-:Y:S01]  /*2270*/  UIADD3.X UR8, UPT, UPT, UR9, UR25, URZ, UP0, !UPT ;  /* 0x0000001909087290 */ /* 0x000fe200087fe4ff */
[----:B---3--:R-:W-:Y:S01]  /*2280*/  IMAD.U32 R8, RZ, RZ, UR7 ;  /* 0x00000007ff087e24 */ /* 0x008fe2000f8e00ff */
[----:B------:R-:W-:Y:S01]  /*2290*/  UIADD3 UR48, UP0, UPT, UR48, UR24, URZ ;  /* 0x0000001830307290 */ /* 0x000fe2000ff1e0ff */
[----:B------:R-:W-:Y:S01]  /*22a0*/  STG.E.64 desc[UR26][R14.64+-0x8], R2 ;  /* 0xfffff8020e007986 */ /* 0x000fe2000c101b1a */
[----:B------:R-:W-:Y:S02]  /*22b0*/  MOV R7, UR9 ;  /* 0x0000000900077c02 */ /* 0x000fe40008000f00 */
[----:B------:R-:W-:Y:S01]  /*22c0*/  UIADD3.X UR15, UPT, UPT, UR15, UR25, URZ, UP0, !UPT ;  /* 0x000000190f0f7290 */ /* 0x000fe200087fe4ff */
[----:B------:R1:W-:Y:S01]  /*22d0*/  STG.E.64 desc[UR26][R16.64+-0x8], RZ ;  /* 0xfffff8ff10007986 */ /* 0x0003e2000c101b1a */
[----:B------:R-:W-:Y:S01]  /*22e0*/  UIADD3 UR7, UP0, UPT, UR48, UR24, URZ ;  /* 0x0000001830077290 */ /* 0x000fe2000ff1e0ff */
[----:B------:R-:W-:-:S02]  /*22f0*/  MOV R9, UR8 ;  /* 0x0000000800097c02 */ /* 0x000fc40008000f00 */
[----:B------:R-:W-:Y:S01]  /*2300*/  STG.E.64 desc[UR26][R22.64+-0x8], R2 ;  /* 0xfffff80216007986 */ /* 0x000fe2000c101b1a */
[----:B0-----:R-:W-:Y:S01]  /*2310*/  IMAD.U32 R10, RZ, RZ, UR61 ;  /* 0x0000003dff0a7e24 */ /* 0x001fe2000f8e00ff */
[----:B------:R-:W-:Y:S01]  /*2320*/  MOV R11, UR63 ;  /* 0x0000003f000b7c02 */ /* 0x000fe20008000f00 */
[----:B------:R-:W-:Y:S01]  /*2330*/  UIADD3.X UR8, UPT, UPT, UR15, UR25, URZ, UP0, !UPT ;  /* 0x000000190f087290 */ /* 0x000fe200087fe4ff */
[----:B------:R0:W-:Y:S01]  /*2340*/  STG.E.64 desc[UR26][R20.64+-0x8], R2 ;  /* 0xfffff80214007986 */ /* 0x0001e2000c101b1a */
[----:B------:R-:W-:Y:S01]  /*2350*/  UIADD3 UR12, UP0, UPT, UR7, UR24, URZ ;  /* 0x00000018070c7290 */ /* 0x000fe2000ff1e0ff */
[----:B-1----:R-:W-:Y:S01]  /*2360*/  IMAD.U32 R16, RZ, RZ, UR30 ;  /* 0x0000001eff107e24 */ /* 0x002fe2000f8e00ff */
[----:B------:R-:W-:Y:S01]  /*2370*/  MOV R17, UR31 ;  /* 0x0000001f00117c02 */ /* 0x000fe20008000f00 */
[----:B------:R1:W-:Y:S01]  /*2380*/  STG.E.64 desc[UR26][R4.64+-0x8], R2 ;  /* 0xfffff80204007986 */ /* 0x0003e2000c101b1a */
[----:B------:R-:W-:Y:S01]  /*2390*/  IMAD.U32 R14, RZ, RZ, UR62 ;  /* 0x0000003eff0e7e24 */ /* 0x000fe2000f8e00ff */
[----:B------:R-:W-:Y:S01]  /*23a0*/  MOV R15, UR53 ;  /* 0x00000035000f7c02 */ /* 0x000fe20008000f00 */
[----:B------:R-:W-:Y:S01]  /*23b0*/  UIADD3.X UR13, UPT, UPT, UR8, UR25, URZ, UP0, !UPT ;  /* 0x00000019080d7290 */ /* 0x000fe200087fe4ff */
[----:B------:R2:W-:Y:S01]  /*23c0*/  STG.E.64 desc[UR26][R6.64+-0x8], RZ ;  /* 0xfffff8ff06007986 */ /* 0x0005e2000c101b1a */
[----:B------:R-:W-:-:S03]  /*23d0*/  UISETP.NE.AND UP0, UPT, UR4, 0x61, UPT ;  /* 0x000000610400788c */ /* 0x000fc6000bf05270 */
[----:B------:R3:W-:Y:S01]  /*23e0*/  STG.E.64 desc[UR26][R8.64+-0x8], R2 ;  /* 0xfffff80208007986 */ /* 0x0007e2000c101b1a */
[----:B0-----:R-:W-:Y:S01]  /*23f0*/  IMAD.U32 R20, RZ, RZ, UR56 ;  /* 0x00000038ff147e24 */ /* 0x001fe2000f8e00ff */
[----:B------:R-:W-:Y:S02]  /*2400*/  MOV R21, UR57 ;  /* 0x0000003900157c02 */ /* 0x000fe40008000f00 */
[----:B------:R-:W-:Y:S01]  /*2410*/  STG.E.64 desc[UR26][R16.64+-0x8], R2 ;  /* 0xfffff80210007986 */ /* 0x000fe2000c101b1a */
[----:B-1----:R-:W-:Y:S01]  /*2420*/  IMAD.U32 R4, RZ, RZ, UR11 ;  /* 0x0000000bff047e24 */ /* 0x002fe2000f8e00ff */
[----:B------:R-:W-:Y:S02]  /*2430*/  MOV R5, UR68 ;  /* 0x0000004400057c02 */ /* 0x000fe40008000f00 */
[----:B------:R-:W-:Y:S01]  /*2440*/  STG.E.64 desc[UR26][R10.64+-0x8], R2 ;  /* 0xfffff8020a007986 */ /* 0x000fe2000c101b1a */
[----:B--2---:R-:W-:Y:S01]  /*2450*/  IMAD.U32 R6, RZ, RZ, UR51 ;  /* 0x00000033ff067e24 */ /* 0x004fe2000f8e00ff */
[----:B------:R-:W-:-:S02]  /*2460*/  MOV R7, UR69 ;  /* 0x0000004500077c02 */ /* 0x000fc40008000f00 */
[----:B------:R0:W-:Y:S01]  /*2470*/  STG.E.64 desc[UR26][R14.64+-0x8], RZ ;  /* 0xfffff8ff0e007986 */ /* 0x0001e2000c101b1a */
[----:B---3--:R-:W-:Y:S01]  /*2480*/  IMAD.U32 R8, RZ, RZ, UR48 ;  /* 0x00000030ff087e24 */ /* 0x008fe2000f8e00ff */
[----:B------:R-:W-:Y:S02]  /*2490*/  MOV R9, UR15 ;  /* 0x0000000f00097c02 */ /* 0x000fe40008000f00 */
[----:B------:R-:W-:Y:S04]  /*24a0*/  STG.E.64 desc[UR26][R20.64+-0x8], R2 ;  /* 0xfffff80214007986 */ /* 0x000fe8000c101b1a */
[----:B------:R1:W-:Y:S01]  /*24b0*/  STG.E.64 desc[UR26][R12.64+-0x8], R2 ;  /* 0xfffff8020c007986 */ /* 0x0003e2000c101b1a */
[----:B0-----:R-:W-:Y:S01]  /*24c0*/  IMAD.U32 R14, RZ, RZ, UR28 ;  /* 0x0000001cff0e7e24 */ /* 0x001fe2000f8e00ff */
[----:B------:R-:W-:-:S02]  /*24d0*/  MOV R15, UR29 ;  /* 0x0000001d000f7c02 */ /* 0x000fc40008000f00 */
[----:B------:R0:W-:Y:S01]  /*24e0*/  STG.E.64 desc[UR26][R4.64+-0x8], R2 ;  /* 0xfffff80204007986 */ /* 0x0001e2000c101b1a */
[----:B------:R-:W-:Y:S01]  /*24f0*/  IMAD.U32 R10, RZ, RZ, UR7 ;  /* 0x00000007ff0a7e24 */ /* 0x000fe2000f8e00ff */
[----:B------:R-:W-:Y:S02]  /*2500*/  MOV R11, UR8 ;  /* 0x00000008000b7c02 */ /* 0x000fe40008000f00 */
[----:B------:R0:W-:Y:S04]  /*2510*/  STG.E.64 desc[UR26][R6.64+-0x8], RZ ;  /* 0xfffff8ff06007986 */ /* 0x0001e8000c101b1a */
[----:B------:R0:W-:Y:S01]  /*2520*/  STG.E.64 desc[UR26][R14.64+-0x8], R2 ;  /* 0xfffff8020e007986 */ /* 0x0001e2000c101b1a */
[----:B-1----:R-:W-:Y:S01]  /*2530*/  IMAD.U32 R12, RZ, RZ, UR12 ;  /* 0x0000000cff0c7e24 */ /* 0x002fe2000f8e00ff */
[----:B------:R-:W-:-:S02]  /*2540*/  MOV R13, UR13 ;  /* 0x0000000d000d7c02 */ /* 0x000fc40008000f00 */
[----:B------:R0:W-:Y:S04]  /*2550*/  STG.E.64 desc[UR26][R18.64+-0x8], R2 ;  /* 0xfffff80212007986 */ /* 0x0001e8000c101b1a */
[----:B------:R0:W-:Y:S04]  /*2560*/  STG.E.64 desc[UR26][R8.64+-0x8], R2 ;  /* 0xfffff80208007986 */ /* 0x0001e8000c101b1a */
[----:B------:R0:W-:Y:S04]  /*2570*/  STG.E.64 desc[UR26][R10.64+-0x8], RZ ;  /* 0xfffff8ff0a007986 */ /* 0x0001e8000c101b1a */
[----:B------:R0:W-:Y:S01]  /*2580*/  STG.E.64 desc[UR26][R12.64+-0x8], R2 ;  /* 0xfffff8020c007986 */ /* 0x0001e2000c101b1a */
[----:B------:R-:W-:Y:S05]  /*2590*/  BRA.U UP0, `(.L_x_1) ;  /* 0xffffffdd00cc7547 */ /* 0x000fea000b83ffff */
[----:B------:R-:W-:Y:S05]  /*25a0*/  EXIT ;  /* 0x000000000000794d */ /* 0x000fea0003800000 */
.L_x_0:
[----:B------:R-:W0:Y:S01]  /*25b0*/  LDC.64 R2, c[0x0][0x3c0] ;  /* 0x0000f000ff027b82 */ /* 0x000e220000000a00 */
[----:B------:R-:W1:Y:S01]  /*25c0*/  LDCU.128 UR12, c[0x0][0x3f0] ;  /* 0x00007e00ff0c77ac */ /* 0x000e620008000c00 */
[----:B------:R-:W2:Y:S01]  /*25d0*/  LDCU.64 UR10, c[0x0][0x400] ;  /* 0x00008000ff0a77ac */ /* 0x000ea20008000a00 */
[----:B------:R-:W-:Y:S02]  /*25e0*/  UIADD3 UR22, UPT, UPT, -UR77, 0x1, URZ ;  /* 0x000000014d167890 */ /* 0x000fe4000fffe1ff */
[----:B------:R-:W-:Y:S02]  /*25f0*/  UIADD3 UR24, UPT, UPT, -UR77, 0x191, URZ ;  /* 0x000001914d187890 */ /* 0x000fe4000fffe1ff */
[----:B------:R-:W-:-:S04]  /*2600*/  ULOP3.LUT UR4, UR22, 0x3, URZ, 0xc0, !UPT ;  /* 0x0000000316047892 */ /* 0x000fc8000f8ec0ff */
[----:B------:R-:W-:Y:S02]  /*2610*/  UISETP.NE.AND UP0, UPT, UR4, 0x1, UPT ;  /* 0x000000010400788c */ /* 0x000fe4000bf05270 */
[----:B-1----:R-:W-:Y:S02]  /*2620*/  UIMAD.WIDE UR6, UR77, 0x8, UR12 ;  /* 0x000000084d0678a5 */ /* 0x002fe4000f8e020c */
[----:B------:R-:W-:Y:S02]  /*2630*/  UIMAD.WIDE UR8, UR77, 0x8, UR14 ;  /* 0x000000084d0878a5 */ /* 0x000fe4000f8e020e */
[----:B--2---:R-:W-:Y:S01]  /*2640*/  UIMAD.WIDE UR10, UR77, 0x8, UR10 ;  /* 0x000000084d0a78a5 */ /* 0x004fe2000f8e020a */
[----:B0-----:R-:W-:Y:S01]  /*2650*/  DMUL R2, R2, 0.5 ;  /* 0x3fe0000002027828 */ /* 0x001fe20000000000 */
[----:B------:R-:W-:-:S09]  /*2660*/  UMOV UR4, 0x1 ;  /* 0x0000000100047882 */ /* 0x000fd20000000000 */
[----:B------:R-:W-:Y:S02]  /*2670*/  R2UR UR20, R2 ;  /* 0x00000000021472ca */ /* 0x000fe400000e0000 */
[----:B------:R-:W-:-:S15]  /*2680*/  R2UR UR21, R3 ;  /* 0x00000000031572ca */ /* 0x000fde00000e0000 */
.L_x_6:
[----:B0-----:R-:W0:Y:S01]  /*2690*/  LDCU.64 UR16, c[0x0][0x3a8] ;  /* 0x00007500ff1077ac */ /* 0x001e220008000a00 */
[----:B------:R-:W1:Y:S01]  /*26a0*/  LDC R5, c[0x0][0x3c8] ;  /* 0x0000f200ff057b82 */ /* 0x000e620000000800 */
[----:B------:R-:W-:Y:S01]  /*26b0*/  MOV R2, UR8 ;  /* 0x0000000800027c02 */ /* 0x000fe20008000f00 */
[----:B------:R-:W-:Y:S01]  /*26c0*/  IMAD.U32 R3, RZ, RZ, UR9 ;  /* 0x00000009ff037e24 */ /* 0x000fe2000f8e00ff */
[----:B------:R-:W2:Y:S01]  /*26d0*/  LDCU.64 UR12, c[0x0][0x3a0] ;  /* 0x00007400ff0c77ac */ /* 0x000ea20008000a00 */
[----:B------:R-:W3:Y:S04]  /*26e0*/  LDCU UR23, c[0x0][0x3c8] ;  /* 0x00007900ff1777ac */ /* 0x000ee80008000800 */
[----:B------:R-:W4:Y:S01]  /*26f0*/  LDC.64 R12, c[0x0][0x3a8] ;  /* 0x0000ea00ff0c7b82 */ /* 0x000f220000000a00 */
[----:B------:R-:W-:Y:S01]  /*2700*/  MOV R22, UR10 ;  /* 0x0000000a00167c02 */ /* 0x000fe20008000f00 */
[----:B------:R-:W-:Y:S01]  /*2710*/  IMAD.U32 R23, RZ, RZ, UR11 ;  /* 0x0000000bff177e24 */ /* 0x000fe2000f8e00ff */
[----:B------:R-:W5:Y:S05]  /*2720*/  LDG.E.64 R2, desc[UR26][R2.64+-0x8] ;  /* 0xfffff81a02027981 */ /* 0x000f6a000c1e1b00 */
[----:B------:R-:W5:Y:S01]  /*2730*/  LDG.E.64 R22, desc[UR26][R22.64+-0x8] ;  /* 0xfffff81a16167981 */ /* 0x000f62000c1e1b00 */
[----:B0-----:R-:W-:-:S02]  /*2740*/  UIMAD.WIDE.U32 UR14, UR16, 0x6, URZ ;  /* 0x00000006100e78a5 */ /* 0x001fc4000f8e00ff */
[----:B------:R-:W-:Y:S02]  /*2750*/  UIMAD UR17, UR17, 0x6, URZ ;  /* 0x00000006111178a4 */ /* 0x000fe4000f8e02ff */
[----:B--2---:R-:W-:Y:S02]  /*2760*/  UIMAD.WIDE.U32 UR12, UR4, UR14, UR12 ;  /* 0x0000000e040c72a5 */ /* 0x004fe4000f8e000c */
[----:B------:R-:W-:-:S04]  /*2770*/  UIADD3 UR16, UPT, UPT, UR15, UR17, URZ ;  /* 0x000000110f107290 */ /* 0x000fc8000fffe0ff */
[----:B------:R-:W-:Y:S01]  /*2780*/  UIMAD UR16, UR16, UR4, URZ ;  /* 0x00000004101072a4 */ /* 0x000fe2000f8e02ff */
[----:B------:R-:W-:Y:S01]  /*2790*/  MOV R19, UR13 ;  /* 0x0000000d00137c02 */ /* 0x000fe20008000f00 */
[----:B------:R-:W-:Y:S01]  /*27a0*/  IMAD.U32 R18, RZ, RZ, UR12 ;  /* 0x0000000cff127e24 */ /* 0x000fe2000f8e00ff */
[----:B------:R-:W3:Y:S01]  /*27b0*/  LDCU.64 UR14, c[0x0][0x408] ;  /* 0x00008100ff0e77ac */ /* 0x000ee20008000a00 */
[----:B------:R-:W-:-:S06]  /*27c0*/  UIADD3 UR16, UPT, UPT, UR13, UR16, URZ ;  /* 0x000000100d107290 */ /* 0x000fcc000fffe0ff */
[----:B------:R-:W-:Y:S02]  /*27d0*/  IMAD.U32 R19, RZ, RZ, UR16 ;  /* 0x00000010ff137e24 */ /* 0x000fe4000f8e00ff */
[----:B-1----:R-:W-:-:S03]  /*27e0*/  IMAD.WIDE R18, R5, 0x8, R18 ;  /* 0x0000000805127825 */ /* 0x002fc600078e0212 */
[----:B------:R-:W0:Y:S01]  /*27f0*/  LDCU.128 UR16, c[0x0][0x410] ;  /* 0x00008200ff1077ac */ /* 0x000e220008000c00 */
[----:B----4-:R-:W-:-:S04]  /*2800*/  IADD3 R14, P0, PT, R18, R12, RZ ;  /* 0x0000000c120e7210 */ /* 0x010fc80007f1e0ff */
[----:B------:R-:W-:Y:S01]  /*2810*/  IADD3.X R15, PT, PT, R19, R13, RZ, P0, !PT ;  /* 0x0000000d130f7210 */ /* 0x000fe200007fe4ff */
[----:B------:R-:W-:Y:S02]  /*2820*/  IMAD R7, R13, 0x3, RZ ;  /* 0x000000030d077824 */ /* 0x000fe400078e02ff */
[C---:B------:R-:W-:Y:S01]  /*2830*/  IMAD.WIDE.U32 R8, R12.reuse, 0x3, R14 ;  /* 0x000000030c087825 */ /* 0x040fe200078e000e */
[----:B---3--:R-:W-:Y:S01]  /*2840*/  UIMAD.WIDE UR14, UR23, 0x8, UR14 ;  /* 0x00000008170e78a5 */ /* 0x008fe2000f8e020e */
[----:B------:R-:W-:Y:S01]  /*2850*/  MOV R4, UR6 ;  /* 0x0000000600047c02 */ /* 0x000fe20008000f00 */
[----:B------:R-:W2:Y:S01]  /*2860*/  LDG.E.64 R14, desc[UR26][R14.64+-0x8] ;  /* 0xfffff81a0e0e7981 */ /* 0x000ea2000c1e1b00 */
[----:B------:R-:W-:Y:S01]  /*2870*/  IMAD.WIDE.U32 R16, R12, 0x3, R18 ;  /* 0x000000030c107825 */ /* 0x000fe200078e0012 */
[----:B0-----:R-:W-:Y:S01]  /*2880*/  UIMAD.WIDE UR16, UR23, 0x8, UR16 ;  /* 0x00000008171078a5 */ /* 0x001fe2000f8e0210 */
[----:B------:R-:W-:Y:S01]  /*2890*/  IADD3 R9, PT, PT, R7, R9, RZ ;  /* 0x0000000907097210 */ /* 0x000fe20007ffe0ff */
[----:B------:R-:W-:Y:S01]  /*28a0*/  UIMAD.WIDE UR18, UR23, 0x8, UR18 ;  /* 0x00000008171278a5 */ /* 0x000fe2000f8e0212 */
[----:B------:R-:W-:Y:S01]  /*28b0*/  IADD3 R12, P0, PT, R8, R12, RZ ;  /* 0x0000000c080c7210 */ /* 0x000fe20007f1e0ff */
[----:B------:R-:W-:Y:S01]  /*28c0*/  IMAD.IADD R17, R17, 0x1, R7 ;  /* 0x0000000111117824 */ /* 0x000fe200078e0207 */
[----:B------:R-:W3:Y:S01]  /*28d0*/  LDG.E.64 R18, desc[UR26][R18.64+-0x8] ;  /* 0xfffff81a12127981 */ /* 0x000ee2000c1e1b00 */
[----:B------:R-:W-:Y:S01]  /*28e0*/  IMAD.U32 R20, RZ, RZ, UR16 ;  /* 0x00000010ff147e24 */ /* 0x000fe2000f8e00ff */
[----:B------:R-:W-:Y:S01]  /*28f0*/  MOV R21, UR17 ;  /* 0x0000001100157c02 */ /* 0x000fe20008000f00 */
[----:B------:R-:W-:Y:S01]  /*2900*/  IMAD.U32 R6, RZ, RZ, UR18 ;  /* 0x00000012ff067e24 */ /* 0x000fe2000f8e00ff */
[----:B------:R-:W-:Y:S01]  /*2910*/  MOV R7, UR19 ;  /* 0x0000001300077c02 */ /* 0x000fe20008000f00 */
[----:B------:R-:W-:-:S02]  /*2920*/  IMAD.X R13, R9, 0x1, R13, P0 ;  /* 0x00000001090d7824 */ /* 0x000fc400000e060d */
[----:B------:R-:W-:Y:S01]  /*2930*/  IMAD.U32 R5, RZ, RZ, UR7 ;  /* 0x00000007ff057e24 */ /* 0x000fe2000f8e00ff */
[----:B------:R-:W-:Y:S01]  /*2940*/  MOV R11, UR15 ;  /* 0x0000000f000b7c02 */ /* 0x000fe20008000f00 */
[----:B------:R-:W-:Y:S01]  /*2950*/  IMAD.U32 R10, RZ, RZ, UR14 ;  /* 0x0000000eff0a7e24 */ /* 0x000fe2000f8e00ff */
[----:B------:R-:W4:Y:S04]  /*2960*/  LDG.E.64 R20, desc[UR26][R20.64+-0x8] ;  /* 0xfffff81a14147981 */ /* 0x000f28000c1e1b00 */
[----:B------:R-:W4:Y:S04]  /*2970*/  LDG.E.64 R6, desc[UR26][R6.64+-0x8] ;  /* 0xfffff81a06067981 */ /* 0x000f28000c1e1b00 */
[----:B------:R-:W4:Y:S04]  /*2980*/  LDG.E.64 R12, desc[UR26][R12.64+-0x8] ;  /* 0xfffff81a0c0c7981 */ /* 0x000f28000c1e1b00 */
[----:B------:R-:W4:Y:S04]  /*2990*/  LDG.E.64 R4, desc[UR26][R4.64+-0x8] ;  /* 0xfffff81a04047981 */ /* 0x000f28000c1e1b00 */
[----:B------:R-:W4:Y:S04]  /*29a0*/  LDG.E.64 R16, desc[UR26][R16.64+-0x8] ;  /* 0xfffff81a10107981 */ /* 0x000f28000c1e1b00 */
[----:B------:R-:W4:Y:S04]  /*29b0*/  LDG.E.64 R10, desc[UR26][R10.64+-0x8] ;  /* 0xfffff81a0a0a7981 */ /* 0x000f28000c1e1b00 */
[----:B------:R-:W4:Y:S01]  /*29c0*/  LDG.E.64 R8, desc[UR26][R8.64+-0x8] ;  /* 0xfffff81a08087981 */ /* 0x000f22000c1e1b00 */
[----:B------:R-:W-:Y:S01]  /*29d0*/  UMOV UR12, 0x75f6fd2 ;  /* 0x075f6fd2000c7882 */ /* 0x000fe20000000000 */
[----:B------:R-:W-:Y:S01]  /*29e0*/  UMOV UR13, 0x3f9119ce ;  /* 0x3f9119ce000d7882 */ /* 0x000fe20000000000 */
[----:B------:R-:W-:Y:S01]  /*29f0*/  UMOV UR14, 0xeb1c432d ;  /* 0xeb1c432d000e7882 */ /* 0x000fe20000000000 */
[----:B------:R-:W-:Y:S01]  /*2a00*/  UMOV UR15, 0x3efa36e2 ;  /* 0x3efa36e2000f7882 */ /* 0x000fe20000000000 */
[----:B------:R-:W-:Y:S01]  /*2a10*/  UMOV UR16, 0xd2f1a9fc ;  /* 0xd2f1a9fc00107882 */ /* 0x000fe20000000000 */
[----:B------:R-:W-:Y:S01]  /*2a20*/  UMOV UR17, 0x3f30624d ;  /* 0x3f30624d00117882 */ /* 0x000fe20000000000 */
[----:B-----5:R-:W-:-:S02]  /*2a30*/  DADD R2, R2, 67.5 ;  /* 0x4050e00002027429 */ /* 0x020fc40000000000 */
[----:B------:R-:W-:-:S08]  /*2a40*/  DADD R22, RZ, R22 ;  /* 0x00000000ff167229 */ /* 0x000fd00000000016 */
[----:B--2---:R-:W-:Y:S02]  /*2a50*/  DADD R14, R14, -R22 ;  /* 0x000000000e0e7229 */ /* 0x004fe40000000816 */
[C---:B---3--:R-:W-:Y:S02]  /*2a60*/  DADD R2, R18.reuse, -R2 ;  /* 0x0000000012027229 */ /* 0x048fe40000000802 */
[----:B------:R-:W-:Y:S02]  /*2a70*/  DADD R18, R18, -R22 ;  /* 0x0000000012127229 */ /* 0x000fe40000000816 */
[----:B----4-:R-:W-:Y:S02]  /*2a80*/  DADD R20, RZ, R20 ;  /* 0x00000000ff147229 */ /* 0x010fe40000000014 */
[----:B------:R-:W-:Y:S02]  /*2a90*/  DADD R22, R12, -R6 ;  /* 0x000000000c167229 */ /* 0x000fe40000000806 */
[----:B------:R-:W-:-:S02]  /*2aa0*/  DADD R12, R16, -R4 ;  /* 0x00000000100c7229 */ /* 0x000fc40000000804 */
[----:B------:R-:W-:Y:S01]  /*2ab0*/  DMUL R4, R14, UR12 ;  /* 0x0000000c0e047c28 */ /* 0x000fe20008000000 */
[----:B------:R-:W-:Y:S01]  /*2ac0*/  UMOV UR12, 0xa0b5ed8d ;  /* 0xa0b5ed8d000c7882 */ /* 0x000fe20000000000 */
[----:B------:R-:W-:Y:S01]  /*2ad0*/  UMOV UR13, 0x3eb0c6f7 ;  /* 0x3eb0c6f7000d7882 */ /* 0x000fe20000000000 */
[----:B------:R-:W-:Y:S02]  /*2ae0*/  DADD R20, R16, -R20 ;  /* 0x0000000010147229 */ /* 0x000fe40000000814 */
[----:B------:R-:W-:Y:S02]  /*2af0*/  DADD R10, R8, -R10 ;  /* 0x00000000080a7229 */ /* 0x000fe4000000080a */
[----:B------:R-:W-:Y:S01]  /*2b00*/  DMUL R16, R12, UR12 ;  /* 0x0000000c0c107c28 */ /* 0x000fe20008000000 */
[----:B------:R-:W-:Y:S01]  /*2b10*/  UIADD3 UR12, UPT, UPT, UR23, -0x18e, URZ ;  /* 0xfffffe72170c7890 */ /* 0x000fe2000fffe0ff */
[----:B------:R-:W-:Y:S02]  /*2b20*/  DADD R8, R8, -R6 ;  /* 0x0000000008087229 */ /* 0x000fe40000000806 */
[----:B------:R-:W-:Y:S01]  /*2b30*/  DMUL R24, R2, 0.25 ;  /* 0x3fd0000002187828 */ /* 0x000fe20000000000 */
[----:B------:R-:W-:Y:S01]  /*2b40*/  UISETP.GE.U32.AND UP1, UPT, UR12, 0x3, UPT ;  /* 0x000000030c00788c */ /* 0x000fe2000bf26070 */
[----:B------:R-:W-:-:S02]  /*2b50*/  DMUL R6, R10, UR14 ;  /* 0x0000000e0a067c28 */ /* 0x000fc40008000000 */
[----:B------:R-:W-:Y:S02]  /*2b60*/  DMUL R22, R22, UR16 ;  /* 0x0000001016167c28 */ /* 0x000fe40008000000 */
[----:B------:R-:W-:Y:S02]  /*2b70*/  DMUL R14, R20, 0.25 ;  /* 0x3fd00000140e7828 */ /* 0x000fe40000000000 */
[----:B------:R-:W-:Y:S02]  /*2b80*/  DMUL R2, R2, R24 ;  /* 0x0000001802027228 */ /* 0x000fe40000000000 */
[----:B------:R-:W-:Y:S02]  /*2b90*/  DMUL R6, R10, R6 ;  /* 0x000000060a067228 */ /* 0x000fe40000000000 */
[----:B------:R-:W-:Y:S02]  /*2ba0*/  DMUL R8, R22, R8 ;  /* 0x0000000816087228 */ /* 0x000fe40000000000 */
[----:B------:R-:W-:-:S02]  /*2bb0*/  DMUL R10, R12, R16 ;  /* 0x000000100c0a7228 */ /* 0x000fc40000000000 */
[----:B------:R-:W-:Y:S01]  /*2bc0*/  DMUL R4, R4, R18 ;  /* 0x0000001204047228 */ /* 0x000fe20000000000 */
[----:B------:R-:W-:Y:S01]  /*2bd0*/  CS2R R16, SRZ ;  /* 0x0000000000107805 */ /* 0x000fe2000001ff00 */
[----:B------:R-:W-:Y:S01]  /*2be0*/  DMUL R12, R20, R14 ;  /* 0x0000000e140c7228 */ /* 0x000fe20000000000 */
[----:B------:R-:W-:Y:S02]  /*2bf0*/  CS2R R18, SRZ ;  /* 0x0000000000127805 */ /* 0x000fe4000001ff00 */
[----:B------:R-:W-:Y:S02]  /*2c00*/  CS2R R20, SRZ ;  /* 0x0000000000147805 */ /* 0x000fe4000001ff00 */
[----:B------:R-:W-:Y:S01]  /*2c10*/  CS2R R14, SRZ ;  /* 0x00000000000e7805 */ /* 0x000fe2000001ff00 */
[----:B------:R-:W-:Y:S01]  /*2c20*/  UIADD3 UR23, UPT, UPT, UR23, -0x1, URZ ;  /* 0xffffffff17177890 */ /* 0x000fe2000fffe0ff */
[----:B------:R-:W-:Y:S11]  /*2c30*/  BRA.U !UP1, `(.L_x_2) ;  /* 0x0000000509e07547 */ /* 0x000ff6000b800000 */
[----:B------:R-:W-:Y:S01]  /*2c40*/  ULOP3.LUT UR14, UR24, 0xfffffffc, URZ, 0xc0, !UPT ;  /* 0xfffffffc180e7892 */ /* 0x000fe2000f8ec0ff */
[----:B------:R-:W-:Y:S01]  /*2c50*/  CS2R R18, SRZ ;  /* 0x0000000000127805 */ /* 0x000fe2000001ff00 */
[----:B------:R-:W0:Y:S01]  /*2c60*/  LDCU UR23, c[0x0][0x3c8] ;  /* 0x00007900ff1777ac */ /* 0x000e220008000800 */
[----:B------:R-:W1:Y:S01]  /*2c70*/  LDCU.128 UR16, c[0x0][0x3d0] ;  /* 0x00007a00ff1077ac */ /* 0x000e620008000c00 */
[----:B------:R-:W2:Y:S01]  /*2c80*/  LDCU.128 UR28, c[0x0][0x3e0] ;  /* 0x00007c00ff1c77ac */ /* 0x000ea20008000c00 */
[----:B------:R-:W-:-:S12]  /*2c90*/  UIADD3 UR14, UPT, UPT, -UR14, URZ, URZ ;  /* 0x000000ff0e0e7290 */ /* 0x000fd8000fffe1ff */
.L_x_3:
[----:B0-----:R-:W-:-:S04]  /*2ca0*/  UIADD3 UR12, UPT, UPT, UR23, -0x1, URZ ;  /* 0xffffffff170c7890 */ /* 0x001fc8000fffe0ff */
[----:B-1----:R-:W-:Y:S02]  /*2cb0*/  UIMAD.WIDE UR34, UR12, 0x8, UR18 ;  /* 0x000000080c2278a5 */ /* 0x002fe4000f8e0212 */
[----:B------:R-:W-:-:S04]  /*2cc0*/  UIMAD.WIDE UR32, UR12, 0x8, UR16 ;  /* 0x000000080c2078a5 */ /* 0x000fc8000f8e0210 */
[----:B------:R-:W-:Y:S01]  /*2cd0*/  MOV R24, UR34 ;  /* 0x0000002200187c02 */ /* 0x000fe20008000f00 */
[----:B------:R-:W-:Y:S01]  /*2ce0*/  IMAD.U32 R25, RZ, RZ, UR35 ;  /* 0x00000023ff197e24 */ /* 0x000fe2000f8e00ff */
[----:B------:R-:W-:Y:S01]  /*2cf0*/  MOV R28, UR32 ;  /* 0x00000020001c7c02 */ /* 0x000fe20008000f00 */
[----:B------:R-:W-:-:S04]  /*2d00*/  IMAD.U32 R29, RZ, RZ, UR33 ;  /* 0x00000021ff1d7e24 */ /* 0x000fc8000f8e00ff */
[----:B------:R-:W3:Y:S04]  /*2d10*/  LDG.E.64 R24, desc[UR26][R24.64] ;  /* 0x0000001a18187981 */ /* 0x000ee8000c1e1b00 */
[----:B------:R-:W4:Y:S01]  /*2d20*/  LDG.E.64 R22, desc[UR26][R28.64] ;  /* 0x0000001a1c167981 */ /* 0x000f22000c1e1b00 */
[----:B------:R-:W-:Y:S01]  /*2d30*/  UMOV UR36, 0x9999999a ;  /* 0x9999999a00247882 */ /* 0x000fe20000000000 */
[----:B------:R-:W-:Y:S02]  /*2d40*/  UMOV UR37, 0x3f999999 ;  /* 0x3f99999900257882 */ /* 0x000fe40000000000 */
[----:B---3--:R-:W-:Y:S02]  /*2d50*/  DMUL R24, R24, UR36 ;  /* 0x0000002418187c28 */ /* 0x008fe40008000000 */
[----:B----4-:R-:W-:-:S06]  /*2d60*/  DMUL R26, R22, UR36 ;  /* 0x00000024161a7c28 */ /* 0x010fcc0008000000 */
[C---:B------:R-:W-:Y:S02]  /*2d70*/  DFMA R24, R22.reuse, R24, R4 ;  /* 0x000000181618722b */ /* 0x040fe40000000004 */
[----:B------:R-:W-:Y:S01]  /*2d80*/  DFMA R26, R22, R26, R2 ;  /* 0x0000001a161a722b */ /* 0x000fe20000000002 */
[----:B------:R-:W-:Y:S01]  /*2d90*/  MOV R22, UR32 ;  /* 0x0000002000167c02 */ /* 0x000fe20008000f00 */
[----:B------:R-:W-:-:S06]  /*2da0*/  IMAD.U32 R23, RZ, RZ, UR33 ;  /* 0x00000021ff177e24 */ /* 0x000fcc000f8e00ff */
[----:B------:R-:W3:Y:S01]  /*2db0*/  LDG.E.64 R22, desc[UR26][R22.64+0x8] ;  /* 0x0000081a16167981 */ /* 0x000ee2000c1e1b00 */
[----:B------:R-:W-:Y:S01]  /*2dc0*/  DADD R26, R10, R26 ;  /* 0x000000000a1a7229 */ /* 0x000fe2000000001a */
[----:B------:R-:W-:Y:S01]  /*2dd0*/  MOV R28, UR34 ;  /* 0x00000022001c7c02 */ /* 0x000fe20008000f00 */
[----:B------:R-:W-:Y:S01]  /*2de0*/  DADD R24, R6, R24 ;  /* 0x0000000006187229 */ /* 0x000fe20000000018 */
[----:B------:R-:W-:-:S05]  /*2df0*/  IMAD.U32 R29, RZ, RZ, UR35 ;  /* 0x00000023ff1d7e24 */ /* 0x000fca000f8e00ff */
[----:B------:R-:W-:Y:S02]  /*2e00*/  DFMA R18, R26, UR20, R18 ;  /* 0x000000141a127c2b */ /* 0x000fe40008000012 */
[----:B------:R-:W-:Y:S02]  /*2e10*/  DFMA R20, R24, UR20, R20 ;  /* 0x0000001418147c2b */ /* 0x000fe40008000014 */
[----:B---3--:R-:W-:-:S08]  /*2e20*/  DMUL R26, R22, UR36 ;  /* 0x00000024161a7c28 */ /* 0x008fd00008000000 */
[----:B------:R-:W-:-:S08]  /*2e30*/  DFMA R26, R22, R26, R2 ;  /* 0x0000001a161a722b */ /* 0x000fd00000000002 */
[----:B------:R-:W-:Y:S02]  /*2e40*/  DADD R24, R10, R26 ;  /* 0x000000000a187229 */ /* 0x000fe4000000001a */
[----:B------:R-:W3:Y:S06]  /*2e50*/  LDG.E.64 R26, desc[UR26][R28.64+0x8] ;  /* 0x0000081a1c1a7981 */ /* 0x000eec000c1e1b00 */
[----:B------:R-:W-:Y:S01]  /*2e60*/  DFMA R24, R24, UR20, R18 ;  /* 0x0000001418187c2b */ /* 0x000fe20008000012 */
[----:B------:R-:W-:Y:S01]  /*2e70*/  MOV R18, UR32 ;  /* 0x0000002000127c02 */ /* 0x000fe20008000f00 */
[----:B------:R-:W-:-:S06]  /*2e80*/  IMAD.U32 R19, RZ, RZ, UR33 ;  /* 0x00000021ff137e24 */ /* 0x000fcc000f8e00ff */
[----:B------:R-:W4:Y:S01]  /*2e90*/  LDG.E.64 R18, desc[UR26][R18.64+0x10] ;  /* 0x0000101a12127981 */ /* 0x000f22000c1e1b00 */
[----:B---3--:R-:W-:-:S08]  /*2ea0*/  DMUL R26, R26, UR36 ;  /* 0x000000241a1a7c28 */ /* 0x008fd00008000000 */
[----:B------:R-:W-:Y:S02]  /*2eb0*/  DFMA R26, R22, R26, R4 ;  /* 0x0000001a161a722b */ /* 0x000fe40000000004 */
[----:B----4-:R-:W-:-:S06]  /*2ec0*/  DMUL R22, R18, UR36 ;  /* 0x0000002412167c28 */ /* 0x010fcc0008000000 */
[----:B------:R-:W-:Y:S02]  /*2ed0*/  DADD R26, R6, R26 ;  /* 0x00000000061a7229 */ /* 0x000fe4000000001a */
[----:B------:R-:W-:-:S06]  /*2ee0*/  DFMA R22, R18, R22, R2 ;  /* 0x000000161216722b */ /* 0x000fcc0000000002 */
[----:B------:R-:W-:Y:S02]  /*2ef0*/  DFMA R20, R26, UR20, R20 ;  /* 0x000000141a147c2b */ /* 0x000fe40008000014 */
[----:B------:R-:W3:Y:S01]  /*2f00*/  LDG.E.64 R26, desc[UR26][R28.64+0x10] ;  /* 0x0000101a1c1a7981 */ /* 0x000ee2000c1e1b00 */
[----:B------:R-:W-:-:S08]  /*2f10*/  DADD R22, R10, R22 ;  /* 0x000000000a167229 */ /* 0x000fd00000000016 */
[----:B------:R-:W-:Y:S01]  /*2f20*/  DFMA R24, R22, UR20, R24 ;  /* 0x0000001416187c2b */ /* 0x000fe20008000018 */
[----:B------:R-:W-:Y:S01]  /*2f30*/  MOV R22, UR32 ;  /* 0x0000002000167c02 */ /* 0x000fe20008000f00 */
[----:B------:R-:W-:-:S06]  /*2f40*/  IMAD.U32 R23, RZ, RZ, UR33 ;  /* 0x00000021ff177e24 */ /* 0x000fcc000f8e00ff */
[----:B------:R-:W4:Y:S01]  /*2f50*/  LDG.E.64 R22, desc[UR26][R22.64+0x18] ;  /* 0x0000181a16167981 */ /* 0x000f22000c1e1b00 */
[----:B--2---:R-:W-:Y:S01]  /*2f60*/  UIMAD.WIDE UR32, UR12, 0x8, UR28 ;  /* 0x000000080c2078a5 */ /* 0x004fe2000f8e021c */
[----:B---3--:R-:W-:-:S08]  /*2f70*/  DMUL R26, R26, UR36 ;  /* 0x000000241a1a7c28 */ /* 0x008fd00008000000 */
[----:B------:R-:W-:Y:S02]  /*2f80*/  DFMA R26, R18, R26, R4 ;  /* 0x0000001a121a722b */ /* 0x000fe40000000004 */
[----:B----4-:R-:W-:-:S06]  /*2f90*/  DMUL R18, R22, UR36 ;  /* 0x0000002416127c28 */ /* 0x010fcc0008000000 */
[----:B------:R-:W-:Y:S02]  /*2fa0*/  DADD R26, R6, R26 ;  /* 0x00000000061a7229 */ /* 0x000fe4000000001a */
[----:B------:R-:W-:-:S06]  /*2fb0*/  DFMA R18, R22, R18, R2 ;  /* 0x000000121612722b */ /* 0x000fcc0000000002 */
[----:B------:R-:W-:Y:S02]  /*2fc0*/  DFMA R20, R26, UR20, R20 ;  /* 0x000000141a147c2b */ /* 0x000fe40008000014 */
[----:B------:R0:W2:Y:S01]  /*2fd0*/  LDG.E.64 R26, desc[UR26][R28.64+0x18] ;  /* 0x0000181a1c1a7981 */ /* 0x0000a2000c1e1b00 */
[----:B------:R-:W-:Y:S01]  /*2fe0*/  DADD R18, R10, R18 ;  /* 0x000000000a127229 */ /* 0x000fe20000000012 */
[----:B0-----:R-:W-:Y:S01]  /*2ff0*/  MOV R28, UR32 ;  /* 0x00000020001c7c02 */ /* 0x001fe20008000f00 */
[----:B------:R-:W-:-:S06]  /*3000*/  IMAD.U32 R29, RZ, RZ, UR33 ;  /* 0x00000021ff1d7e24 */ /* 0x000fcc000f8e00ff */
[----:B------:R-:W-:Y:S01]  /*3010*/  DFMA R18, R18, UR20, R24 ;  /* 0x0000001412127c2b */ /* 0x000fe20008000018 */
[----:B------:R-:W3:Y:S01]  /*3020*/  LDG.E.64 R24, desc[UR26][R28.64] ;  /* 0x0000001a1c187981 */ /* 0x000ee2000c1e1b00 */
[----:B------:R-:W-:Y:S01]  /*3030*/  UMOV UR34, 0x9999999a ;  /* 0x9999999a00227882 */ /* 0x000fe20000000000 */
[----:B------:R-:W-:Y:S01]  /*3040*/  UMOV UR35, 0x3fa99999 ;  /* 0x3fa9999900237882 */ /* 0x000fe20000000000 */
[----:B--2---:R-:W-:-:S08]  /*3050*/  DMUL R26, R26, UR36 ;  /* 0x000000241a1a7c28 */ /* 0x004fd00008000000 */
[----:B------:R-:W-:Y:S02]  /*3060*/  DFMA R22, R22, R26, R4 ;  /* 0x0000001a1616722b */ /* 0x000fe40000000004 */
[----:B---3--:R-:W-:-:S08]  /*3070*/  DMUL R26, R24, UR34 ;  /* 0x00000022181a7c28 */ /* 0x008fd00008000000 */
[----:B------:R-:W-:-:S08]  /*3080*/  DMUL R26, R24, R26 ;  /* 0x0000001a181a7228 */ /* 0x000fd00000000000 */
[----:B------:R-:W-:-:S08]  /*3090*/  DMUL R24, R26, UR20 ;  /* 0x000000141a187c28 */ /* 0x000fd00008000000 */
[----:B------:R-:W-:Y:S02]  /*30a0*/  DFMA R16, R26, R24, R16 ;  /* 0x000000181a10722b */ /* 0x000fe40000000010 */
[----:B------:R-:W2:Y:S02]  /*30b0*/  LDG.E.64 R24, desc[UR26][R28.64+0x8] ;  /* 0x0000081a1c187981 */ /* 0x000ea4000c1e1b00 */
[----:B--2---:R-:W-:-:S08]  /*30c0*/  DMUL R26, R24, UR34 ;  /* 0x00000022181a7c28 */ /* 0x004fd00008000000 */
        /* <DEDUP_REMOVED lines=8> */
[----:B------:R0:W2:Y:S01]  /*3150*/  LDG.E.64 R24, desc[UR26][R28.64+0x18] ;  /* 0x0000181a1c187981 */ /* 0x0000a2000c1e1b00 */
[----:B------:R-:W-:-:S06]  /*3160*/  UIMAD.WIDE UR12, UR12, 0x8, UR30 ;  /* 0x000000080c0c78a5 */ /* 0x000fcc000f8e021e */
[----:B0-----:R-:W-:Y:S01]  /*3170*/  MOV R28, UR12 ;  /* 0x0000000c001c7c02 */ /* 0x001fe20008000f00 */
[----:B------:R-:W-:Y:S01]  /*3180*/  IMAD.U32 R29, RZ, RZ, UR13 ;  /* 0x0000000dff1d7e24 */ /* 0x000fe2000f8e00ff */
[----:B--2---:R-:W-:-:S08]  /*3190*/  DMUL R26, R24, UR34 ;  /* 0x00000022181a7c28 */ /* 0x004fd00008000000 */
[----:B------:R-:W-:-:S08]  /*31a0*/  DMUL R26, R24, R26 ;  /* 0x0000001a181a7228 */ /* 0x000fd00000000000 */
[----:B------:R-:W-:-:S08]  /*31b0*/  DMUL R24, R26, UR20 ;  /* 0x000000141a187c28 */ /* 0x000fd00008000000 */
[----:B------:R-:W-:Y:S02]  /*31c0*/  DFMA R16, R26, R24, R16 ;  /* 0x000000181a10722b */ /* 0x000fe40000000010 */
[----:B------:R-:W2:Y:S02]  /*31d0*/  LDG.E.64 R24, desc[UR26][R28.64] ;  /* 0x0000001a1c187981 */ /* 0x000ea4000c1e1b00 */
[----:B--2---:R-:W-:-:S08]  /*31e0*/  DMUL R26, R24, UR36 ;  /* 0x00000024181a7c28 */ /* 0x004fd00008000000 */
[----:B------:R-:W-:Y:S01]  /*31f0*/  DFMA R26, R24, R26, R12 ;  /* 0x0000001a181a722b */ /* 0x000fe2000000000c */
[----:B------:R-:W-:Y:S01]  /*3200*/  MOV R24, UR12 ;  /* 0x0000000c00187c02 */ /* 0x000fe20008000f00 */
[----:B------:R-:W-:-:S06]  /*3210*/  IMAD.U32 R25, RZ, RZ, UR13 ;  /* 0x0000000dff197e24 */ /* 0x000fcc000f8e00ff */
[----:B------:R-:W2:Y:S01]  /*3220*/  LDG.E.64 R24, desc[UR26][R24.64+0x8] ;  /* 0x0000081a18187981 */ /* 0x000ea2000c1e1b00 */
[----:B------:R-:W-:-:S08]  /*3230*/  DADD R26, R8, R26 ;  /* 0x00000000081a7229 */ /* 0x000fd0000000001a */
[----:B------:R-:W-:Y:S02]  /*3240*/  DFMA R14, R26, UR20, R14 ;  /* 0x000000141a0e7c2b */ /* 0x000fe4000800000e */
[----:B--2---:R-:W-:-:S08]  /*3250*/  DMUL R26, R24, UR36 ;  /* 0x00000024181a7c28 */ /* 0x004fd00008000000 */
[----:B------:R-:W-:Y:S01]  /*3260*/  DFMA R26, R24, R26, R12 ;  /* 0x0000001a181a722b */ /* 0x000fe2000000000c */
[----:B------:R-:W2:Y:S07]  /*3270*/  LDG.E.64 R24, desc[UR26][R28.64+0x10] ;  /* 0x0000101a1c187981 */ /* 0x000eae000c1e1b00 */
[----:B------:R-:W-:-:S08]  /*3280*/  DADD R26, R8, R26 ;  /* 0x00000000081a7229 */ /* 0x000fd0000000001a */
[----:B------:R-:W-:Y:S02]  /*3290*/  DFMA R14, R26, UR20, R14 ;  /* 0x000000141a0e7c2b */ /* 0x000fe4000800000e */
[----:B--2---:R-:W-:-:S08]  /*32a0*/  DMUL R26, R24, UR36 ;  /* 0x00000024181a7c28 */ /* 0x004fd00008000000 */
[----:B------:R-:W-:Y:S01]  /*32b0*/  DFMA R26, R24, R26, R12 ;  /* 0x0000001a181a722b */ /* 0x000fe2000000000c */
[----:B------:R-:W-:Y:S01]  /*32c0*/  MOV R24, UR12 ;  /* 0x0000000c00187c02 */ /* 0x000fe20008000f00 */
[----:B------:R-:W-:-:S06]  /*32d0*/  IMAD.U32 R25, RZ, RZ, UR13 ;  /* 0x0000000dff197e24 */ /* 0x000fcc000f8e00ff */
[----:B------:R-:W2:Y:S01]  /*32e0*/  LDG.E.64 R24, desc[UR26][R24.64+0x18] ;  /* 0x0000181a18187981 */ /* 0x000ea2000c1e1b00 */
[----:B------:R-:W-:-:S08]  /*32f0*/  DADD R26, R8, R26 ;  /* 0x00000000081a7229 */ /* 0x000fd0000000001a */
[----:B------:R-:W-:Y:S01]  /*3300*/  DFMA R14, R26, UR20, R14 ;  /* 0x000000141a0e7c2b */ /* 0x000fe2000800000e */
[----:B------:R-:W-:Y:S01]  /*3310*/  UIADD3 UR14, UPT, UPT, UR14, 0x4, URZ ;  /* 0x000000040e0e7890 */ /* 0x000fe2000fffe0ff */
[----:B------:R-:W-:-:S03]  /*3320*/  DADD R22, R6, R22 ;  /* 0x0000000006167229 */ /* 0x000fc60000000016 */
[----:B------:R-:W-:-:S05]  /*3330*/  UISETP.NE.AND UP1, UPT, UR14, URZ, UPT ;  /* 0x000000ff0e00728c */ /* 0x000fca000bf25270 */
[----:B------:R-:W-:Y:S01]  /*3340*/  DFMA R20, R22, UR20, R20 ;  /* 0x0000001416147c2b */ /* 0x000fe20008000014 */
[----:B------:R-:W-:Y:S01]  /*3350*/  UIADD3 UR23, UPT, UPT, UR23, 0x4, URZ ;  /* 0x0000000417177890 */ /* 0x000fe2000fffe0ff */
[----:B--2---:R-:W-:-:S08]  /*3360*/  DMUL R26, R24, UR36 ;  /* 0x00000024181a7c28 */ /* 0x004fd00008000000 */
[----:B------:R-:W-:-:S08]  /*3370*/  DFMA R26, R24, R26, R12 ;  /* 0x0000001a181a722b */ /* 0x000fd0000000000c */
[----:B------:R-:W-:-:S08]  /*3380*/  DADD R26, R8, R26 ;  /* 0x00000000081a7229 */ /* 0x000fd0000000001a */
[----:B------:R-:W-:Y:S01]  /*3390*/  DFMA R14, R26, UR20, R14 ;  /* 0x000000141a0e7c2b */ /* 0x000fe2000800000e */
[----:B------:R-:W-:Y:S10]  /*33a0*/  BRA.U UP1, `(.L_x_3) ;  /* 0xfffffff9013c7547 */ /* 0x000ff4000b83ffff */
[----:B------:R-:W-:-:S12]  /*33b0*/  UIADD3 UR23, UPT, UPT, UR23, -0x1, URZ ;  /* 0xffffffff17177890 */ /* 0x000fd8000fffe0ff */
.L_x_2:
[----:B------:R-:W-:-:S09]  /*33c0*/  ULOP3.LUT UP1, URZ, UR24, 0x3, URZ, 0xc0, !UPT ;  /* 0x0000000318ff7892 */ /* 0x000fd2000f82c0ff */
[----:B------:R-:W-:Y:S05]  /*33d0*/  BRA.U !UP1, `(.L_x_4) ;  /* 0x0000000509b07547 */ /* 0x000fea000b800000 */
[----:B------:R-:W-:Y:S01]  /*33e0*/  ULOP3.LUT UP1, URZ, UR22, 0x1, URZ, 0xc0, !UPT ;  /* 0x0000000116ff7892 */ /* 0x000fe2000f82c0ff */
[----:B------:R-:W-:Y:S10]  /*33f0*/  BRA.U !UP0, `(.L_x_5) ;  /* 0x00000005080c7547 */ /* 0x000ff4000b800000 */
[----:B------:R-:W0:Y:S01]  /*3400*/  LDCU.128 UR12, c[0x0][0x3d0] ;  /* 0x00007a00ff0c77ac */ /* 0x000e220008000c00 */
[----:B------:R-:W-:Y:S01]  /*3410*/  UMOV UR28, 0x9999999a ;  /* 0x9999999a001c7882 */ /* 0x000fe20000000000 */
[----:B------:R-:W-:Y:S01]  /*3420*/  UMOV UR29, 0x3f999999 ;  /* 0x3f999999001d7882 */ /* 0x000fe20000000000 */
[----:B------:R-:W1:Y:S01]  /*3430*/  LDCU.128 UR16, c[0x0][0x3e0] ;  /* 0x00007c00ff1077ac */ /* 0x000e620008000c00 */
[----:B0-----:R-:W-:Y:S02]  /*3440*/  UIMAD.WIDE UR14, UR23, 0x8, UR14 ;  /* 0x00000008170e78a5 */ /* 0x001fe4000f8e020e */
[----:B------:R-:W-:-:S04]  /*3450*/  UIMAD.WIDE UR12, UR23, 0x8, UR12 ;  /* 0x00000008170c78a5 */ /* 0x000fc8000f8e020c */
[----:B------:R-:W-:Y:S01]  /*3460*/  MOV R24, UR14 ;  /* 0x0000000e00187c02 */ /* 0x000fe20008000f00 */
[----:B------:R-:W-:Y:S01]  /*3470*/  IMAD.U32 R25, RZ, RZ, UR15 ;  /* 0x0000000fff197e24 */ /* 0x000fe2000f8e00ff */
[----:B------:R-:W-:Y:S01]  /*3480*/  MOV R28, UR12 ;  /* 0x0000000c001c7c02 */ /* 0x000fe20008000f00 */
[----:B------:R-:W-:-:S04]  /*3490*/  IMAD.U32 R29, RZ, RZ, UR13 ;  /* 0x0000000dff1d7e24 */ /* 0x000fc8000f8e00ff */
[----:B------:R-:W2:Y:S04]  /*34a0*/  LDG.E.64 R24, desc[UR26][R24.64] ;  /* 0x0000001a18187981 */ /* 0x000ea8000c1e1b00 */
[----:B------:R-:W3:Y:S01]  /*34b0*/  LDG.E.64 R22, desc[UR26][R28.64] ;  /* 0x0000001a1c167981 */ /* 0x000ee2000c1e1b00 */
[----:B--2---:R-:W-:Y:S02]  /*34c0*/  DMUL R24, R24, UR28 ;  /* 0x0000001c18187c28 */ /* 0x004fe40008000000 */
[----:B---3--:R-:W-:-:S06]  /*34d0*/  DMUL R26, R22, UR28 ;  /* 0x0000001c161a7c28 */ /* 0x008fcc0008000000 */
[C---:B------:R-:W-:Y:S02]  /*34e0*/  DFMA R24, R22.reuse, R24, R4 ;  /* 0x000000181618722b */ /* 0x040fe40000000004 */
[----:B------:R-:W-:Y:S01]  /*34f0*/  DFMA R26, R22, R26, R2 ;  /* 0x0000001a161a722b */ /* 0x000fe20000000002 */
[----:B------:R-:W-:Y:S01]  /*3500*/  MOV R22, UR12 ;  /* 0x0000000c00167c02 */ /* 0x000fe20008000f00 */
[----:B------:R-:W-:-:S06]  /*3510*/  IMAD.U32 R23, RZ, RZ, UR13 ;  /* 0x0000000dff177e24 */ /* 0x000fcc000f8e00ff */
[----:B------:R-:W2:Y:S01]  /*3520*/  LDG.E.64 R22, desc[UR26][R22.64+0x8] ;  /* 0x0000081a16167981 */ /* 0x000ea2000c1e1b00 */
[----:B------:R-:W-:Y:S01]  /*3530*/  DADD R26, R10, R26 ;  /* 0x000000000a1a7229 */ /* 0x000fe2000000001a */
[----:B------:R-:W-:Y:S01]  /*3540*/  MOV R28, UR14 ;  /* 0x0000000e001c7c02 */ /* 0x000fe20008000f00 */
[----:B------:R-:W-:Y:S01]  /*3550*/  DADD R24, R6, R24 ;  /* 0x0000000006187229 */ /* 0x000fe20000000018 */
[----:B------:R-:W-:Y:S01]  /*3560*/  IMAD.U32 R29, RZ, RZ, UR15 ;  /* 0x0000000fff1d7e24 */ /* 0x000fe2000f8e00ff */
[----:B-1----:R-:W-:-:S04]  /*3570*/  UIMAD.WIDE UR12, UR23, 0x8, UR16 ;  /* 0x00000008170c78a5 */ /* 0x002fc8000f8e0210 */
[----:B------:R-:W-:Y:S02]  /*3580*/  DFMA R18, R26, UR20, R18 ;  /* 0x000000141a127c2b */ /* 0x000fe40008000012 */
[----:B------:R-:W-:Y:S02]  /*3590*/  DFMA R20, R24, UR20, R20 ;  /* 0x0000001418147c2b */ /* 0x000fe40008000014 */
[----:B--2---:R-:W-:-:S08]  /*35a0*/  DMUL R26, R22, UR28 ;  /* 0x0000001c161a7c28 */ /* 0x004fd00008000000 */
[----:B------:R-:W-:-:S08]  /*35b0*/  DFMA R26, R22, R26, R2 ;  /* 0x0000001a161a722b */ /* 0x000fd00000000002 */
[----:B------:R-:W-:Y:S02]  /*35c0*/  DADD R24, R10, R26 ;  /* 0x000000000a187229 */ /* 0x000fe4000000001a */
[----:B------:R0:W2:Y:S06]  /*35d0*/  LDG.E.64 R26, desc[UR26][R28.64+0x8] ;  /* 0x0000081a1c1a7981 */ /* 0x0000ac000c1e1b00 */
[----:B------:R-:W-:Y:S01]  /*35e0*/  DFMA R18, R24, UR20, R18 ;  /* 0x0000001418127c2b */ /* 0x000fe20008000012 */
[----:B0-----:R-:W-:Y:S01]  /*35f0*/  MOV R28, UR12 ;  /* 0x0000000c001c7c02 */ /* 0x001fe20008000f00 */
[----:B------:R-:W-:-:S05]  /*3600*/  IMAD.U32 R29, RZ, RZ, UR13 ;  /* 0x0000000dff1d7e24 */ /* 0x000fca000f8e00ff */
        /* <DEDUP_REMOVED lines=8> */
[----:B------:R-:W-:Y:S01]  /*3690*/  DFMA R16, R26, R24, R16 ;  /* 0x000000181a10722b */ /* 0x000fe20000000010 */
[----:B------:R-:W-:Y:S01]  /*36a0*/  MOV R24, UR12 ;  /* 0x0000000c00187c02 */ /* 0x000fe20008000f00 */
[----:B------:R-:W-:-:S06]  /*36b0*/  IMAD.U32 R25, RZ, RZ, UR13 ;  /* 0x0000000dff197e24 */ /* 0x000fcc000f8e00ff */
[----:B------:R-:W2:Y:S01]  /*36c0*/  LDG.E.64 R24, desc[UR26][R24.64+0x8] ;  /* 0x0000081a18187981 */ /* 0x000ea2000c1e1b00 */
[----:B------:R-:W-:-:S06]  /*36d0*/  UIMAD.WIDE UR12, UR23, 0x8, UR18 ;  /* 0x00000008170c78a5 */ /* 0x000fcc000f8e0212 */
[----:B------:R-:W-:Y:S01]  /*36e0*/  MOV R28, UR12 ;  /* 0x0000000c001c7c02 */ /* 0x000fe20008000f00 */
        /* <DEDUP_REMOVED lines=11> */
[----:B------:R-:W-:Y:S01]  /*37a0*/  DADD R26, R8, R26 ;  /* 0x00000000081a7229 */ /* 0x000fe2000000001a */
[----:B------:R-:W-:Y:S01]  /*37b0*/  UIADD3 UR23, UPT, UPT, UR23, 0x2, URZ ;  /* 0x0000000217177890 */ /* 0x000fe2000fffe0ff */
[----:B------:R-:W-:-:S06]  /*37c0*/  DADD R22, R6, R22 ;  /* 0x0000000006167229 */ /* 0x000fcc0000000016 */
[----:B------:R-:W-:Y:S02]  /*37d0*/  DFMA R14, R26, UR20, R14 ;  /* 0x000000141a0e7c2b */ /* 0x000fe4000800000e */
[----:B------:R-:W-:Y:S02]  /*37e0*/  DFMA R20, R22, UR20, R20 ;  /* 0x0000001416147c2b */ /* 0x000fe40008000014 */
[----:B--2---:R-:W-:-:S08]  /*37f0*/  DMUL R26, R24, UR28 ;  /* 0x0000001c181a7c28 */ /* 0x004fd00008000000 */
[----:B------:R-:W-:-:S08]  /*3800*/  DFMA R26, R24, R26, R12 ;  /* 0x0000001a181a722b */ /* 0x000fd0000000000c */
[----:B------:R-:W-:-:S08]  /*3810*/  DADD R26, R8, R26 ;  /* 0x00000000081a7229 */ /* 0x000fd0000000001a */
[----:B------:R-:W-:-:S11]  /*3820*/  DFMA R14, R26, UR20, R14 ;  /* 0x000000141a0e7c2b */ /* 0x000fd6000800000e */
.L_x_5:
[----:B------:R-:W-:Y:S05]  /*3830*/  BRA.U !UP1, `(.L_x_4) ;  /* 0x0000000109987547 */ /* 0x000fea000b800000 */
[----:B------:R-:W0:Y:S01]  /*3840*/  LDCU.128 UR12, c[0x0][0x3d0] ;  /* 0x00007a00ff0c77ac */ /* 0x000e220008000c00 */
[----:B------:R-:W1:Y:S01]  /*3850*/  LDCU.128 UR16, c[0x0][0x3e0] ;  /* 0x00007c00ff1077ac */ /* 0x000e620008000c00 */
[----:B0-----:R-:W-:-:S06]  /*3860*/  UIMAD.WIDE UR12, UR23, 0x8, UR12 ;  /* 0x00000008170c78a5 */ /* 0x001fcc000f8e020c */
[----:B------:R-:W-:Y:S01]  /*3870*/  MOV R22, UR12 ;  /* 0x0000000c00167c02 */ /* 0x000fe20008000f00 */
[----:B------:R-:W-:Y:S01]  /*3880*/  IMAD.U32 R23, RZ, RZ, UR13 ;  /* 0x0000000dff177e24 */ /* 0x000fe2000f8e00ff */
[----:B------:R-:W-:-:S05]  /*3890*/  UIMAD.WIDE UR12, UR23, 0x8, UR14 ;  /* 0x00000008170c78a5 */ /* 0x000fca000f8e020e */
[----:B------:R-:W2:Y:S01]  /*38a0*/  LDG.E.64 R22, desc[UR26][R22.64] ;  /* 0x0000001a16167981 */ /* 0x000ea2000c1e1b00 */
[----:B------:R-:W-:Y:S01]  /*38b0*/  MOV R28, UR12 ;  /* 0x0000000c001c7c02 */ /* 0x000fe20008000f00 */
[----:B------:R-:W-:-:S05]  /*38c0*/  IMAD.U32 R29, RZ, RZ, UR13 ;  /* 0x0000000dff1d7e24 */ /* 0x000fca000f8e00ff */
[----:B------:R-:W3:Y:S01]  /*38d0*/  LDG.E.64 R26, desc[UR26][R28.64] ;  /* 0x0000001a1c1a7981 */ /* 0x000ee2000c1e1b00 */
[----:B------:R-:W-:Y:S01]  /*38e0*/  UMOV UR14, 0x9999999a ;  /* 0x9999999a000e7882 */ /* 0x000fe20000000000 */
[----:B------:R-:W-:Y:S01]  /*38f0*/  UMOV UR15, 0x3f999999 ;  /* 0x3f999999000f7882 */ /* 0x000fe20000000000 */
[----:B-1----:R-:W-:Y:S01]  /*3900*/  UIMAD.WIDE UR12, UR23, 0x8, UR18 ;  /* 0x00000008170c78a5 */ /* 0x002fe2000f8e0212 */
[----:B--2---:R-:W-:Y:S02]  /*3910*/  DMUL R24, R22, UR14 ;  /* 0x0000000e16187c28 */ /* 0x004fe40008000000 */
[----:B---3--:R-:W-:-:S06]  /*3920*/  DMUL R26, R26, UR14 ;  /* 0x0000000e1a1a7c28 */ /* 0x008fcc0008000000 */
[----:B------:R-:W-:Y:S01]  /*3930*/  DFMA R2, R22, R24, R2 ;  /* 0x000000181602722b */ /* 0x000fe20000000002 */
[----:B------:R-:W-:Y:S01]  /*3940*/  MOV R24, UR12 ;  /* 0x0000000c00187c02 */ /* 0x000fe20008000f00 */
[----:B------:R-:W-:Y:S01]  /*3950*/  IMAD.U32 R25, RZ, RZ, UR13 ;  /* 0x0000000dff197e24 */ /* 0x000fe2000f8e00ff */
[----:B------:R-:W-:-:S05]  /*3960*/  UIMAD.WIDE UR12, UR23, 0x8, UR16 ;  /* 0x00000008170c78a5 */ /* 0x000fca000f8e0210 */
[----:B------:R-:W2:Y:S01]  /*3970*/  LDG.E.64 R24, desc[UR26][R24.64] ;  /* 0x0000001a18187981 */ /* 0x000ea2000c1e1b00 */
[----:B------:R-:W-:Y:S01]  /*3980*/  MOV R28, UR12 ;  /* 0x0000000c001c7c02 */ /* 0x000fe20008000f00 */
[----:B------:R-:W-:Y:S01]  /*3990*/  IMAD.U32 R29, RZ, RZ, UR13 ;  /* 0x0000000dff1d7e24 */ /* 0x000fe2000f8e00ff */
[----:B------:R-:W-:-:S04]  /*39a0*/  DFMA R4, R22, R26, R4 ;  /* 0x0000001a1604722b */ /* 0x000fc80000000004 */
[----:B------:R-:W3:Y:S01]  /*39b0*/  LDG.E.64 R22, desc[UR26][R28.64] ;  /* 0x0000001a1c167981 */ /* 0x000ee2000c1e1b00 */
[----:B------:R-:W-:Y:S01]  /*39c0*/  UMOV UR12, 0x9999999a ;  /* 0x9999999a000c7882 */ /* 0x000fe20000000000 */
[----:B------:R-:W-:Y:S01]  /*39d0*/  UMOV UR13, 0x3fa99999 ;  /* 0x3fa99999000d7882 */ /* 0x000fe20000000000 */
[----:B------:R-:W-:Y:S02]  /*39e0*/  DADD R2, R10, R2 ;  /* 0x000000000a027229 */ /* 0x000fe40000000002 */
[----:B------:R-:W-:-:S06]  /*39f0*/  DADD R4, R6, R4 ;  /* 0x0000000006047229 */ /* 0x000fcc0000000004 */
[----:B------:R-:W-:Y:S02]  /*3a00*/  DFMA R18, R2, UR20, R18 ;  /* 0x0000001402127c2b */ /* 0x000fe40008000012 */
[----:B------:R-:W-:Y:S02]  /*3a10*/  DFMA R20, R4, UR20, R20 ;  /* 0x0000001404147c2b */ /* 0x000fe40008000014 */
[----:B--2---:R-:W-:-:S08]  /*3a20*/  DMUL R26, R24, UR14 ;  /* 0x0000000e181a7c28 */ /* 0x004fd00008000000 */
[----:B------:R-:W-:Y:S02]  /*3a30*/  DFMA R12, R24, R26, R12 ;  /* 0x0000001a180c722b */ /* 0x000fe4000000000c */
[----:B---3--:R-:W-:-:S06]  /*3a40*/  DMUL R24, R22, UR12 ;  /* 0x0000000c16187c28 */ /* 0x008fcc0008000000 */
[----:B------:R-:W-:Y:S02]  /*3a50*/  DADD R12, R8, R12 ;  /* 0x00000000080c7229 */ /* 0x000fe4000000000c */
[----:B------:R-:W-:-:S06]  /*3a60*/  DMUL R22, R22, R24 ;  /* 0x0000001816167228 */ /* 0x000fcc0000000000 */
[----:B------:R-:W-:Y:S02]  /*3a70*/  DFMA R14, R12, UR20, R14 ;  /* 0x000000140c0e7c2b */ /* 0x000fe4000800000e */
[----:B------:R-:W-:-:S08]  /*3a80*/  DMUL R6, R22, UR20 ;  /* 0x0000001416067c28 */ /* 0x000fd00008000000 */
[----:B------:R-:W-:-:S11]  /*3a90*/  DFMA R16, R22, R6, R16 ;  /* 0x000000061610722b */ /* 0x000fd60000000010 */
.L_x_4:
[----:B------:R-:W0:Y:S01]  /*3aa0*/  LDC.64 R4, c[0x0][0x380] ;  /* 0x0000e000ff047b82 */ /* 0x000e220000000a00 */
[----:B------:R-:W-:Y:S01]  /*3ab0*/  UIMAD.WIDE.U32 UR14, UR74, UR4, URZ ;  /* 0x000000044a0e72a5 */ /* 0x000fe2000f8e00ff */
[----:B------:R-:W-:Y:S01]  /*3ac0*/  DADD R18, R20, R18 ;  /* 0x0000000014127229 */ /* 0x000fe20000000012 */
[----:B------:R-:W-:Y:S01]  /*3ad0*/  UIMAD UR12, UR5, UR4, URZ ;  /* 0x00000004050c72a4 */ /* 0x000fe2000f8e02ff */
[----:B------:R-:W-:Y:S01]  /*3ae0*/  IMAD.MOV.U32 R10, RZ, RZ, 0x0 ;  /* 0x00000000ff0a7424 */ /* 0x000fe200078e00ff */
[----:B------:R-:W-:Y:S01]  /*3af0*/  UIADD3 UR4, UPT, UPT, UR4, 0x1, URZ ;  /* 0x0000000104047890 */ /* 0x000fe2000fffe0ff */
[----:B------:R-:W-:Y:S01]  /*3b00*/  MOV R11, 0x7ff80000 ;  /* 0x7ff80000000b7802 */ /* 0x000fe20000000f00 */
[----:B------:R-:W-:Y:S01]  /*3b10*/  UIADD3 UR12, UPT, UPT, UR15, UR12, URZ ;  /* 0x0000000c0f0c7290 */ /* 0x000fe2000fffe0ff */
[----:B------:R-:W1:Y:S01]  /*3b20*/  LDC R7, c[0x0][0x3c8] ;  /* 0x0000f200ff077b82 */ /* 0x000e620000000800 */
[----:B------:R-:W-:Y:S01]  /*3b30*/  UISETP.NE.AND UP1, UPT, UR4, 0x64, UPT ;  /* 0x000000640400788c */ /* 0x000fe2000bf25270 */
[----:B------:R-:W-:-:S06]  /*3b40*/  DADD R18, R18, R16 ;  /* 0x0000000012127229 */ /* 0x000fcc0000000010 */
[----:B------:R-:W2:Y:S02]  /*3b50*/  LDC.64 R2, c[0x0][0x388] ;  /* 0x0000e200ff027b82 */ /* 0x000ea40000000a00 */
[----:B------:R-:W-:Y:S01]  /*3b60*/  DADD R18, R18, R14 ;  /* 0x0000000012127229 */ /* 0x000fe2000000000e */
[----:B0-----:R-:W-:-:S04]  /*3b70*/  IADD3 R4, P0, PT, R4, UR14, RZ ;  /* 0x0000000e04047c10 */ /* 0x001fc8000ff1e0ff */
[----:B------:R-:W-:-:S03]  /*3b80*/  IADD3.X R5, PT, PT, R5, UR12, RZ, P0, !PT ;  /* 0x0000000c05057c10 */ /* 0x000fc600087fe4ff */
[----:B-1----:R-:W-:-:S05]  /*3b90*/  IMAD.WIDE R4, R7, 0x8, R4 ;  /* 0x0000000807047825 */ /* 0x002fca00078e0204 */
[----:B------:R0:W-:Y:S01]  /*3ba0*/  STG.E.64 desc[UR26][R4.64+-0x8], R10 ;  /* 0xfffff80a04007986 */ /* 0x0001e2000c101b1a */
[----:B--2---:R-:W-:-:S04]  /*3bb0*/  IADD3 R6, P1, PT, R4, R2, RZ ;  /* 0x0000000204067210 */ /* 0x004fc80007f3e0ff */
[-C--:B------:R-:W-:Y:S02]  /*3bc0*/  IADD3 R8, P0, PT, R6, R2.reuse, RZ ;  /* 0x0000000206087210 */ /* 0x080fe40007f1e0ff */
[----:B------:R-:W-:Y:S02]  /*3bd0*/  IADD3.X R7, PT, PT, R5, R3, RZ, P1, !PT ;  /* 0x0000000305077210 */ /* 0x000fe40000ffe4ff */
[----:B------:R-:W-:-:S03]  /*3be0*/  IADD3 R2, P1, PT, R8, R2, RZ ;  /* 0x0000000208027210 */ /* 0x000fc60007f3e0ff */
[----:B------:R-:W-:Y:S01]  /*3bf0*/  IMAD.X R9, R7, 0x1, R3, P0 ;  /* 0x0000000107097824 */ /* 0x000fe200000e0603 */
[----:B------:R-:W-:Y:S01]  /*3c00*/  PLOP3.LUT P0, PT, PT, PT, UP1, 0x80, 0x8 ;  /* 0x000000000008781c */ /* 0x000fe20003f0f018 */
[----:B------:R0:W-:Y:S03]  /*3c10*/  STG.E.64 desc[UR26][R6.64+-0x8], R10 ;  /* 0xfffff80a06007986 */ /* 0x0001e6000c101b1a */
[----:B------:R-:W-:Y:S01]  /*3c20*/  IADD3.X R3, PT, PT, R9, R3, RZ, P1, !PT ;  /* 0x0000000309037210 */ /* 0x000fe20000ffe4ff */
[----:B------:R0:W-:Y:S04]  /*3c30*/  STG.E.64 desc[UR26][R8.64+-0x8], R18 ;  /* 0xfffff81208007986 */ /* 0x0001e8000c101b1a */
[----:B------:R0:W-:Y:S04]  /*3c40*/  STG.E.64 desc[UR26][R2.64+-0x8], R10 ;  /* 0xfffff80a02007986 */ /* 0x0001e8000c101b1a */
[----:B------:R-:W-:Y:S05]  /*3c50*/  @!P0 EXIT ;  /* 0x000000000000894d */ /* 0x000fea0003800000 */
[----:B------:R-:W-:Y:S05]  /*3c60*/  BRA `(.L_x_6) ;  /* 0xffffffe800887947 */ /* 0x000fea000383ffff */
.L_x_7:
[----:B------:R-:W-:-:S00]  /*3c70*/  BRA `(.L_x_7) ;  /* 0xfffffffc00fc7947 */ /* 0x000fc0000383ffff */
[----:B------:R-:W-:-:S00]  /*3c80*/  NOP ;  /* 0x0000000000007918 */ /* 0x000fc00000000000 */
[----:B------:R-:W-:-:S00]  /*3c90*/  NOP ;  /* 0x0000000000007918 */ /* 0x000fc00000000000 */
[----:B------:R-:W-:-:S00]  /*3ca0*/  NOP ;  /* 0x0000000000007918 */ /* 0x000fc00000000000 */
[----:B------:R-:W-:-:S00]  /*3cb0*/  NOP ;  /* 0x0000000000007918 */ /* 0x000fc00000000000 */
[----:B------:R-:W-:-:S00]  /*3cc0*/  NOP ;  /* 0x0000000000007918 */ /* 0x000fc00000000000 */
[----:B------:R-:W-:-:S00]  /*3cd0*/  NOP ;  /* 0x0000000000007918 */ /* 0x000fc00000000000 */
[----:B------:R-:W-:-:S00]  /*3ce0*/  NOP ;  /* 0x0000000000007918 */ /* 0x000fc00000000000 */
[----:B------:R-:W-:-:S00]  /*3cf0*/  NOP ;  /* 0x0000000000007918 */ /* 0x000fc00000000000 */
.L_x_142:


//--------------------- .text._Z23predicted_vehicle_state14cudaPitchedPtrS_PdS0_S0_S0_diS0_S0_S0_ --------------------------
	.section	.text._Z23predicted_vehicle_state14cudaPitchedPtrS_PdS0_S0_S0_diS0_S0_S0_,"ax",@progbits
	.align	128
        .global         _Z23predicted_vehicle_state14cudaPitchedPtrS_PdS0_S0_S0_diS0_S0_S0_
        .type           _Z23predicted_vehicle_state14cudaPitchedPtrS_PdS0_S0_S0_diS0_S0_S0_,@function
        .size           _Z23predicted_vehicle_state14cudaPitchedPtrS_PdS0_S0_S0_diS0_S0_S0_,(.L_x_141 - _Z23predicted_vehicle_state14cudaPitchedPtrS_PdS0_S0_S0_diS0_S0_S0_)
        .other          _Z23predicted_vehicle_state14cudaPitchedPtrS_PdS0_S0_S0_diS0_S0_S0_,@"STO_CUDA_ENTRY STV_DEFAULT"
_Z23predicted_vehicle_state14cudaPitchedPtrS_PdS0_S0_S0_diS0_S0_S0_:
.text._Z23predicted_vehicle_state14cudaPitchedPtrS_PdS0_S0_S0_diS0_S0_S0_:
[----:B------:R-:W0:Y:S02]  /*0000*/  LDC R1, c[0x0][0x37c] ;  /* 0x0000df00ff017b82 */ /* 0x000e240000000800 */
[----:B0-----:R-:W-:Y:S01]  /*0010*/  VIADD R1, R1, 0xfffff9d0 ;  /* 0xfffff9d001017836 */ /* 0x001fe20000000000 */
[----:B------:R-:W-:Y:S01]  /*0020*/  CS2R R10, SRZ ;  /* 0x00000000000a7805 */ /* 0x000fe2000001ff00 */
[----:B------:R-:W-:Y:S02]  /*0030*/  IMAD.MOV.U32 R4, RZ, RZ, 0x6ae7d567 ;  /* 0x6ae7d567ff047424 */ /* 0x000fe400078e00ff */
[----:B------:R-:W-:Y:S02]  /*0040*/  HFMA2 R22, -RZ, RZ, -3.279296875, 266.25 ;  /* 0xc28f5c29ff167431 */ /* 0x000fe400000001ff */
[----:B------:R-:W-:Y:S01]  /*0050*/  IMAD.MOV.U32 R5, RZ, RZ, 0x3feff62b ;  /* 0x3feff62bff057424 */ /* 0x000fe200078e00ff */
[----:B------:R-:W-:Y:S01]  /*0060*/  CS2R R20, SRZ ;  /* 0x0000000000147805 */ /* 0x000fe2000001ff00 */
[----:B------:R-:W-:Y:S01]  /*0070*/  IMAD.MOV.U32 R6, RZ, RZ, 0x487fcb92 ;  /* 0x487fcb92ff067424 */ /* 0x000fe200078e00ff */
[----:B------:R-:W-:Y:S01]  /*0080*/  CS2R R14, SRZ ;  /* 0x00000000000e7805 */ /* 0x000fe2000001ff00 */
[----:B------:R-:W-:Y:S01]  /*0090*/  IMAD.MOV.U32 R7, RZ, RZ, -0x40b28241 ;  /* 0xbf4d7dbfff077424 */ /* 0x000fe200078e00ff */
[----:B------:R-:W-:Y:S01]  /*00a0*/  MOV R16, 0xebedfa44 ;  /* 0xebedfa4400107802 */ /* 0x000fe20000000f00 */
[----:B------:R-:W-:Y:S01]  /*00b0*/  IMAD.MOV.U32 R8, RZ, RZ, 0x7f62b6ae ;  /* 0x7f62b6aeff087424 */ /* 0x000fe200078e00ff */
[----:B------:R-:W-:Y:S01]  /*00c0*/  CS2R R18, SRZ ;  /* 0x0000000000127805 */ /* 0x000fe2000001ff00 */
[----:B------:R-:W-:Y:S01]  /*00d0*/  IMAD.MOV.U32 R9, RZ, RZ, 0x3fa93dd9 ;  /* 0x3fa93dd9ff097424 */ /* 0x000fe200078e00ff */
[----:B------:R0:W-:Y:S01]  /*00e0*/  STL.128 [R1+0x30], R4 ;  /* 0x0000300401007387 */ /* 0x0001e20000100c00 */
[----:B------:R-:W-:Y:S01]  /*00f0*/  IMAD.MOV.U32 R23, RZ, RZ, 0x400aa8f5 ;  /* 0x400aa8f5ff177424 */ /* 0x000fe200078e00ff */
[----:B------:R-:W-:Y:S01]  /*0100*/  CS2R R24, SRZ ;  /* 0x0000000000187805 */ /* 0x000fe2000001ff00 */
[----:B------:R-:W-:Y:S01]  /*0110*/  IMAD.MOV.U32 R12, RZ, RZ, 0x1eb851ec ;  /* 0x1eb851ecff0c7424 */ /* 0x000fe200078e00ff */
[----:B------:R1:W-:Y:S01]  /*0120*/  STL.128 [R1+0x40], R8 ;  /* 0x0000400801007387 */ /* 0x0003e20000100c00 */
[----:B------:R-:W-:Y:S01]  /*0130*/  IMAD.MOV.U32 R13, RZ, RZ, -0x406e147b ;  /* 0xbf91eb85ff0d7424 */ /* 0x000fe200078e00ff */
[----:B------:R-:W2:Y:S01]  /*0140*/  LDC R0, c[0x0][0x3e8] ;  /* 0x0000fa00ff007b82 */ /* 0x000ea20000000800 */
[----:B------:R-:W-:Y:S01]  /*0150*/  IMAD.MOV.U32 R17, RZ, RZ, 0x4050e5c0 ;  /* 0x4050e5c0ff117424 */ /* 0x000fe200078e00ff */
[----:B------:R3:W-:Y:S01]  /*0160*/  STL.128 [R1+0x70], R20 ;  /* 0x0000701401007387 */ /* 0x0007e20000100c00 */
[----:B------:R-:W-:Y:S01]  /*0170*/  IMAD.MOV.U32 R26, RZ, RZ, -0x141205bc ;  /* 0xebedfa44ff1a7424 */ /* 0x000fe200078e00ff */
[----:B------:R-:W-:Y:S01]  /*0180*/  CS2R R28, SRZ ;  /* 0x00000000001c7805 */ /* 0x000fe2000001ff00 */
[----:B------:R-:W-:Y:S01]  /*0190*/  IMAD.MOV.U32 R27, RZ, RZ, -0x3faf1a40 ;  /* 0xc050e5c0ff1b7424 */ /* 0x000fe200078e00ff */
[----:B------:R-:W-:Y:S01]  /*01a0*/  STL.128 [R1+0xa0], R12 ;  /* 0x0000a00c01007387 */ /* 0x000fe20000100c00 */
[----:B------:R-:W-:-:S02]  /*01b0*/  IMAD.MOV.U32 R30, RZ, RZ, -0x6e2eb1c4 ;  /* 0x91d14e3cff1e7424 */ /* 0x000fc400078e00ff */
[----:B------:R-:W-:Y:S02]  /*01c0*/  HFMA2 R38, -RZ, RZ, 0, 0 ;  /* 0x00000000ff267431 */ /* 0x000fe400000001ff */
[----:B------:R-:W-:Y:S01]  /*01d0*/  IMAD.MOV.U32 R31, RZ, RZ, -0x401001a4 ;  /* 0xbfeffe5cff1f7424 */ /* 0x000fe200078e00ff */
[----:B0-----:R-:W-:Y:S01]  /*01e0*/  CS2R R6, SRZ ;  /* 0x0000000000067805 */ /* 0x001fe2000001ff00 */
[----:B------:R-:W-:Y:S01]  /*01f0*/  IMAD.MOV.U32 R4, RZ, RZ, -0x346dc5d ;  /* 0xfcb923a3ff047424 */ /* 0x000fe200078e00ff */
[----:B------:R0:W-:Y:S01]  /*0200*/  STL.128 [R1+0xe0], R16 ;  /* 0x0000e01001007387 */ /* 0x0001e20000100c00 */
[----:B------:R-:W-:Y:S01]  /*0210*/  IMAD.MOV.U32 R5, RZ, RZ, -0x40100b79 ;  /* 0xbfeff487ff057424 */ /* 0x000fe200078e00ff */
[----:B------:R-:W-:Y:S01]  /*0220*/  CS2R R36, SRZ ;  /* 0x0000000000247805 */ /* 0x000fe2000001ff00 */
[----:B-1----:R-:W-:Y:S01]  /*0230*/  IMAD.MOV.U32 R8, RZ, RZ, 0x487fcb92 ;  /* 0x487fcb92ff087424 */ /* 0x002fe200078e00ff */
[----:B------:R1:W-:Y:S01]  /*0240*/  STL.128 [R1+0x80], R24 ;  /* 0x0000801801007387 */ /* 0x0003e20000100c00 */
[----:B------:R-:W-:Y:S01]  /*0250*/  IMAD.MOV.U32 R9, RZ, RZ, -0x40b28241 ;  /* 0xbf4d7dbfff097424 */ /* 0x000fe200078e00ff */
[----:B---3--:R-:W-:Y:S01]  /*0260*/  MOV R22, 0x1eb851ec ;  /* 0x1eb851ec00167802 */ /* 0x008fe20000000f00 */
[----:B------:R-:W-:Y:S01]  /*0270*/  IMAD.MOV.U32 R10, RZ, RZ, -0xf27bb30 ;  /* 0xf0d844d0ff0a7424 */ /* 0x000fe200078e00ff */
[----:B------:R3:W-:Y:S01]  /*0280*/  STL.128 [R1+0x100], R4 ;  /* 0x0001000401007387 */ /* 0x0007e20000100c00 */
[----:B------:R-:W-:Y:S01]  /*0290*/  IMAD.MOV.U32 R11, RZ, RZ, 0x3fa94af4 ;  /* 0x3fa94af4ff0b7424 */ /* 0x000fe200078e00ff */
[----:B------:R-:W-:Y:S01]  /*02a0*/  R2UR UR5, R1 ;  /* 0x00000000010572ca */ /* 0x000fe200000e0000 */
[----:B------:R-:W-:Y:S01]  /*02b0*/  IMAD.MOV.U32 R20, RZ, RZ, -0x6e2eb1c4 ;  /* 0x91d14e3cff147424 */ /* 0x000fe200078e00ff */
[----:B------:R-:W-:Y:S01]  /*02c0*/  STL.128 [R1+0x90], R28 ;  /* 0x0000901c01007387 */ /* 0x000fe20000100c00 */
[----:B------:R-:W-:Y:S01]  /*02d0*/  IMAD.MOV.U32 R21, RZ, RZ, 0x3feffe5c ;  /* 0x3feffe5cff157424 */ /* 0x000fe200078e00ff */
[----:B--2---:R-:W-:Y:S01]  /*02e0*/  ISETP.GT.AND P0, PT, R0, 0x190, PT ;  /* 0x000001900000780c */ /* 0x004fe20003f04270 */
[----:B------:R-:W-:-:S02]  /*02f0*/  IMAD.MOV.U32 R23, RZ, RZ, 0x3f91eb85 ;  /* 0x3f91eb85ff177424 */ /* 0x000fc400078e00ff */
[----:B0-----:R-:W-:Y:S02]  /*0300*/  HFMA2 R18, -RZ, RZ, -0.00556182861328125, 0.0789794921875 ;  /* 0x9db22d0eff127431 */ /* 0x001fe400000001ff */
[----:B------:R-:W-:Y:S01]  /*0310*/  IMAD.MOV.U32 R12, RZ, RZ, 0x1a36e2f ;  /* 0x01a36e2fff0c7424 */ /* 0x000fe200078e00ff */
[----:B------:R0:W-:Y:S01]  /*0320*/  STL.128 [R1+0x170], R8 ;  /* 0x0001700801007387 */ /* 0x0001e20000100c00 */
[----:B------:R-:W-:Y:S01]  /*0330*/  IMAD.MOV.U32 R13, RZ, RZ, -0x406dfa44 ;  /* 0xbf9205bcff0d7424 */ /* 0x000fe200078e00ff */
[----:B-1----:R-:W-:Y:S01]  /*0340*/  CS2R R26, SRZ ;  /* 0x00000000001a7805 */ /* 0x002fe2000001ff00 */
[----:B------:R-:W-:Y:S01]  /*0350*/  IMAD.MOV.U32 R14, RZ, RZ, 0x6f0068dc ;  /* 0x6f0068dcff0e7424 */ /* 0x000fe200078e00ff */
[----:B------:R-:W-:Y:S01]  /*0360*/  STL.128 [R1+0x1d0], R20 ;  /* 0x0001d01401007387 */ /* 0x000fe20000100c00 */
[----:B------:R-:W-:Y:S01]  /*0370*/  IMAD.MOV.U32 R15, RZ, RZ, 0x3ff00481 ;  /* 0x3ff00481ff0f7424 */ /* 0x000fe200078e00ff */
[----:B---3--:R-:W-:Y:S01]  /*0380*/  MOV R4, 0x2752546 ;  /* 0x0275254600047802 */ /* 0x008fe20000000f00 */
[----:B------:R-:W-:Y:S01]  /*0390*/  IMAD.MOV.U32 R16, RZ, RZ, -0x14e3bcd3 ;  /* 0xeb1c432dff107424 */ /* 0x000fe200078e00ff */
[----:B------:R-:W-:Y:S01]  /*03a0*/  R2UR UR4, R1 ;  /* 0x00000000010472ca */ /* 0x000fe200000e0000 */
[----:B------:R-:W-:Y:S01]  /*03b0*/  IMAD.MOV.U32 R17, RZ, RZ, 0x3f2a36e2 ;  /* 0x3f2a36e2ff117424 */ /* 0x000fe200078e00ff */
[----:B------:R1:W-:Y:S01]  /*03c0*/  STL.128 [R1+0x230], R12 ;  /* 0x0002300c01007387 */ /* 0x0003e20000100c00 */
[----:B------:R-:W-:-:S02]  /*03d0*/  IMAD.MOV.U32 R19, RZ, RZ, -0x40035811 ;  /* 0xbffca7efff137424 */ /* 0x000fc400078e00ff */
[----:B------:R-:W-:Y:S01]  /*03e0*/  IMAD.MOV.U32 R24, RZ, RZ, -0x2de00d1b ;  /* 0xd21ff2e5ff187424 */ /* 0x000fe200078e00ff */
[----:B------:R-:W-:Y:S01]  /*03f0*/  STL.128 [R1], RZ ;  /* 0x000000ff01007387 */ /* 0x000fe20000100c00 */
[----:B------:R-:W-:Y:S02]  /*0400*/  IMAD.MOV.U32 R25, RZ, RZ, -0x3fc34091 ;  /* 0xc03cbf6fff197424 */ /* 0x000fe400078e00ff */
[----:B------:R-:W-:Y:S01]  /*0410*/  IMAD.MOV.U32 R5, RZ, RZ, 0x3f9b089a ;  /* 0x3f9b089aff057424 */ /* 0x000fe200078e00ff */
[----:B------:R-:W-:Y:S01]  /*0420*/  STL.128 [R1+0x250], R16 ;  /* 0x0002501001007387 */ /* 0x000fe20000100c00 */
[----:B------:R-:W-:Y:S02]  /*0430*/  IMAD.MOV.U32 R6, RZ, RZ, 0x7ced9168 ;  /* 0x7ced9168ff067424 */ /* 0x000fe400078e00ff */
[----:B------:R-:W-:Y:S01]  /*0440*/  IMAD.MOV.U32 R7, RZ, RZ, -0x400fcac1 ;  /* 0xbff0353fff077424 */ /* 0x000fe200078e00ff */
[----:B------:R2:W-:Y:S01]  /*0450*/  STL.128 [R1+0x260], R24 ;  /* 0x0002601801007387 */ /* 0x0005e20000100c00 */
[----:B0-----:R-:W-:-:S02]  /*0460*/  IMAD.MOV.U32 R8, RZ, RZ, 0x4816f007 ;  /* 0x4816f007ff087424 */ /* 0x001fc400078e00ff */
[----:B------:R-:W-:Y:S02]  /*0470*/  IMAD.MOV.U32 R9, RZ, RZ, 0x3ff1fc50 ;  /* 0x3ff1fc50ff097424 */ /* 0x000fe400078e00ff */
[----:B-1----:R-:W-:Y:S02]  /*0480*/  HFMA2 R12, -RZ, RZ, -3640, 3.587890625 ;  /* 0xeb1c432dff0c7431 */ /* 0x002fe400000001ff */
[----:B------:R-:W-:Y:S01]  /*0490*/  IMAD.MOV.U32 R10, RZ, RZ, 0x3c361134 ;  /* 0x3c361134ff0a7424 */ /* 0x000fe200078e00ff */
[----:B------:R-:W-:Y:S01]  /*04a0*/  STL.128 [R1+0x280], R4 ;  /* 0x0002800401007387 */ /* 0x000fe20000100c00 */
[----:B------:R-:W-:Y:S02]  /*04b0*/  IMAD.MOV.U32 R11, RZ, RZ, -0x4025ad43 ;  /* 0xbfda52bdff0b7424 */ /* 0x000fe400078e00ff */
[----:B------:R-:W-:Y:S01]  /*04c0*/  IMAD.MOV.U32 R34, RZ, RZ, 0x1eb851ec ;  /* 0x1eb851ecff227424 */ /* 0x000fe200078e00ff */
[----:B------:R-:W-:Y:S01]  /*04d0*/  STL.128 [R1+0x10], RZ ;  /* 0x000010ff01007387 */ /* 0x000fe20000100c00 */
[----:B------:R-:W-:-:S02]  /*04e0*/  IMAD.MOV.U32 R35, RZ, RZ, 0x3f91eb85 ;  /* 0x3f91eb85ff237424 */ /* 0x000fc400078e00ff */
[----:B------:R-:W-:Y:S01]  /*04f0*/  IMAD.MOV.U32 R32, RZ, RZ, 0x7f62b6ae ;  /* 0x7f62b6aeff207424 */ /* 0x000fe200078e00ff */
[----:B------:R0:W-:Y:S01]  /*0500*/  STL.128 [R1+0x290], R8 ;  /* 0x0002900801007387 */ /* 0x0001e20000100c00 */
[----:B------:R-:W-:Y:S02]  /*0510*/  IMAD.MOV.U32 R33, RZ, RZ, 0x3fa93dd9 ;  /* 0x3fa93dd9ff217424 */ /* 0x000fe400078e00ff */
[----:B--2---:R-:W-:Y:S02]  /*0520*/  HFMA2 R24, -RZ, RZ, -2005, 1743 ;  /* 0xe7d566cfff187431 */ /* 0x004fe400000001ff */
[----:B------:R-:W-:Y:S01]  /*0530*/  IMAD.MOV.U32 R20, RZ, RZ, -0x66cf41f2 ;  /* 0x9930be0eff147424 */ /* 0x000fe200078e00ff */
[----:B------:R-:W-:Y:S01]  /*0540*/  STL.128 [R1+0x20], RZ ;  /* 0x000020ff01007387 */ /* 0x000fe20000100c00 */
[----:B------:R-:W-:Y:S02]  /*0550*/  IMAD.MOV.U32 R21, RZ, RZ, -0x4026e7d6 ;  /* 0xbfd9182aff157424 */ /* 0x000fe400078e00ff */
[----:B------:R-:W-:Y:S01]  /*0560*/  IMAD.MOV.U32 R22, RZ, RZ, 0x0 ;  /* 0x00000000ff167424 */ /* 0x000fe200078e00ff */
[----:B------:R1:W-:Y:S01]  /*0570*/  STL.128 [R1+0xf0], R32 ;  /* 0x0000f02001007387 */ /* 0x0003e20000100c00 */
[----:B------:R-:W-:-:S02]  /*0580*/  IMAD.MOV.U32 R23, RZ, RZ, -0x80000000 ;  /* 0x80000000ff177424 */ /* 0x000fc400078e00ff */
[----:B------:R-:W-:Y:S01]  /*0590*/  IMAD.MOV.U32 R13, RZ, RZ, 0x3f1a36e2 ;  /* 0x3f1a36e2ff0d7424 */ /* 0x000fe200078e00ff */
[----:B------:R-:W-:Y:S01]  /*05a0*/  STL.128 [R1+0x50], RZ ;  /* 0x000050ff01007387 */ /* 0x000fe20000100c00 */
[----:B------:R-:W-:Y:S02]  /*05b0*/  IMAD.MOV.U32 R14, RZ, RZ, 0x29c779a7 ;  /* 0x29c779a7ff0e7424 */ /* 0x000fe400078e00ff */
[----:B------:R-:W-:Y:S01]  /*05c0*/  IMAD.MOV.U32 R15, RZ, RZ, 0x4040923a ;  /* 0x4040923aff0f7424 */ /* 0x000fe200078e00ff */
[----:B0-----:R-:W-:Y:S01]  /*05d0*/  MOV R9, 0x3ffc34d6 ;  /* 0x3ffc34d600097802 */ /* 0x001fe20000000f00 */
[----:B------:R-:W-:Y:S01]  /*05e0*/  IMAD.MOV.U32 R28, RZ, RZ, -0x71758e22 ;  /* 0x8e8a71deff1c7424 */ /* 0x000fe200078e00ff */
[----:B------:R-:W-:Y:S01]  /*05f0*/  STL.128 [R1+0x2c0], R20 ;  /* 0x0002c01401007387 */ /* 0x000fe20000100c00 */
[----:B------:R-:W-:Y:S02]  /*0600*/  IMAD.MOV.U32 R29, RZ, RZ, -0x40700d1c ;  /* 0xbf8ff2e4ff1d7424 */ /* 0x000fe400078e00ff */
[----:B------:R-:W-:Y:S01]  /*0610*/  IMAD.MOV.U32 R30, RZ, RZ, -0x72474539 ;  /* 0x8db8bac7ff1e7424 */ /* 0x000fe200078e00ff */
[----:B------:R0:W-:Y:S01]  /*0620*/  STL.128 [R1+0x2b0], R12 ;  /* 0x0002b00c01007387 */ /* 0x0001e20000100c00 */
[----:B------:R-:W-:Y:S01]  /*0630*/  IMAD.MOV.U32 R31, RZ, RZ, -0x40a90ffa ;  /* 0xbf56f006ff1f7424 */ /* 0x000fe200078e00ff */
[----:B-1----:R-:W-:Y:S01]  /*0640*/  MOV R32, 0xd1b7176 ;  /* 0x0d1b717600207802 */ /* 0x002fe20000000f00 */
[----:B------:R-:W-:Y:S01]  /*0650*/  IMAD.MOV.U32 R16, RZ, RZ, 0x4189374c ;  /* 0x4189374cff107424 */ /* 0x000fe200078e00ff */
[----:B------:R-:W-:Y:S01]  /*0660*/  STL.128 [R1+0x60], RZ ;  /* 0x000060ff01007387 */ /* 0x000fe20000100c00 */
[----:B------:R-:W-:-:S02]  /*0670*/  IMAD.MOV.U32 R17, RZ, RZ, 0x3f90e560 ;  /* 0x3f90e560ff117424 */ /* 0x000fc400078e00ff */
[----:B------:R-:W-:Y:S01]  /*0680*/  IMAD.MOV.U32 R18, RZ, RZ, 0x1758e219 ;  /* 0x1758e219ff127424 */ /* 0x000fe200078e00ff */
[----:B------:R-:W-:Y:S01]  /*0690*/  STL.128 [R1+0x270], R28 ;  /* 0x0002701c01007387 */ /* 0x000fe20000100c00 */
[----:B------:R-:W-:Y:S02]  /*06a0*/  IMAD.MOV.U32 R19, RZ, RZ, -0x40072e49 ;  /* 0xbff8d1b7ff137424 */ /* 0x000fe400078e00ff */
[----:B------:R-:W-:Y:S01]  /*06b0*/  IMAD.MOV.U32 R5, RZ, RZ, -0x4094f766 ;  /* 0xbf6b089aff057424 */ /* 0x000fe200078e00ff */
[----:B------:R-:W-:Y:S01]  /*06c0*/  STL.128 [R1+0xb0], RZ ;  /* 0x0000b0ff01007387 */ /* 0x000fe20000100c00 */
[----:B------:R-:W-:Y:S02]  /*06d0*/  IMAD.MOV.U32 R6, RZ, RZ, -0x52bd3c36 ;  /* 0xad42c3caff067424 */ /* 0x000fe400078e00ff */
[----:B------:R-:W-:Y:S02]  /*06e0*/  IMAD.MOV.U32 R7, RZ, RZ, -0x3ffaa197 ;  /* 0xc0055e69ff077424 */ /* 0x000fe400078e00ff */
[----:B0-----:R-:W-:-:S02]  /*06f0*/  HFMA2 R13, -RZ, RZ, -1.9716796875, -4.1953125 ;  /* 0xbfe3c432ff0d7431 */ /* 0x001fc400000001ff */
[----:B------:R-:W-:Y:S01]  /*0700*/  IMAD.MOV.U32 R8, RZ, RZ, -0x5e9e1b09 ;  /* 0xa161e4f7ff087424 */ /* 0x000fe200078e00ff */
[----:B------:R-:W-:Y:S01]  /*0710*/  STL.128 [R1+0x2e0], R16 ;  /* 0x0002e01001007387 */ /* 0x000fe20000100c00 */
[----:B------:R-:W-:Y:S02]  /*0720*/  IMAD.MOV.U32 R10, RZ, RZ, 0x0 ;  /* 0x00000000ff0a7424 */ /* 0x000fe400078e00ff */
[----:B------:R-:W-:Y:S01]  /*0730*/  IMAD.MOV.U32 R11, RZ, RZ, -0x80000000 ;  /* 0x80000000ff0b7424 */ /* 0x000fe200078e00ff */
[----:B------:R-:W-:Y:S01]  /*0740*/  STL.128 [R1+0x310], R4 ;  /* 0x0003100401007387 */ /* 0x000fe20000100c00 */
[----:B------:R-:W-:Y:S02]  /*0750*/  IMAD.MOV.U32 R33, RZ, RZ, 0x3f802de0 ;  /* 0x3f802de0ff217424 */ /* 0x000fe400078e00ff */
[----:B------:R-:W-:Y:S01]  /*0760*/  IMAD.MOV.U32 R34, RZ, RZ, 0x6c8b4396 ;  /* 0x6c8b4396ff227424 */ /* 0x000fe200078e00ff */
[----:B------:R0:W-:Y:S01]  /*0770*/  STL.128 [R1+0x320], R8 ;  /* 0x0003200801007387 */ /* 0x0001e20000100c00 */
[----:B------:R-:W-:-:S02]  /*0780*/  IMAD.MOV.U32 R35, RZ, RZ, -0x40460419 ;  /* 0xbfb9fbe7ff237424 */ /* 0x000fc400078e00ff */
[----:B------:R-:W-:Y:S01]  /*0790*/  IMAD.MOV.U32 R25, RZ, RZ, -0x4007d496 ;  /* 0xbff82b6aff197424 */ /* 0x000fe200078e00ff */
[----:B------:R-:W-:Y:S01]  /*07a0*/  STL.128 [R1+0xc0], RZ ;  /* 0x0000c0ff01007387 */ /* 0x000fe20000100c00 */
[----:B------:R-:W-:Y:S02]  /*07b0*/  IMAD.MOV.U32 R26, RZ, RZ, 0x2de00d2 ;  /* 0x02de00d2ff1a7424 */ /* 0x000fe400078e00ff */
[----:B------:R-:W-:Y:S01]  /*07c0*/  IMAD.MOV.U32 R27, RZ, RZ, -0x3faf85f7 ;  /* 0xc0507a09ff1b7424 */ /* 0x000fe200078e00ff */
[----:B------:R1:W-:Y:S01]  /*07d0*/  STL.128 [R1+0x2d0], R32 ;  /* 0x0002d02001007387 */ /* 0x0003e20000100c00 */
[----:B------:R-:W-:Y:S02]  /*07e0*/  IMAD.MOV.U32 R20, RZ, RZ, 0x2de00d1b ;  /* 0x2de00d1bff147424 */ /* 0x000fe400078e00ff */
[----:B------:R-:W-:Y:S01]  /*07f0*/  IMAD.MOV.U32 R21, RZ, RZ, 0x40511090 ;  /* 0x40511090ff157424 */ /* 0x000fe200078e00ff */
[----:B------:R2:W-:Y:S01]  /*0800*/  STL.128 [R1+0x2f0], R24 ;  /* 0x0002f01801007387 */ /* 0x0005e20000100c00 */
[----:B------:R-:W-:-:S02]  /*0810*/  IMAD.MOV.U32 R22, RZ, RZ, 0x295e9e1b ;  /* 0x295e9e1bff167424 */ /* 0x000fc400078e00ff */
[----:B------:R-:W-:Y:S01]  /*0820*/  IMAD.MOV.U32 R23, RZ, RZ, 0x400090cb ;  /* 0x400090cbff177424 */ /* 0x000fe200078e00ff */
[----:B0-----:R-:W-:Y:S01]  /*0830*/  MOV R9, 0xbffa83e4 ;  /* 0xbffa83e400097802 */ /* 0x001fe20000000f00 */
[----:B------:R-:W-:Y:S01]  /*0840*/  IMAD.MOV.U32 R28, RZ, RZ, -0x32ca57a8 ;  /* 0xcd35a858ff1c7424 */ /* 0x000fe200078e00ff */
[----:B------:R-:W-:Y:S01]  /*0850*/  STL.128 [R1+0xd0], RZ ;  /* 0x0000d0ff01007387 */ /* 0x000fe20000100c00 */
[----:B------:R-:W-:Y:S02]  /*0860*/  IMAD.MOV.U32 R29, RZ, RZ, -0x403eb1c5 ;  /* 0xbfc14e3bff1d7424 */ /* 0x000fe400078e00ff */
[----:B------:R-:W-:Y:S01]  /*0870*/  IMAD.MOV.U32 R30, RZ, RZ, 0x75f6fd22 ;  /* 0x75f6fd22ff1e7424 */ /* 0x000fe200078e00ff */
[----:B------:R0:W-:Y:S01]  /*0880*/  STL.128 [R1+0x350], R20 ;  /* 0x0003501401007387 */ /* 0x0001e20000100c00 */
[----:B------:R-:W-:Y:S01]  /*0890*/  IMAD.MOV.U32 R31, RZ, RZ, 0x3f719ce0 ;  /* 0x3f719ce0ff1f7424 */ /* 0x000fe200078e00ff */
[----:B-1----:R-:W-:Y:S01]  /*08a0*/  MOV R35, 0xbfe734d6 ;  /* 0xbfe734d600237802 */ /* 0x002fe20000000f00 */
[----:B------:R-:W-:Y:S01]  /*08b0*/  IMAD.MOV.U32 R12, RZ, RZ, -0x35a85879 ;  /* 0xca57a787ff0c7424 */ /* 0x000fe200078e00ff */
[----:B------:R-:W-:Y:S01]  /*08c0*/  STL.128 [R1+0x110], RZ ;  /* 0x000110ff01007387 */ /* 0x000fe20000100c00 */
[----:B------:R-:W-:-:S02]  /*08d0*/  IMAD.MOV.U32 R14, RZ, RZ, 0x15b573eb ;  /* 0x15b573ebff0e7424 */ /* 0x000fc400078e00ff */
[----:B--2---:R-:W-:Y:S02]  /*08e0*/  HFMA2 R25, -RZ, RZ, 1.8662109375, -2.869140625 ;  /* 0x3f77c1bdff197431 */ /* 0x004fe400000001ff */
[----:B------:R-:W-:Y:S01]  /*08f0*/  IMAD.MOV.U32 R15, RZ, RZ, 0x4021abfb ;  /* 0x4021abfbff0f7424 */ /* 0x000fe200078e00ff */
[----:B------:R-:W-:Y:S01]  /*0900*/  STL.128 [R1+0x330], R28 ;  /* 0x0003301c01007387 */ /* 0x000fe20000100c00 */
[----:B------:R-:W-:Y:S02]  /*0910*/  IMAD.MOV.U32 R16, RZ, RZ, -0x4189374c ;  /* 0xbe76c8b4ff107424 */ /* 0x000fe400078e00ff */
[----:B------:R-:W-:Y:S01]  /*0920*/  IMAD.MOV.U32 R17, RZ, RZ, -0x401ae561 ;  /* 0xbfe51a9fff117424 */ /* 0x000fe200078e00ff */
[----:B------:R1:W-:Y:S01]  /*0930*/  STL.128 [R1+0x340], R12 ;  /* 0x0003400c01007387 */ /* 0x0003e20000100c00 */
[----:B------:R-:W-:Y:S02]  /*0940*/  IMAD.MOV.U32 R18, RZ, RZ, 0x0 ;  /* 0x00000000ff127424 */ /* 0x000fe400078e00ff */
[----:B------:R-:W-:-:S02]  /*0950*/  IMAD.MOV.U32 R19, RZ, RZ, -0x80000000 ;  /* 0x80000000ff137424 */ /* 0x000fc400078e00ff */
[----:B0-----:R-:W-:Y:S02]  /*0960*/  HFMA2 R21, -RZ, RZ, 1.8427734375, 0.01010894775390625 ;  /* 0x3f5f212dff157431 */ /* 0x001fe400000001ff */
[----:B------:R-:W-:Y:S01]  /*0970*/  IMAD.MOV.U32 R4, RZ, RZ, -0x154c985f ;  /* 0xeab367a1ff047424 */ /* 0x000fe200078e00ff */
[----:B------:R-:W-:Y:S01]  /*0980*/  STL.128 [R1+0x120], RZ ;  /* 0x000120ff01007387 */ /* 0x000fe20000100c00 */
[----:B------:R-:W-:Y:S02]  /*0990*/  IMAD.MOV.U32 R5, RZ, RZ, 0x3fa5b573 ;  /* 0x3fa5b573ff057424 */ /* 0x000fe400078e00ff */
[----:B------:R-:W-:Y:S01]  /*09a0*/  IMAD.MOV.U32 R6, RZ, RZ, 0x46dc5d64 ;  /* 0x46dc5d64ff067424 */ /* 0x000fe200078e00ff */
[----:B------:R0:W-:Y:S01]  /*09b0*/  STL.128 [R1+0x380], R16 ;  /* 0x0003801001007387 */ /* 0x0001e20000100c00 */
[----:B------:R-:W-:Y:S02]  /*09c0*/  IMAD.MOV.U32 R7, RZ, RZ, -0x3fe387fd ;  /* 0xc01c7803ff077424 */ /* 0x000fe400078e00ff */
[----:B------:R-:W-:Y:S01]  /*09d0*/  IMAD.MOV.U32 R8, RZ, RZ, 0x25aee632 ;  /* 0x25aee632ff087424 */ /* 0x000fe200078e00ff */
[----:B------:R-:W-:Y:S01]  /*09e0*/  STL.128 [R1+0x130], RZ ;  /* 0x000130ff01007387 */ /* 0x000fe20000100c00 */
[----:B------:R-:W-:Y:S01]  /*09f0*/  IMAD.MOV.U32 R10, RZ, RZ, -0x89a0275 ;  /* 0xf765fd8bff0a7424 */ /* 0x000fe200078e00ff */
[----:B-1----:R-:W-:Y:S01]  /*0a00*/  CS2R R14, SRZ ;  /* 0x00000000000e7805 */ /* 0x002fe2000001ff00 */
[----:B------:R-:W-:Y:S01]  /*0a10*/  IMAD.MOV.U32 R11, RZ, RZ, 0x3fc961e4 ;  /* 0x3fc961e4ff0b7424 */ /* 0x000fe200078e00ff */
[----:B------:R-:W-:Y:S01]  /*0a20*/  STL.128 [R1+0x3a0], R4 ;  /* 0x0003a00401007387 */ /* 0x000fe20000100c00 */
[----:B------:R-:W-:-:S02]  /*0a30*/  IMAD.MOV.U32 R34, RZ, RZ, -0x5e9e1b09 ;  /* 0xa161e4f7ff227424 */ /* 0x000fc400078e00ff */
[----:B------:R-:W-:Y:S01]  /*0a40*/  IMAD.MOV.U32 R32, RZ, RZ, -0x14e3bcd3 ;  /* 0xeb1c432dff207424 */ /* 0x000fe200078e00ff */
[----:B------:R1:W-:Y:S01]  /*0a50*/  STL.128 [R1+0x3b0], R8 ;  /* 0x0003b00801007387 */ /* 0x0003e20000100c00 */
[----:B------:R-:W-:Y:S02]  /*0a60*/  IMAD.MOV.U32 R33, RZ, RZ, 0x3f2a36e2 ;  /* 0x3f2a36e2ff217424 */ /* 0x000fe400078e00ff */
[----:B------:R-:W-:Y:S01]  /*0a70*/  IMAD.MOV.U32 R24, RZ, RZ, -0x5aee6320 ;  /* 0xa5119ce0ff187424 */ /* 0x000fe200078e00ff */
[----:B0-----:R-:W-:Y:S01]  /*0a80*/  MOV R17, 0xbff83bcd ;  /* 0xbff83bcd00117802 */ /* 0x001fe20000000f00 */
[----:B------:R-:W-:Y:S01]  /*0a90*/  IMAD.MOV.U32 R26, RZ, RZ, -0x2bd3c361 ;  /* 0xd42c3c9fff1a7424 */ /* 0x000fe200078e00ff */
[----:B------:R0:W-:Y:S01]  /*0aa0*/  STL.128 [R1+0x370], R32 ;  /* 0x0003702001007387 */ /* 0x0001e20000100c00 */
[----:B------:R-:W-:Y:S02]  /*0ab0*/  IMAD.MOV.U32 R27, RZ, RZ, -0x40621966 ;  /* 0xbf9de69aff1b7424 */ /* 0x000fe400078e00ff */
[----:B------:R-:W-:Y:S01]  /*0ac0*/  IMAD.MOV.U32 R20, RZ, RZ, 0x77318fc5 ;  /* 0x77318fc5ff147424 */ /* 0x000fe200078e00ff */
[----:B------:R-:W-:Y:S01]  /*0ad0*/  STL.128 [R1+0x140], RZ ;  /* 0x000140ff01007387 */ /* 0x000fe20000100c00 */
[----:B------:R-:W-:-:S02]  /*0ae0*/  IMAD.MOV.U32 R22, RZ, RZ, 0x30be0ded ;  /* 0x30be0dedff167424 */ /* 0x000fc400078e00ff */
[----:B------:R-:W-:Y:S01]  /*0af0*/  IMAD.MOV.U32 R23, RZ, RZ, 0x3f782a99 ;  /* 0x3f782a99ff177424 */ /* 0x000fe200078e00ff */
[----:B------:R2:W-:Y:S01]  /*0b00*/  STL.128 [R1+0x390], R24 ;  /* 0x0003901801007387 */ /* 0x0005e20000100c00 */
[----:B------:R-:W-:Y:S01]  /*0b10*/  IMAD.MOV.U32 R12, RZ, RZ, -0xd844d01 ;  /* 0xf27bb2ffff0c7424 */ /* 0x000fe200078e00ff */
[----:B-1----:R-:W-:Y:S01]  /*0b20*/  CS2R R10, SRZ ;  /* 0x00000000000a7805 */ /* 0x002fe2000001ff00 */
[----:B------:R-:W-:Y:S01]  /*0b30*/  IMAD.MOV.U32 R13, RZ, RZ, -0x4018af50 ;  /* 0xbfe750b0ff0d7424 */ /* 0x000fe200078e00ff */
[----:B------:R1:W-:Y:S01]  /*0b40*/  STL.128 [R1+0x3f0], R20 ;  /* 0x0003f01401007387 */ /* 0x0003e20000100c00 */
[----:B------:R-:W-:Y:S02]  /*0b50*/  IMAD.MOV.U32 R28, RZ, RZ, 0x5f06f694 ;  /* 0x5f06f694ff1c7424 */ /* 0x000fe400078e00ff */
[----:B------:R-:W-:Y:S02]  /*0b60*/  IMAD.MOV.U32 R29, RZ, RZ, -0x40aab368 ;  /* 0xbf554c98ff1d7424 */ /* 0x000fe400078e00ff */
[----:B0-----:R-:W-:-:S02]  /*0b70*/  HFMA2 R35, -RZ, RZ, -1.9794921875, 0.04833984375 ;  /* 0xbfeb2a30ff237431 */ /* 0x001fc400000001ff */
[----:B------:R-:W-:Y:S01]  /*0b80*/  IMAD.MOV.U32 R30, RZ, RZ, -0x9d49518 ;  /* 0xf62b6ae8ff1e7424 */ /* 0x000fe200078e00ff */
[----:B------:R-:W-:Y:S01]  /*0b90*/  CS2R R32, SRZ ;  /* 0x0000000000207805 */ /* 0x000fe2000001ff00 */
[----:B------:R-:W-:Y:S01]  /*0ba0*/  IMAD.MOV.U32 R31, RZ, RZ, 0x3f83dd97 ;  /* 0x3f83dd97ff1f7424 */ /* 0x000fe200078e00ff */
[----:B------:R-:W-:Y:S01]  /*0bb0*/  STL.128 [R1+0x3e0], R12 ;  /* 0x0003e00c01007387 */ /* 0x000fe20000100c00 */
[----:B------:R-:W-:Y:S02]  /*0bc0*/  IMAD.MOV.U32 R16, RZ, RZ, 0x35a85879 ;  /* 0x35a85879ff107424 */ /* 0x000fe400078e00ff */
[----:B------:R-:W-:Y:S02]  /*0bd0*/  IMAD.MOV.U32 R18, RZ, RZ, 0x68db8bb ;  /* 0x068db8bbff127424 */ /* 0x000fe400078e00ff */
[----:B--2---:R-:W-:Y:S02]  /*0be0*/  HFMA2 R25, -RZ, RZ, -1.94140625, 0.11737060546875 ;  /* 0xbfc42f83ff197431 */ /* 0x004fe400000001ff */
[----:B------:R-:W-:Y:S01]  /*0bf0*/  IMAD.MOV.U32 R19, RZ, RZ, -0x4047e910 ;  /* 0xbfb816f0ff137424 */ /* 0x000fe200078e00ff */
[----:B------:R-:W-:Y:S01]  /*0c00*/  STL.128 [R1+0x400], R28 ;  /* 0x0004001c01007387 */ /* 0x000fe20000100c00 */
[----:B------:R-:W-:-:S02]  /*0c10*/  IMAD.MOV.U32 R4, RZ, RZ, 0x0 ;  /* 0x00000000ff047424 */ /* 0x000fc400078e00ff */
[----:B------:R-:W-:Y:S01]  /*0c20*/  IMAD.MOV.U32 R5, RZ, RZ, -0x80000000 ;  /* 0x80000000ff057424 */ /* 0x000fe200078e00ff */
[----:B------:R0:W-:Y:S01]  /*0c30*/  STL.128 [R1+0x410], R16 ;  /* 0x0004101001007387 */ /* 0x0001e20000100c00 */
[----:B------:R-:W-:Y:S02]  /*0c40*/  IMAD.MOV.U32 R6, RZ, RZ, 0x0 ;  /* 0x00000000ff067424 */ /* 0x000fe400078e00ff */
[----:B------:R-:W-:Y:S01]  /*0c50*/  IMAD.MOV.U32 R7, RZ, RZ, -0x80000000 ;  /* 0x80000000ff077424 */ /* 0x000fe200078e00ff */
[----:B------:R-:W-:Y:S01]  /*0c60*/  STL.128 [R1+0x150], RZ ;  /* 0x000150ff01007387 */ /* 0x000fe20000100c00 */
[----:B------:R-:W-:Y:S02]  /*0c70*/  IMAD.MOV.U32 R8, RZ, RZ, -0x432ca57a ;  /* 0xbcd35a86ff087424 */ /* 0x000fe400078e00ff */
[----:B------:R-:W-:Y:S01]  /*0c80*/  IMAD.MOV.U32 R9, RZ, RZ, 0x3f7d14e3 ;  /* 0x3f7d14e3ff097424 */ /* 0x000fe200078e00ff */
[----:B------:R-:W-:Y:S01]  /*0c90*/  STL.128 [R1+0x240], R4 ;  /* 0x0002400401007387 */ /* 0x000fe20000100c00 */
[----:B------:R-:W-:-:S02]  /*0ca0*/  IMAD.MOV.U32 R34, RZ, RZ, 0x5532617c ;  /* 0x5532617cff227424 */ /* 0x000fc400078e00ff */
[----:B-1----:R-:W-:Y:S01]  /*0cb0*/  IMAD.MOV.U32 R20, RZ, RZ, 0x1f8a0903 ;  /* 0x1f8a0903ff147424 */ /* 0x002fe200078e00ff */
[----:B------:R-:W-:Y:S01]  /*0cc0*/  STL.128 [R1+0x300], R4 ;  /* 0x0003000401007387 */ /* 0x000fe20000100c00 */
[----:B------:R-:W-:Y:S02]  /*0cd0*/  IMAD.MOV.U32 R21, RZ, RZ, -0x4065119d ;  /* 0xbf9aee63ff157424 */ /* 0x000fe400078e00ff */
[----:B------:R-:W-:Y:S01]  /*0ce0*/  IMAD.MOV.U32 R22, RZ, RZ, 0x72b020c5 ;  /* 0x72b020c5ff167424 */ /* 0x000fe200078e00ff */
[----:B------:R-:W-:Y:S01]  /*0cf0*/  STL.128 [R1+0x3c0], R4 ;  /* 0x0003c00401007387 */ /* 0x000fe20000100c00 */
[----:B------:R-:W-:Y:S01]  /*0d00*/  IMAD.MOV.U32 R23, RZ, RZ, -0x401c6e98 ;  /* 0xbfe39168ff177424 */ /* 0x000fe200078e00ff */
[----:B0-----:R-:W-:Y:S01]  /*0d10*/  MOV R17, 0xbf661e4f ;  /* 0xbf661e4f00117802 */ /* 0x001fe20000000f00 */
[----:B------:R-:W-:Y:S01]  /*0d20*/  IMAD.MOV.U32 R39, RZ, RZ, 0x3ff00000 ;  /* 0x3ff00000ff277424 */ /* 0x000fe200078e00ff */
[----:B------:R-:W-:Y:S01]  /*0d30*/  STL.128 [R1+0x420], R4 ;  /* 0x0004200401007387 */ /* 0x000fe20000100c00 */
[----:B------:R-:W-:-:S02]  /*0d40*/  IMAD.MOV.U32 R12, RZ, RZ, 0x487fcb92 ;  /* 0x487fcb92ff0c7424 */ /* 0x000fc400078e00ff */
[----:B------:R-:W-:Y:S01]  /*0d50*/  IMAD.MOV.U32 R13, RZ, RZ, -0x40928241 ;  /* 0xbf6d7dbfff0d7424 */ /* 0x000fe200078e00ff */
[----:B------:R0:W-:Y:S01]  /*0d60*/  STL.128 [R1+0x440], R8 ;  /* 0x0004400801007387 */ /* 0x0001e20000100c00 */
[----:B------:R-:W-:Y:S02]  /*0d70*/  IMAD.MOV.U32 R14, RZ, RZ, 0x75f6fd2 ;  /* 0x075f6fd2ff0e7424 */ /* 0x000fe400078e00ff */
[----:B------:R-:W-:Y:S01]  /*0d80*/  IMAD.MOV.U32 R15, RZ, RZ, 0x3f9119ce ;  /* 0x3f9119ceff0f7424 */ /* 0x000fe200078e00ff */
[----:B------:R1:W-:Y:S01]  /*0d90*/  STL.128 [R1+0x430], R32 ;  /* 0x0004302001007387 */ /* 0x0003e20000100c00 */
[----:B------:R-:W-:Y:S02]  /*0da0*/  IMAD.MOV.U32 R16, RZ, RZ, 0x765fd8ae ;  /* 0x765fd8aeff107424 */ /* 0x000fe400078e00ff */
[----:B------:R-:W-:Y:S01]  /*0db0*/  IMAD.MOV.U32 R18, RZ, RZ, 0x4bc6a7f0 ;  /* 0x4bc6a7f0ff127424 */ /* 0x000fe200078e00ff */
[----:B------:R2:W-:Y:S01]  /*0dc0*/  STL.128 [R1+0x470], R20 ;  /* 0x0004701401007387 */ /* 0x0005e20000100c00 */
[----:B------:R-:W-:-:S02]  /*0dd0*/  IMAD.MOV.U32 R19, RZ, RZ, -0x403676c9 ;  /* 0xbfc98937ff137424 */ /* 0x000fc400078e00ff */
[----:B------:R-:W-:Y:S01]  /*0de0*/  IMAD.MOV.U32 R24, RZ, RZ, 0x7b4a233a ;  /* 0x7b4a233aff187424 */ /* 0x000fe200078e00ff */
[----:B------:R3:W-:Y:S01]  /*0df0*/  STL.128 [R1+0x160], R36 ;  /* 0x0001602401007387 */ /* 0x0007e20000100c00 */
[----:B------:R-:W-:Y:S02]  /*0e00*/  IMAD.MOV.U32 R26, RZ, RZ, 0x18fc5048 ;  /* 0x18fc5048ff1a7424 */ /* 0x000fe400078e00ff */
[----:B------:R-:W-:Y:S01]  /*0e10*/  IMAD.MOV.U32 R27, RZ, RZ, -0x408d288d ;  /* 0xbf72d773ff1b7424 */ /* 0x000fe200078e00ff */
[----:B0-----:R-:W-:Y:S01]  /*0e20*/  MOV R9, 0x3f942c3c ;  /* 0x3f942c3c00097802 */ /* 0x001fe20000000f00 */
[----:B------:R-:W-:Y:S01]  /*0e30*/  IMAD.MOV.U32 R4, RZ, RZ, 0x73eab368 ;  /* 0x73eab368ff047424 */ /* 0x000fe200078e00ff */
[----:B------:R-:W-:Y:S01]  /*0e40*/  STL.128 [R1+0x450], R12 ;  /* 0x0004500c01007387 */ /* 0x000fe20000100c00 */
[----:B------:R-:W-:Y:S02]  /*0e50*/  IMAD.MOV.U32 R5, RZ, RZ, 0x3fab15b5 ;  /* 0x3fab15b5ff057424 */ /* 0x000fe400078e00ff */
[----:B-1----:R-:W-:-:S02]  /*0e60*/  HFMA2 R33, -RZ, RZ, -1.9404296875, -18544 ;  /* 0xbfc3f487ff217431 */ /* 0x002fc400000001ff */
[----:B------:R-:W-:Y:S01]  /*0e70*/  IMAD.MOV.U32 R6, RZ, RZ, 0x5cfaacda ;  /* 0x5cfaacdaff067424 */ /* 0x000fe200078e00ff */
[----:B------:R0:W-:Y:S01]  /*0e80*/  STL.128 [R1+0x460], R16 ;  /* 0x0004601001007387 */ /* 0x0001e20000100c00 */
[----:B------:R-:W-:Y:S02]  /*0e90*/  IMAD.MOV.U32 R7, RZ, RZ, 0x3faec56d ;  /* 0x3faec56dff077424 */ /* 0x000fe400078e00ff */
[----:B--2---:R-:W-:Y:S02]  /*0ea0*/  HFMA2 R21, -RZ, RZ, 1.9072265625, 234.875 ;  /* 0x3fa15b57ff157431 */ /* 0x004fe400000001ff */
[----:B------:R-:W-:Y:S01]  /*0eb0*/  IMAD.MOV.U32 R8, RZ, RZ, -0x6113404f ;  /* 0x9eecbfb1ff087424 */ /* 0x000fe200078e00ff */
[----:B------:R-:W-:Y:S01]  /*0ec0*/  STL.128 [R1+0x540], R24 ;  /* 0x0005401801007387 */ /* 0x000fe20000100c00 */
[----:B------:R-:W-:Y:S01]  /*0ed0*/  IMAD.MOV.U32 R10, RZ, RZ, 0xd1b717 ;  /* 0x00d1b717ff0a7424 */ /* 0x000fe200078e00ff */
[----:B---3--:R-:W-:Y:S01]  /*0ee0*/  CS2R R36, SRZ ;  /* 0x0000000000247805 */ /* 0x008fe2000001ff00 */
[----:B------:R-:W-:Y:S01]  /*0ef0*/  IMAD.MOV.U32 R11, RZ, RZ, 0x3fb902de ;  /* 0x3fb902deff0b7424 */ /* 0x000fe200078e00ff */
[----:B------:R-:W-:Y:S01]  /*0f00*/  STL.128 [R1+0x550], R4 ;  /* 0x0005500401007387 */ /* 0x000fe20000100c00 */
[----:B------:R-:W-:-:S02]  /*0f10*/  IMAD.MOV.U32 R28, RZ, RZ, -0x5b573eab ;  /* 0xa4a8c155ff1c7424 */ /* 0x000fc400078e00ff */
[----:B------:R-:W-:Y:S01]  /*0f20*/  IMAD.MOV.U32 R29, RZ, RZ, -0x404cbfb2 ;  /* 0xbfb3404eff1d7424 */ /* 0x000fe200078e00ff */
[----:B------:R1:W-:Y:S01]  /*0f30*/  STL.128 [R1+0x560], R8 ;  /* 0x0005600801007387 */ /* 0x0003e20000100c00 */
[----:B------:R-:W-:Y:S02]  /*0f40*/  IMAD.MOV.U32 R30, RZ, RZ, 0x5e9e1b09 ;  /* 0x5e9e1b09ff1e7424 */ /* 0x000fe400078e00ff */
[----:B------:R-:W-:Y:S01]  /*0f50*/  IMAD.MOV.U32 R31, RZ, RZ, 0x3f80cb29 ;  /* 0x3f80cb29ff1f7424 */ /* 0x000fe200078e00ff */
[----:B0-----:R-:W-:Y:S01]  /*0f60*/  MOV R17, 0x3f9f6fd2 ;  /* 0x3f9f6fd200117802 */ /* 0x001fe20000000f00 */
[----:B------:R-:W-:Y:S01]  /*0f70*/  IMAD.MOV.U32 R38, RZ, RZ, 0x4467381d ;  /* 0x4467381dff267424 */ /* 0x000fe200078e00ff */
[----:B------:R-:W-:Y:S01]  /*0f80*/  STL.128 [R1+0x180], RZ ;  /* 0x000180ff01007387 */ /* 0x000fe20000100c00 */
[----:B------:R-:W-:Y:S02]  /*0f90*/  IMAD.MOV.U32 R39, RZ, RZ, 0x3fb06f69 ;  /* 0x3fb06f69ff277424 */ /* 0x000fe400078e00ff */
[----:B------:R-:W-:Y:S01]  /*0fa0*/  IMAD.MOV.U32 R32, RZ, RZ, -0x346dc5d ;  /* 0xfcb923a3ff207424 */ /* 0x000fe200078e00ff */
[----:B------:R0:W-:Y:S01]  /*0fb0*/  STL.128 [R1+0x570], R28 ;  /* 0x0005701c01007387 */ /* 0x0001e20000100c00 */
[----:B------:R-:W-:-:S02]  /*0fc0*/  IMAD.MOV.U32 R34, RZ, RZ, -0x154c985f ;  /* 0xeab367a1ff227424 */ /* 0x000fc400078e00ff */
[----:B------:R-:W-:Y:S01]  /*0fd0*/  IMAD.MOV.U32 R35, RZ, RZ, 0x3f85b573 ;  /* 0x3f85b573ff237424 */ /* 0x000fe200078e00ff */
[----:B------:R2:W-:Y:S01]  /*0fe0*/  STL.128 [R1+0x3d0], R36 ;  /* 0x0003d02401007387 */ /* 0x0005e20000100c00 */
[----:B------:R-:W-:Y:S01]  /*0ff0*/  IMAD.MOV.U32 R12, RZ, RZ, 0x2f1a9fbe ;  /* 0x2f1a9fbeff0c7424 */ /* 0x000fe200078e00ff */
[----:B-1----:R-:W-:Y:S01]  /*1000*/  MOV R9, 0xbf3a36e2 ;  /* 0xbf3a36e200097802 */ /* 0x002fe20000000f00 */
[----:B------:R-:W-:Y:S01]  /*1010*/  IMAD.MOV.U32 R13, RZ, RZ, 0x3fb624dd ;  /* 0x3fb624ddff0d7424 */ /* 0x000fe200078e00ff */
[----:B------:R2:W-:Y:S01]  /*1020*/  STL.128 [R1+0x580], R32 ;  /* 0x0005802001007387 */ /* 0x0005e20000100c00 */
[----:B------:R-:W-:Y:S02]  /*1030*/  IMAD.MOV.U32 R14, RZ, RZ, -0x2de00d2 ;  /* 0xfd21ff2eff0e7424 */ /* 0x000fe400078e00ff */
[----:B------:R-:W-:Y:S01]  /*1040*/  IMAD.MOV.U32 R15, RZ, RZ, -0x40138a0a ;  /* 0xbfec75f6ff0f7424 */ /* 0x000fe200078e00ff */
[----:B------:R2:W-:Y:S01]  /*1050*/  STL.128 [R1+0x190], RZ ;  /* 0x000190ff01007387 */ /* 0x0005e20000100c00 */
[----:B------:R-:W-:-:S02]  /*1060*/  IMAD.MOV.U32 R16, RZ, RZ, 0x1ff2e48f ;  /* 0x1ff2e48fff107424 */ /* 0x000fc400078e00ff */
[----:B------:R-:W-:Y:S01]  /*1070*/  IMAD.MOV.U32 R18, RZ, RZ, 0x189374bc ;  /* 0x189374bcff127424 */ /* 0x000fe200078e00ff */
[----:B------:R2:W-:Y:S01]  /*1080*/  STL.128 [R1+0x590], R12 ;  /* 0x0005900c01007387 */ /* 0x0005e20000100c00 */
[----:B------:R-:W-:Y:S02]  /*1090*/  IMAD.MOV.U32 R19, RZ, RZ, 0x3fbe5604 ;  /* 0x3fbe5604ff137424 */ /* 0x000fe400078e00ff */
[----:B------:R-:W-:Y:S01]  /*10a0*/  IMAD.MOV.U32 R4, RZ, RZ, -0x3886594b ;  /* 0xc779a6b5ff047424 */ /* 0x000fe200078e00ff */
[----:B------:R2:W-:Y:S01]  /*10b0*/  STL.128 [R1+0x1a0], RZ ;  /* 0x0001a0ff01007387 */ /* 0x0005e20000100c00 */
[----:B------:R-:W-:Y:S02]  /*10c0*/  IMAD.MOV.U32 R5, RZ, RZ, -0x405dc5d7 ;  /* 0xbfa23a29ff057424 */ /* 0x000fe400078e00ff */
[----:B------:R-:W-:Y:S01]  /*10d0*/  IMAD.MOV.U32 R6, RZ, RZ, -0x71de69ad ;  /* 0x8e219653ff067424 */ /* 0x000fe200078e00ff */
[----:B------:R2:W-:Y:S01]  /*10e0*/  STL.128 [R1+0x5a0], R16 ;  /* 0x0005a01001007387 */ /* 0x0005e20000100c00 */
[----:B------:R-:W-:-:S02]  /*10f0*/  IMAD.MOV.U32 R7, RZ, RZ, 0x3f7b7175 ;  /* 0x3f7b7175ff077424 */ /* 0x000fc400078e00ff */
[----:B------:R-:W-:Y:S01]  /*1100*/  IMAD.MOV.U32 R20, RZ, RZ, 0x3eab367a ;  /* 0x3eab367aff147424 */ /* 0x000fe200078e00ff */
[----:B------:R2:W-:Y:S01]  /*1110*/  STL.128 [R1+0x1b0], RZ ;  /* 0x0001b0ff01007387 */ /* 0x0005e20000100c00 */
[----:B------:R-:W-:Y:S02]  /*1120*/  IMAD.MOV.U32 R22, RZ, RZ, -0x72474539 ;  /* 0x8db8bac7ff167424 */ /* 0x000fe400078e00ff */
[----:B------:R-:W-:Y:S01]  /*1130*/  IMAD.MOV.U32 R23, RZ, RZ, 0x3f46f006 ;  /* 0x3f46f006ff177424 */ /* 0x000fe200078e00ff */
[----:B------:R2:W-:Y:S01]  /*1140*/  STL.128 [R1+0x5b0], R4 ;  /* 0x0005b00401007387 */ /* 0x0005e20000100c00 */
[----:B------:R-:W-:Y:S02]  /*1150*/  IMAD.MOV.U32 R24, RZ, RZ, 0x1a36e2f ;  /* 0x01a36e2fff187424 */ /* 0x000fe400078e00ff */
        /* <DEDUP_REMOVED lines=9> */
[----:B0-----:R-:W-:Y:S01]  /*11f0*/  IMAD.MOV.U32 R28, RZ, RZ, -0x381d7dbf ;  /* 0xc7e28241ff1c7424 */ /* 0x001fe200078e00ff */
[----:B------:R2:W-:Y:S01]  /*1200*/  STL.128 [R1+0x1e0], RZ ;  /* 0x0001e0ff01007387 */ /* 0x0005e20000100c00 */
[----:B------:R-:W-:-:S02]  /*1210*/  IMAD.MOV.U32 R29, RZ, RZ, 0x3f96bb98 ;  /* 0x3f96bb98ff1d7424 */ /* 0x000fc400078e00ff */
[----:B------:R-:W-:Y:S01]  /*1220*/  IMAD.MOV.U32 R30, RZ, RZ, -0x5aee6320 ;  /* 0xa5119ce0ff1e7424 */ /* 0x000fe200078e00ff */
[----:B------:R2:W-:Y:S01]  /*1230*/  STL.128 [R1+0x5e0], R8 ;  /* 0x0005e00801007387 */ /* 0x0005e20000100c00 */
[----:B------:R-:W-:-:S03]  /*1240*/  IMAD.MOV.U32 R31, RZ, RZ, 0x3f77c1bd ;  /* 0x3f77c1bdff1f7424 */ /* 0x000fc600078e00ff */
[----:B------:R2:W-:Y:S04]  /*1250*/  STL.128 [R1+0x1f0], RZ ;  /* 0x0001f0ff01007387 */ /* 0x0005e80000100c00 */
[----:B------:R2:W-:Y:S04]  /*1260*/  STL.128 [R1+0x5f0], R28 ;  /* 0x0005f01c01007387 */ /* 0x0005e80000100c00 */
[----:B------:R2:W-:Y:S04]  /*1270*/  STL.128 [R1+0x200], RZ ;  /* 0x000200ff01007387 */ /* 0x0005e80000100c00 */
        /* <DEDUP_REMOVED lines=15> */
[----:B------:R2:W-:Y:S01]  /*1370*/  STL.128 [R1+0x530], RZ ;  /* 0x000530ff01007387 */ /* 0x0005e20000100c00 */
[----:B------:R-:W-:Y:S05]  /*1380*/  @P0 EXIT ;  /* 0x000000000000094d */ /* 0x000fea0003800000 */
[----:B------:R-:W0:Y:S01]  /*1390*/  LDC.64 R2, c[0x0][0x400] ;  /* 0x00010000ff027b82 */ /* 0x000e220000000a00 */
[----:B------:R-:W0:Y:S02]  /*13a0*/  LDCU.64 UR54, c[0x0][0x358] ;  /* 0x00006b00ff3677ac */ /* 0x000e240008000a00 */
[----:B0-----:R0:W5:Y:S04]  /*13b0*/  LDG.E.64 R58, desc[UR54][R2.64] ;  /* 0x00000036023a7981 */ /* 0x001168000c1e1b00 */
[----:B------:R0:W5:Y:S04]  /*13c0*/  LDG.E.64 R56, desc[UR54][R2.64+0x8] ;  /* 0x0000083602387981 */ /* 0x000168000c1e1b00 */
[----:B--2---:R0:W5:Y:S04]  /*13d0*/  LDG.E.64 R18, desc[UR54][R2.64+0x10] ;  /* 0x0000103602127981 */ /* 0x004168000c1e1b00 */
[----:B------:R0:W5:Y:S04]  /*13e0*/  LDG.E.64 R4, desc[UR54][R2.64+0x18] ;  /* 0x0000183602047981 */ /* 0x000168000c1e1b00 */
[----:B------:R0:W5:Y:S04]  /*13f0*/  LDG.E.64 R6, desc[UR54][R2.64+0x20] ;  /* 0x0000203602067981 */ /* 0x000168000c1e1b00 */
[----:B------:R0:W5:Y:S01]  /*1400*/  LDG.E.64 R8, desc[UR54][R2.64+0x28] ;  /* 0x0000283602087981 */ /* 0x000162000c1e1b00 */
[----:B------:R-:W-:-:S03]  /*1410*/  UIADD3 UR6, UPT, UPT, UR4, 0x480, URZ ;  /* 0x0000048004067890 */ /* 0x000fc6000fffe0ff */
[----:B------:R-:W-:-:S03]  /*1420*/  UMOV UR4, URZ ;  /* 0x000000ff00047c82 */ /* 0x000fc60008000000 */
[----:B------:R-:W-:-:S07]  /*1430*/  IMAD.U32 R0, RZ, RZ, UR6 ;  /* 0x00000006ff007e24 */ /* 0x000fce000f8e00ff */
.L_x_82:
[----:B------:R-:W1:Y:S01]  /*1440*/  LDCU.128 UR12, c[0x0][0x3a0] ;  /* 0x00007400ff0c77ac */ /* 0x000e620008000c00 */
[----:B------:R-:W1:Y:S01]  /*1450*/  LDCU.128 UR8, c[0x0][0x3a0] ;  /* 0x00007400ff0877ac */ /* 0x000e620008000c00 */
[----:B------:R-:W-:Y:S01]  /*1460*/  UIMAD.WIDE.U32 UR6, UR4, 0x6, URZ ;  /* 0x00000006040678a5 */ /* 0x000fe2000f8e00ff */
[----:B------:R-:W2:Y:S03]  /*1470*/  LDCU.64 UR22, c[0x0][0x380] ;  /* 0x00007000ff1677ac */ /* 0x000ea60008000a00 */
[----:B------:R-:W-:Y:S02]  /*1480*/  UIADD3 UR21, UP1, UPT, UR6, 0x2, URZ ;  /* 0x0000000206157890 */ /* 0x000fe4000ff3e0ff */
[----:B------:R-:W-:Y:S02]  /*1490*/  UIADD3 UR20, UP2, UPT, UR6, 0x3, URZ ;  /* 0x0000000306147890 */ /* 0x000fe4000ff5e0ff */
[----:B------:R-:W-:-:S02]  /*14a0*/  UIADD3 UR19, UP3, UPT, UR6, 0x4, URZ ;  /* 0x0000000406137890 */ /* 0x000fc4000ff7e0ff */
[----:B------:R-:W-:Y:S02]  /*14b0*/  UIADD3 UR18, UP4, UPT, UR6, 0x5, URZ ;  /* 0x0000000506127890 */ /* 0x000fe4000ff9e0ff */
[----:B-1----:R-:W-:Y:S02]  /*14c0*/  UIMAD.WIDE.U32 UR16, UR6, UR10, UR14 ;  /* 0x0000000a061072a5 */ /* 0x002fe4000f8e000e */
[----:B------:R-:W-:Y:S02]  /*14d0*/  UIMAD UR24, UR7, UR10, URZ ;  /* 0x0000000a071872a4 */ /* 0x000fe4000f8e02ff */
[----:B------:R-:W-:Y:S02]  /*14e0*/  UIMAD.WIDE.U32 UR52, UR21, UR10, UR12 ;  /* 0x0000000a153472a5 */ /* 0x000fe4000f8e000c */
[----:B------:R-:W-:Y:S02]  /*14f0*/  UIMAD.WIDE.U32 UR50, UR20, UR10, UR12 ;  /* 0x0000000a143272a5 */ /* 0x000fe4000f8e000c */
[----:B------:R-:W-:-:S02]  /*1500*/  UIMAD.WIDE.U32 UR48, UR19, UR10, UR12 ;  /* 0x0000000a133072a5 */ /* 0x000fc4000f8e000c */
[----:B------:R-:W-:Y:S02]  /*1510*/  UIMAD.WIDE.U32 UR46, UR18, UR10, UR12 ;  /* 0x0000000a122e72a5 */ /* 0x000fe4000f8e000c */
[----:B------:R-:W-:Y:S02]  /*1520*/  UIADD3 UR70, UP0, UPT, UR16, UR8, URZ ;  /* 0x0000000810467290 */ /* 0x000fe4000ff1e0ff */
[----:B------:R-:W-:Y:S01]  /*1530*/  UIMAD UR6, UR6, UR11, UR24 ;  /* 0x0000000b060672a4 */ /* 0x000fe2000f8e0218 */
[----:B------:R-:W1:Y:S01]  /*1540*/  LDCU.64 UR12, c[0x0][0x388] ;  /* 0x00007100ff0c77ac */ /* 0x000e620008000a00 */
[----:B------:R-:W-:Y:S02]  /*1550*/  UIADD3.X UR24, UPT, UPT, URZ, UR7, URZ, UP1, !UPT ;  /* 0x00000007ff187290 */ /* 0x000fe40008ffe4ff */
[----:B------:R-:W-:Y:S02]  /*1560*/  UIADD3.X UR16, UPT, UPT, URZ, UR7, URZ, UP2, !UPT ;  /* 0x00000007ff107290 */ /* 0x000fe400097fe4ff */
[----:B------:R-:W-:-:S02]  /*1570*/  UIADD3.X UR8, UPT, UPT, URZ, UR7, URZ, UP3, !UPT ;  /* 0x00000007ff087290 */ /* 0x000fc40009ffe4ff */
[----:B------:R-:W-:Y:S02]  /*1580*/  UIADD3.X UR7, UPT, UPT, URZ, UR7, URZ, UP4, !UPT ;  /* 0x00000007ff077290 */ /* 0x000fe4000a7fe4ff */
[----:B------:R-:W-:Y:S02]  /*1590*/  UIMAD UR24, UR24, UR10, URZ ;  /* 0x0000000a181872a4 */ /* 0x000fe4000f8e02ff */
[----:B------:R-:W-:Y:S02]  /*15a0*/  UIMAD UR16, UR16, UR10, URZ ;  /* 0x0000000a101072a4 */ /* 0x000fe4000f8e02ff */
[----:B------:R-:W-:Y:S02]  /*15b0*/  UIMAD UR8, UR8, UR10, URZ ;  /* 0x0000000a080872a4 */ /* 0x000fe4000f8e02ff */
[----:B------:R-:W-:Y:S02]  /*15c0*/  UIMAD UR7, UR7, UR10, URZ ;  /* 0x0000000a070772a4 */ /* 0x000fe4000f8e02ff */
[----:B------:R-:W-:-:S02]  /*15d0*/  UIMAD.WIDE.U32 UR14, UR4, 0xc, URZ ;  /* 0x0000000c040e78a5 */ /* 0x000fc4000f8e00ff */
[----:B------:R-:W-:Y:S02]  /*15e0*/  UIADD3.X UR6, UPT, UPT, UR9, UR17, UR6, UP0, !UPT ;  /* 0x0000001109067290 */ /* 0x000fe400087fe406 */
[----:B------:R-:W-:Y:S02]  /*15f0*/  UIMAD UR24, UR21, UR11, UR24 ;  /* 0x0000000b151872a4 */ /* 0x000fe4000f8e0218 */
[----:B------:R-:W-:Y:S02]  /*1600*/  UIMAD UR20, UR20, UR11, UR16 ;  /* 0x0000000b141472a4 */ /* 0x000fe4000f8e0210 */
[----:B------:R-:W-:Y:S02]  /*1610*/  UIMAD UR19, UR19, UR11, UR8 ;  /* 0x0000000b131372a4 */ /* 0x000fe4000f8e0208 */
[----:B------:R-:W-:Y:S02]  /*1620*/  UIMAD UR18, UR18, UR11, UR7 ;  /* 0x0000000b121272a4 */ /* 0x000fe4000f8e0207 */
[----:B------:R-:W-:-:S02]  /*1630*/  UIADD3 UR11, UP0, UPT, UR14, 0x5, URZ ;  /* 0x000000050e0b7890 */ /* 0x000fc4000ff1e0ff */
[----:B------:R-:W-:Y:S02]  /*1640*/  UIADD3 UR9, UP1, UPT, UR14, 0x6, URZ ;  /* 0x000000060e097890 */ /* 0x000fe4000ff3e0ff */
[----:B------:R-:W-:Y:S02]  /*1650*/  UIADD3 UR8, UP2, UPT, UR14, 0x7, URZ ;  /* 0x000000070e087890 */ /* 0x000fe4000ff5e0ff */
[----:B------:R-:W-:Y:S02]  /*1660*/  UIADD3.X UR16, UPT, UPT, URZ, UR15, URZ, UP0, !UPT ;  /* 0x0000000fff107290 */ /* 0x000fe400087fe4ff */
[----:B------:R-:W-:Y:S02]  /*1670*/  ULOP3.LUT UR7, UR14, 0x3, URZ, 0xfc, !UPT ;  /* 0x000000030e077892 */ /* 0x000fe4000f8efcff */
[----:B------:R-:W-:Y:S02]  /*1680*/  UIADD3.X UR10, UPT, UPT, URZ, UR15, URZ, UP1, !UPT ;  /* 0x0000000fff0a7290 */ /* 0x000fe40008ffe4ff */
[----:B------:R-:W-:-:S02]  /*1690*/  UIADD3.X UR14, UPT, UPT, URZ, UR15, URZ, UP2, !UPT ;  /* 0x0000000fff0e7290 */ /* 0x000fc400097fe4ff */
[----:B-1----:R-:W-:Y:S02]  /*16a0*/  UIMAD UR16, UR16, UR12, URZ ;  /* 0x0000000c101072a4 */ /* 0x002fe4000f8e02ff */
[----:B------:R-:W-:Y:S02]  /*16b0*/  UIMAD UR10, UR10, UR12, URZ ;  /* 0x0000000c0a0a72a4 */ /* 0x000fe4000f8e02ff */
[----:B------:R-:W-:Y:S02]  /*16c0*/  UIMAD UR17, UR15, UR12, URZ ;  /* 0x0000000c0f1172a4 */ /* 0x000fe4000f8e02ff */
[----:B------:R-:W-:Y:S02]  /*16d0*/  UIMAD UR14, UR14, UR12, URZ ;  /* 0x0000000c0e0e72a4 */ /* 0x000fe4000f8e02ff */
[----:B--2---:R-:W-:Y:S02]  /*16e0*/  UIMAD.WIDE.U32 UR44, UR11, UR12, UR22 ;  /* 0x0000000c0b2c72a5 */ /* 0x004fe4000f8e0016 */
[----:B------:R-:W-:-:S02]  /*16f0*/  UIMAD UR16, UR11, UR13, UR16 ;  /* 0x0000000d0b1072a4 */ /* 0x000fc4000f8e0210 */
[----:B------:R-:W-:Y:S02]  /*1700*/  UIMAD.WIDE.U32 UR42, UR9, UR12, UR22 ;  /* 0x0000000c092a72a5 */ /* 0x000fe4000f8e0016 */
[----:B------:R-:W-:Y:S02]  /*1710*/  UIMAD.WIDE.U32 UR40, UR8, UR12, UR22 ;  /* 0x0000000c082872a5 */ /* 0x000fe4000f8e0016 */
[----:B------:R-:W-:Y:S01]  /*1720*/  UIMAD UR10, UR9, UR13, UR10 ;  /* 0x0000000d090a72a4 */ /* 0x000fe2000f8e020a */
[----:B------:R-:W-:Y:S01]  /*1730*/  UMOV UR11, URZ ;  /* 0x000000ff000b7c82 */ /* 0x000fe20008000000 */
[----:B------:R-:W-:Y:S01]  /*1740*/  UIMAD.WIDE.U32 UR22, UR7, UR12, UR22 ;  /* 0x0000000c071672a5 */ /* 0x000fe2000f8e0016 */
[----:B0-----:R-:W-:Y:S01]  /*1750*/  MOV R2, UR11 ;  /* 0x0000000b00027c02 */ /* 0x001fe20008000f00 */
[----:B------:R-:W-:Y:S02]  /*1760*/  UIMAD UR17, UR7, UR13, UR17 ;  /* 0x0000000d071172a4 */ /* 0x000fe4000f8e0211 */
[----:B------:R-:W-:-:S02]  /*1770*/  UIMAD UR14, UR8, UR13, UR14 ;  /* 0x0000000d080e72a4 */ /* 0x000fc4000f8e020e */
[----:B------:R-:W-:Y:S02]  /*1780*/  UIADD3 UR73, UPT, UPT, UR43, UR10, URZ ;  /* 0x0000000a2b497290 */ /* 0x000fe4000fffe0ff */
[----:B------:R-:W-:Y:S02]  /*1790*/  UIADD3 UR71, UPT, UPT, UR23, UR17, URZ ;  /* 0x0000001117477290 */ /* 0x000fe4000fffe0ff */
[----:B------:R-:W-:Y:S02]  /*17a0*/  UIADD3 UR74, UPT, UPT, UR45, UR16, URZ ;  /* 0x000000102d4a7290 */ /* 0x000fe4000fffe0ff */
[----:B------:R-:W-:Y:S02]  /*17b0*/  UIADD3 UR72, UPT, UPT, UR41, UR14, URZ ;  /* 0x0000000e29487290 */ /* 0x000fe4000fffe0ff */
[----:B------:R-:W-:Y:S02]  /*17c0*/  UIADD3 UR7, UPT, UPT, UR53, UR24, URZ ;  /* 0x0000001835077290 */ /* 0x000fe4000fffe0ff */
[----:B------:R-:W-:-:S02]  /*17d0*/  UIADD3 UR8, UPT, UPT, UR51, UR20, URZ ;  /* 0x0000001433087290 */ /* 0x000fc4000fffe0ff */
[----:B------:R-:W-:Y:S02]  /*17e0*/  UIADD3 UR9, UPT, UPT, UR49, UR19, URZ ;  /* 0x0000001331097290 */ /* 0x000fe4000fffe0ff */
[----:B------:R-:W-:-:S12]  /*17f0*/  UIADD3 UR10, UPT, UPT, UR47, UR18, URZ ;  /* 0x000000122f0a7290 */ /* 0x000fd8000fffe0ff */
.L_x_81:
[----:B------:R-:W-:Y:S01]  /*1800*/  R2UR UR12, R0 ;  /* 0x00000000000c72ca */ /* 0x000fe200000e0000 */
[----:B0-----:R-:W0:Y:S01]  /*1810*/  LDCU.64 UR14, c[0x0][0x388] ;  /* 0x00007100ff0e77ac */ /* 0x001e220008000a00 */
[----:B------:R-:W-:Y:S02]  /*1820*/  R2UR UR57, R2 ;  /* 0x00000000023972ca */ /* 0x000fe400000e0000 */
[----:B------:R-:W-:Y:S01]  /*1830*/  R2UR UR11, R1 ;  /* 0x00000000010b72ca */ /* 0x000fe200000e0000 */
[----:B------:R-:W1:Y:S01]  /*1840*/  LDCU.64 UR20, c[0x0][0x380] ;  /* 0x00007000ff1477ac */ /* 0x000e620008000a00 */
[----:B------:R-:W2:Y:S01]  /*1850*/  LDCU UR56, c[0x0][0x3e8] ;  /* 0x00007d00ff3877ac */ /* 0x000ea20008000800 */
[----:B------:R-:W-:Y:S01]  /*1860*/  UMOV UR13, URZ ;  /* 0x000000ff000d7c82 */ /* 0x000fe20008000000 */
[----:B------:R-:W3:Y:S07]  /*1870*/  LDCU.64 UR18, c[0x4][0x8] ;  /* 0x01000100ff1277ac */ /* 0x000eee0008000a00 */
[----:B------:R-:W-:Y:S01]  /*1880*/  ULEA UR12, UR57, UR12, 0x5 ;  /* 0x0000000c390c7291 */ /* 0x000fe2000f8e28ff */
[----:B------:R-:W4:Y:S01]  /*1890*/  LDCU.64 UR16, c[0x0][0x388] ;  /* 0x00007100ff1077ac */ /* 0x000f220008000a00 */
[----:B------:R-:W0:Y:S07]  /*18a0*/  LDCU.128 UR24, c[0x0][0x3d0] ;  /* 0x00007a00ff1877ac */ /* 0x000e2e0008000c00 */
[----:B------:R-:W3:Y:S01]  /*18b0*/  LDL.128 R12, [UR12] ;  /* 0x0000000cff0c7983 */ /* 0x000ee20008100c00 */
[----:B------:R-:W-:Y:S01]  /*18c0*/  UIMAD UR11, UR57, 0x60, UR11 ;  /* 0x00000060390b78a4 */ /* 0x000fe2000f8e020b */
[----:B------:R-:W0:Y:S02]  /*18d0*/  LDCU.128 UR28, c[0x0][0x3c0] ;  /* 0x00007800ff1c77ac */ /* 0x000e240008000c00 */
[----:B------:R-:W4:Y:S01]  /*18e0*/  LDL.128 R44, [UR12+0x10] ;  /* 0x0000100cff2c7983 */ /* 0x000f220008100c00 */
[----:B------:R-:W-:Y:S01]  /*18f0*/  UMOV UR12, UR57 ;  /* 0x00000039000c7c82 */ /* 0x000fe20008000000 */
[----:B------:R-:W0:Y:S04]  /*1900*/  LDCU.128 UR32, c[0x0][0x380] ;  /* 0x00007000ff2077ac */ /* 0x000e280008000c00 */
[----:B-----5:R-:W5:Y:S01]  /*1910*/  LDL.128 R20, [UR11] ;  /* 0x0000000bff147983 */ /* 0x020f620008100c00 */
[----:B------:R-:W-:-:S03]  /*1920*/  UIMAD.WIDE.U32 UR12, UR4, 0xc, UR12 ;  /* 0x0000000c040c78a5 */ /* 0x000fc6000f8e000c */
[----:B------:R-:W5:Y:S01]  /*1930*/  LDL.128 R24, [UR11+0x10] ;  /* 0x0000100bff187983 */ /* 0x000f620008100c00 */
[----:B------:R-:W-:Y:S01]  /*1940*/  UIADD3 UR57, UPT, UPT, UR57, 0x1, URZ ;  /* 0x0000000139397890 */ /* 0x000fe2000fffe0ff */
[----:B------:R-:W2:Y:S02]  /*1950*/  LDCU.128 UR36, c[0x0][0x380] ;  /* 0x00007000ff2477ac */ /* 0x000ea40008000c00 */
[----:B------:R-:W5:Y:S04]  /*1960*/  LDL.128 R28, [UR11+0x20] ;  /* 0x0000200bff1c7983 */ /* 0x000f680008100c00 */
[----:B------:R-:W5:Y:S04]  /*1970*/  LDL.128 R32, [UR11+0x30] ;  /* 0x0000300bff207983 */ /* 0x000f680008100c00 */
[----:B------:R-:W5:Y:S04]  /*1980*/  LDL.128 R36, [UR11+0x40] ;  /* 0x0000400bff247983 */ /* 0x000f680008100c00 */
[----:B------:R-:W5:Y:S01]  /*1990*/  LDL.128 R40, [UR11+0x50] ;  /* 0x0000500bff287983 */ /* 0x000f620008100c00 */
[----:B0-----:R-:W-:Y:S01]  /*19a0*/  UIMAD UR11, UR13, UR14, URZ ;  /* 0x0000000e0d0b72a4 */ /* 0x001fe2000f8e02ff */
[----:B------:R-:W-:Y:S01]  /*19b0*/  IMAD.U32 R2, RZ, RZ, UR57 ;  /* 0x00000039ff027e24 */ /* 0x000fe2000f8e00ff */
[----:B-1----:R-:W-:-:S02]  /*19c0*/  UIMAD.WIDE.U32 UR20, UR12, UR14, UR20 ;  /* 0x0000000e0c1472a5 */ /* 0x002fc4000f8e0014 */
[----:B------:R-:W-:Y:S01]  /*19d0*/  UIMAD UR13, UR12, UR15, UR11 ;  /* 0x0000000f0c0d72a4 */ /* 0x000fe2000f8e020b */
[----:B------:R-:W0:Y:S01]  /*19e0*/  LDCU.64 UR14, c[0x0][0x3a8] ;  /* 0x00007500ff0e77ac */ /* 0x000e220008000a00 */
[----:B--2---:R-:W-:-:S05]  /*19f0*/  UIADD3 UR12, UPT, UPT, UR56, -0x1, URZ ;  /* 0xffffffff380c7890 */ /* 0x004fca000fffe0ff */
[----:B------:R-:W1:Y:S01]  /*1a00*/  LDCU UR11, c[0x0][0x3e8] ;  /* 0x00007d00ff0b77ac */ /* 0x000e620008000800 */
[----:B------:R-:W-:Y:S02]  /*1a10*/  UIADD3 UR13, UPT, UPT, UR21, UR13, URZ ;  /* 0x0000000d150d7290 */ /* 0x000fe4000fffe0ff */
[----:B------:R-:W-:Y:S01]  /*1a20*/  UISETP.NE.AND UP0, UPT, UR57, 0xc, UPT ;  /* 0x0000000c3900788c */ /* 0x000fe2000bf05270 */
[----:B---3--:R-:W-:Y:S02]  /*1a30*/  DMUL R10, R12, 0.5 ;  /* 0x3fe000000c0a7828 */ /* 0x008fe40000000000 */
[----:B------:R-:W-:Y:S02]  /*1a40*/  DMUL R12, R14, 0.5 ;  /* 0x3fe000000e0c7828 */ /* 0x000fe40000000000 */
[----:B----4-:R-:W-:Y:S02]  /*1a50*/  DMUL R14, R44, 0.5 ;  /* 0x3fe000002c0e7828 */ /* 0x010fe40000000000 */
[----:B01----:R-:W-:-:S11]  /*1a60*/  DMUL R16, R46, 0.5 ;  /* 0x3fe000002e107828 */ /* 0x003fd60000000000 */
.L_x_80:
[----:B------:R-:W-:Y:S01]  /*1a70*/  UMOV UR56, UR20 ;  /* 0x0000001400387c82 */ /* 0x000fe20008000000 */
[----:B------:R-:W-:Y:S01]  /*1a80*/  UMOV UR57, UR13 ;  /* 0x0000000d00397c82 */ /* 0x000fe20008000000 */
[----:B------:R-:W-:Y:S02]  /*1a90*/  UIMAD.WIDE UR60, UR12, 0x8, UR28 ;  /* 0x000000080c3c78a5 */ /* 0x000fe4000f8e021c */
[----:B------:R-:W-:Y:S01]  /*1aa0*/  UIMAD.WIDE UR58, UR12, 0x8, UR56 ;  /* 0x000000080c3a78a5 */ /* 0x000fe2000f8e0238 */
[----:B0-----:R-:W0:Y:S05]  /*1ab0*/  LDCU.64 UR62, c[0x0][0x380] ;  /* 0x00007000ff3e77ac */ /* 0x001e2a0008000a00 */
[----:B------:R-:W-:-:S02]  /*1ac0*/  IMAD.U32 R44, RZ, RZ, UR58 ;  /* 0x0000003aff2c7e24 */ /* 0x000fc4000f8e00ff */
[----:B------:R-:W-:-:S06]  /*1ad0*/  IMAD.U32 R45, RZ, RZ, UR59 ;  /* 0x0000003bff2d7e24 */ /* 0x000fcc000f8e00ff */
[----:B------:R-:W2:Y:S01]  /*1ae0*/  LDG.E.64 R44, desc[UR54][R44.64+-0x8] ;  /* 0xfffff8362c2c7981 */ /* 0x000ea2000c1e1b00 */
[----:B------:R-:W-:-:S06]  /*1af0*/  UIMAD.WIDE UR56, UR12, 0x8, UR30 ;  /* 0x000000080c3878a5 */ /* 0x000fcc000f8e021e */
[----:B------:R-:W-:Y:S02]  /*1b00*/  IMAD.U32 R64, RZ, RZ, UR56 ;  /* 0x00000038ff407e24 */ /* 0x000fe4000f8e00ff */
[----:B------:R-:W-:Y:S02]  /*1b10*/  IMAD.U32 R65, RZ, RZ, UR57 ;  /* 0x00000039ff417e24 */ /* 0x000fe4000f8e00ff */
[----:B------:R-:W-:Y:S02]  /*1b20*/  IMAD.U32 R60, RZ, RZ, UR56 ;  /* 0x00000038ff3c7e24 */ /* 0x000fe4000f8e00ff */
[----:B------:R-:W-:Y:S02]  /*1b30*/  IMAD.U32 R61, RZ, RZ, UR57 ;  /* 0x00000039ff3d7e24 */ /* 0x000fe4000f8e00ff */
[----:B------:R-:W3:Y:S01]  /*1b40*/  LDG.E.64 R64, desc[UR54][R64.64+-0x8] ;  /* 0xfffff83640407981 */ /* 0x000ee2000c1e1b00 */
[----:B------:R-:W-:Y:S01]  /*1b50*/  MOV R62, UR60 ;  /* 0x0000003c003e7c02 */ /* 0x000fe20008000f00 */
[----:B------:R-:W-:-:S02]  /*1b60*/  IMAD.U32 R63, RZ, RZ, UR61 ;  /* 0x0000003dff3f7e24 */ /* 0x000fc4000f8e00ff */
[----:B------:R-:W3:Y:S01]  /*1b70*/  LDG.E.64 R60, desc[UR54][R60.64] ;  /* 0x000000363c3c7981 */ /* 0x000ee2000c1e1b00 */
[----:B------:R-:W-:Y:S01]  /*1b80*/  IMAD.U32 R50, RZ, RZ, UR60 ;  /* 0x0000003cff327e24 */ /* 0x000fe2000f8e00ff */
[----:B------:R-:W-:Y:S01]  /*1b90*/  UIMAD.WIDE UR56, UR12, 0x8, UR24 ;  /* 0x000000080c3878a5 */ /* 0x000fe2000f8e0218 */
[----:B------:R-:W-:Y:S01]  /*1ba0*/  IMAD.U32 R51, RZ, RZ, UR61 ;  /* 0x0000003dff337e24 */ /* 0x000fe2000f8e00ff */
[----:B------:R-:W4:Y:S01]  /*1bb0*/  LDG.E.64 R62, desc[UR54][R62.64+-0x8] ;  /* 0xfffff8363e3e7981 */ /* 0x000f22000c1e1b00 */
[----:B------:R-:W-:-:S04]  /*1bc0*/  UIMAD.WIDE UR60, UR12, 0x8, UR26 ;  /* 0x000000080c3c78a5 */ /* 0x000fc8000f8e021a */
[----:B------:R-:W4:Y:S01]  /*1bd0*/  LDG.E.64 R50, desc[UR54][R50.64] ;  /* 0x0000003632327981 */ /* 0x000f22000c1e1b00 */
[----:B------:R-:W-:Y:S02]  /*1be0*/  IMAD.U32 R54, RZ, RZ, UR56 ;  /* 0x00000038ff367e24 */ /* 0x000fe4000f8e00ff */
[----:B------:R-:W-:Y:S02]  /*1bf0*/  IMAD.U32 R55, RZ, RZ, UR57 ;  /* 0x00000039ff377e24 */ /* 0x000fe4000f8e00ff */
[----:B------:R-:W-:Y:S02]  /*1c00*/  IMAD.U32 R48, RZ, RZ, UR56 ;  /* 0x00000038ff307e24 */ /* 0x000fe4000f8e00ff */
[----:B------:R-:W-:Y:S02]  /*1c10*/  IMAD.U32 R49, RZ, RZ, UR57 ;  /* 0x00000039ff317e24 */ /* 0x000fe4000f8e00ff */
[----:B------:R-:W4:Y:S01]  /*1c20*/  LDG.E.64 R54, desc[UR54][R54.64+-0x8] ;  /* 0xfffff83636367981 */ /* 0x000f22000c1e1b00 */
[----:B------:R-:W-:Y:S01]  /*1c30*/  MOV R52, UR60 ;  /* 0x0000003c00347c02 */ /* 0x000fe20008000f00 */
[----:B------:R-:W-:-:S02]  /*1c40*/  IMAD.U32 R53, RZ, RZ, UR61 ;  /* 0x0000003dff357e24 */ /* 0x000fc4000f8e00ff */
[----:B------:R-:W4:Y:S01]  /*1c50*/  LDG.E.64 R48, desc[UR54][R48.64] ;  /* 0x0000003630307981 */ /* 0x000f22000c1e1b00 */
[----:B------:R-:W-:Y:S02]  /*1c60*/  IMAD.U32 R46, RZ, RZ, UR60 ;  /* 0x0000003cff2e7e24 */ /* 0x000fe4000f8e00ff */
[----:B------:R-:W-:Y:S01]  /*1c70*/  IMAD.U32 R47, RZ, RZ, UR61 ;  /* 0x0000003dff2f7e24 */ /* 0x000fe2000f8e00ff */
[----:B------:R-:W4:Y:S05]  /*1c80*/  LDG.E.64 R52, desc[UR54][R52.64+-0x8] ;  /* 0xfffff83634347981 */ /* 0x000f2a000c1e1b00 */
[----:B------:R-:W4:Y:S01]  /*1c90*/  LDG.E.64 R46, desc[UR54][R46.64] ;  /* 0x000000362e2e7981 */ /* 0x000f22000c1e1b00 */
[----:B------:R-:W-:Y:S01]  /*1ca0*/  UMOV UR56, 0x4 ;  /* 0x0000000400387882 */ /* 0x000fe20000000000 */
[----:B------:R-:W-:-:S02]  /*1cb0*/  UMOV UR57, 0x0 ;  /* 0x0000000000397882 */ /* 0x000fc40000000000 */
[----:B------:R-:W-:-:S04]  /*1cc0*/  UIMAD.WIDE.U32 UR56, UR4, 0xc, UR56 ;  /* 0x0000000c043878a5 */ /* 0x000fc8000f8e0038 */
[----:B0-----:R-:W-:Y:S01]  /*1cd0*/  UIMAD.WIDE.U32 UR60, UR56, UR16, UR62 ;  /* 0x00000010383c72a5 */ /* 0x001fe2000f8e003e */
[----:B------:R-:W0:Y:S01]  /*1ce0*/  LDCU.64 UR62, c[0x0][0x3e0] ;  /* 0x00007c00ff3e77ac */ /* 0x000e220008000a00 */
[----:B------:R-:W-:-:S04]  /*1cf0*/  UIMAD UR57, UR57, UR16, URZ ;  /* 0x00000010393972a4 */ /* 0x000fc8000f8e02ff */
[----:B------:R-:W-:-:S03]  /*1d00*/  UIMAD UR57, UR56, UR17, UR57 ;  /* 0x00000011383972a4 */ /* 0x000fc6000f8e0239 */
[----:B------:R-:W-:Y:S01]  /*1d10*/  UMOV UR56, UR60 ;  /* 0x0000003c00387c82 */ /* 0x000fe20008000000 */
[----:B------:R-:W-:-:S04]  /*1d20*/  UIADD3 UR57, UPT, UPT, UR61, UR57, URZ ;  /* 0x000000393d397290 */ /* 0x000fc8000fffe0ff */
[----:B------:R-:W-:Y:S01]  /*1d30*/  UIMAD.WIDE UR56, UR12, 0x8, UR56 ;  /* 0x000000080c3878a5 */ /* 0x000fe2000f8e0238 */
[----:B--2--5:R-:W-:-:S08]  /*1d40*/  DFMA R66, R20, R44, RZ ;  /* 0x0000002c1442722b */ /* 0x024fd000000000ff */
[----:B------:R-:W-:-:S08]  /*1d50*/  DFMA R66, R22, R44, R66 ;  /* 0x0000002c1642722b */ /* 0x000fd00000000042 */
[----:B------:R-:W-:Y:S02]  /*1d60*/  DFMA R66, R24, R44, R66 ;  /* 0x0000002c1842722b */ /* 0x000fe40000000042 */
[----:B---3--:R-:W-:-:S06]  /*1d70*/  DADD R60, R64, R60 ;  /* 0x00000000403c7229 */ /* 0x008fcc000000003c */
[----:B------:R-:W-:Y:S02]  /*1d80*/  DFMA R66, R26, R44, R66 ;  /* 0x0000002c1a42722b */ /* 0x000fe40000000042 */
[----:B------:R-:W-:Y:S02]  /*1d90*/  DMUL R60, R12, R60 ;  /* 0x0000003c0c3c7228 */ /* 0x000fe40000000000 */
[----:B----4-:R-:W-:-:S04]  /*1da0*/  DADD R50, R62, R50 ;  /* 0x000000003e327229 */ /* 0x010fc80000000032 */
[----:B------:R-:W-:-:S04]  /*1db0*/  DFMA R66, R28, R44, R66 ;  /* 0x0000002c1c42722b */ /* 0x000fc80000000042 */
[----:B------:R-:W-:-:S04]  /*1dc0*/  DFMA R50, R10, R50, R60 ;  /* 0x000000320a32722b */ /* 0x000fc8000000003c */
[----:B------:R-:W-:Y:S02]  /*1dd0*/  DFMA R66, R30, R44, R66 ;  /* 0x0000002c1e42722b */ /* 0x000fe40000000042 */
[----:B------:R-:W-:-:S06]  /*1de0*/  DADD R48, R54, R48 ;  /* 0x0000000036307229 */ /* 0x000fcc0000000030 */
[----:B------:R-:W-:Y:S02]  /*1df0*/  DFMA R66, R32, R44, R66 ;  /* 0x0000002c2042722b */ /* 0x000fe40000000042 */
[----:B------:R-:W-:Y:S02]  /*1e00*/  DADD R46, R52, R46 ;  /* 0x00000000342e7229 */ /* 0x000fe4000000002e */
[----:B------:R-:W-:-:S04]  /*1e10*/  DFMA R48, R14, R48, R50 ;  /* 0x000000300e30722b */ /* 0x000fc80000000032 */
[----:B------:R-:W-:-:S04]  /*1e20*/  DFMA R66, R34, R44, R66 ;  /* 0x0000002c2242722b */ /* 0x000fc80000000042 */
[----:B------:R-:W-:Y:S01]  /*1e30*/  DFMA R46, R16, R46, R48 ;  /* 0x0000002e102e722b */ /* 0x000fe20000000030 */
[----:B------:R-:W-:-:S03]  /*1e40*/  IMAD.U32 R48, RZ, RZ, UR56 ;  /* 0x00000038ff307e24 */ /* 0x000fc6000f8e00ff */
[----:B------:R-:W-:Y:S01]  /*1e50*/  DFMA R66, R36, R44, R66 ;  /* 0x0000002c2442722b */ /* 0x000fe20000000042 */
[----:B------:R-:W-:-:S07]  /*1e60*/  IMAD.U32 R49, RZ, RZ, UR57 ;  /* 0x00000039ff317e24 */ /* 0x000fce000f8e00ff */
[----:B------:R-:W-:-:S08]  /*1e70*/  DFMA R66, R38, R44, R66 ;  /* 0x0000002c2642722b */ /* 0x000fd00000000042 */
[----:B------:R-:W-:-:S08]  /*1e80*/  DFMA R66, R40, R44, R66 ;  /* 0x0000002c2842722b */ /* 0x000fd00000000042 */
[----:B------:R-:W-:-:S08]  /*1e90*/  DFMA R66, R42, R44, R66 ;  /* 0x0000002c2a42722b */ /* 0x000fd00000000042 */
[----:B------:R-:W-:-:S08]  /*1ea0*/  DADD R46, R66, R46 ;  /* 0x00000000422e7229 */ /* 0x000fd0000000002e */
[----:B0-----:R-:W-:Y:S01]  /*1eb0*/  DFMA R46, R46, UR62, R44 ;  /* 0x0000003e2e2e7c2b */ /* 0x001fe2000800002c */
[----:B------:R-:W-:Y:S02]  /*1ec0*/  IMAD.U32 R44, RZ, RZ, UR58 ;  /* 0x0000003aff2c7e24 */ /* 0x000fe4000f8e00ff */
[----:B------:R-:W-:-:S05]  /*1ed0*/  IMAD.U32 R45, RZ, RZ, UR59 ;  /* 0x0000003bff2d7e24 */ /* 0x000fca000f8e00ff */
[----:B------:R0:W-:Y:S04]  /*1ee0*/  STG.E.64 desc[UR54][R44.64], R46 ;  /* 0x0000002e2c007986 */ /* 0x0001e8000c101b36 */
[----:B------:R-:W2:Y:S02]  /*1ef0*/  LDG.E.64 R64, desc[UR54][R48.64] ;  /* 0x0000003630407981 */ /* 0x000ea4000c1e1b00 */
[----:B--2---:R-:W-:-:S08]  /*1f00*/  DADD R64, R6, R64 ;  /* 0x0000000006407229 */ /* 0x004fd00000000040 */
[----:B------:R-:W-:-:S14]  /*1f10*/  DSETP.NEU.AND P0, PT, |R64|, +INF , PT ;  /* 0x7ff000004000742a */ /* 0x000fdc0003f0d200 */
[----:B0-----:R-:W-:Y:S05]  /*1f20*/  @!P0 BRA `(.L_x_8) ;  /* 0x0000000000608947 */ /* 0x001fea0003800000 */
[----:B------:R-:W-:Y:S01]  /*1f30*/  UMOV UR58, 0x6dc9c883 ;  /* 0x6dc9c883003a7882 */ /* 0x000fe20000000000 */
[----:B------:R-:W-:Y:S01]  /*1f40*/  UMOV UR59, 0x3fe45f30 ;  /* 0x3fe45f30003b7882 */ /* 0x000fe20000000000 */
[C---:B------:R-:W-:Y:S02]  /*1f50*/  DSETP.GE.AND P0, PT, |R64|.reuse, 2.14748364800000000000e+09, PT ;  /* 0x41e000004000742a */ /* 0x040fe40003f06200 */
[----:B------:R-:W-:Y:S01]  /*1f60*/  DMUL R44, R64, UR58 ;  /* 0x0000003a402c7c28 */ /* 0x000fe20008000000 */
[----:B------:R-:W-:Y:S01]  /*1f70*/  UMOV UR58, 0x54442d18 ;  /* 0x54442d18003a7882 */ /* 0x000fe20000000000 */
[----:B------:R-:W-:-:S08]  /*1f80*/  UMOV UR59, 0x3ff921fb ;  /* 0x3ff921fb003b7882 */ /* 0x000fd00000000000 */
[----:B------:R-:W0:Y:S08]  /*1f90*/  F2I.F64 R45, R44 ;  /* 0x0000002c002d7311 */ /* 0x000e300000301100 */
[----:B0-----:R-:W0:Y:S02]  /*1fa0*/  I2F.F64 R60, R45 ;  /* 0x0000002d003c7312 */ /* 0x001e240000201c00 */
[----:B0-----:R-:W-:Y:S01]  /*1fb0*/  DFMA R46, R60, -UR58, R64 ;  /* 0x8000003a3c2e7c2b */ /* 0x001fe20008000040 */
[----:B------:R-:W-:Y:S01]  /*1fc0*/  UMOV UR58, 0x33145c00 ;  /* 0x33145c00003a7882 */ /* 0x000fe20000000000 */
[----:B------:R-:W-:-:S06]  /*1fd0*/  UMOV UR59, 0x3c91a626 ;  /* 0x3c91a626003b7882 */ /* 0x000fcc0000000000 */
[----:B------:R-:W-:Y:S01]  /*1fe0*/  DFMA R46, R60, -UR58, R46 ;  /* 0x8000003a3c2e7c2b */ /* 0x000fe2000800002e */
[----:B------:R-:W-:Y:S01]  /*1ff0*/  UMOV UR58, 0x252049c0 ;  /* 0x252049c0003a7882 */ /* 0x000fe20000000000 */
[----:B------:R-:W-:-:S06]  /*2000*/  UMOV UR59, 0x397b839a ;  /* 0x397b839a003b7882 */ /* 0x000fcc0000000000 */
[----:B------:R-:W-:Y:S01]  /*2010*/  DFMA R60, R60, -UR58, R46 ;  /* 0x8000003a3c3c7c2b */ /* 0x000fe2000800002e */
[----:B------:R-:W-:Y:S10]  /*2020*/  @!P0 BRA `(.L_x_9) ;  /* 0x0000000000188947 */ /* 0x000ff40003800000 */
[----:B------:R-:W-:Y:S01]  /*2030*/  MOV R50, R64 ;  /* 0x0000004000327202 */ /* 0x000fe20000000f00 */
[----:B------:R-:W-:Y:S01]  /*2040*/  IMAD.MOV.U32 R51, RZ, RZ, R65 ;  /* 0x000000ffff337224 */ /* 0x000fe200078e0041 */
[----:B------:R-:W-:-:S07]  /*2050*/  MOV R54, 0x2070 ;  /* 0x0000207000367802 */ /* 0x000fce0000000f00 */
[----:B------:R-:W-:Y:S05]  /*2060*/  CALL.REL.NOINC `($_Z23predicted_vehicle_state14cudaPitchedPtrS_PdS0_S0_S0_diS0_S0_S0_$__internal_trig_reduction_slowpathd) ;  /* 0x0000006c00c07944 */ /* 0x000fea0003c00000 */
[----:B------:R-:W-:Y:S02]  /*2070*/  IMAD.MOV.U32 R60, RZ, RZ, R50 ;  /* 0x000000ffff3c7224 */ /* 0x000fe400078e0032 */
[----:B------:R-:W-:-:S07]  /*2080*/  IMAD.MOV.U32 R61, RZ, RZ, R51 ;  /* 0x000000ffff3d7224 */ /* 0x000fce00078e0033 */
.L_x_9:
[----:B------:R-:W-:Y:S01]  /*2090*/  VIADD R3, R45, 0x1 ;  /* 0x000000012d037836 */ /* 0x000fe20000000000 */
[----:B------:R-:W-:Y:S06]  /*20a0*/  BRA `(.L_x_10) ;  /* 0x0000000000087947 */ /* 0x000fec0003800000 */
.L_x_8:
[----:B------:R-:W-:Y:S01]  /*20b0*/  DMUL R60, RZ, R64 ;  /* 0x00000040ff3c7228 */ /* 0x000fe20000000000 */
[----:B------:R-:W-:-:S10]  /*20c0*/  IMAD.MOV.U32 R3, RZ, RZ, 0x1 ;  /* 0x00000001ff037424 */ /* 0x000fd400078e00ff */
.L_x_10:
[----:B------:R-:W-:-:S05]  /*20d0*/  IMAD.SHL.U32 R44, R3, 0x40, RZ ;  /* 0x00000040032c7824 */ /* 0x000fca00078e00ff */
[----:B------:R-:W-:-:S04]  /*20e0*/  LOP3.LUT R44, R44, 0x40, RZ, 0xc0, !PT ;  /* 0x000000402c2c7812 */ /* 0x000fc800078ec0ff */
[----:B------:R-:W-:-:S05]  /*20f0*/  IADD3 R68, P0, PT, R44, UR18, RZ ;  /* 0x000000122c447c10 */ /* 0x000fca000ff1e0ff */
[----:B------:R-:W-:-:S05]  /*2100*/  IMAD.X R69, RZ, RZ, UR19, P0 ;  /* 0x00000013ff457e24 */ /* 0x000fca00080e06ff */
[----:B------:R-:W2:Y:S04]  /*2110*/  LDG.E.128.CONSTANT R44, desc[UR54][R68.64] ;  /* 0x00000036442c7981 */ /* 0x000ea8000c1e9d00 */
[----:B------:R-:W3:Y:S01]  /*2120*/  LDG.E.128.CONSTANT R48, desc[UR54][R68.64+0x10] ;  /* 0x0000103644307981 */ /* 0x000ee2000c1e9d00 */
[----:B------:R-:W-:-:S03]  /*2130*/  UMOV UR58, UR44 ;  /* 0x0000002c003a7c82 */ /* 0x000fc60008000000 */
[----:B------:R-:W4:Y:S01]  /*2140*/  LDG.E.128.CONSTANT R52, desc[UR54][R68.64+0x20] ;  /* 0x0000203644347981 */ /* 0x000f22000c1e9d00 */
[----:B------:R-:W-:Y:S02]  /*2150*/  UMOV UR59, UR74 ;  /* 0x0000004a003b7c82 */ /* 0x000fe40008000000 */
[----:B------:R-:W-:-:S06]  /*2160*/  UIMAD.WIDE UR58, UR12, 0x8, UR58 ;  /* 0x000000080c3a78a5 */ /* 0x000fcc000f8e023a */
[----:B------:R-:W-:Y:S01]  /*2170*/  MOV R62, UR58 ;  /* 0x0000003a003e7c02 */ /* 0x000fe20008000f00 */
[----:B------:R-:W-:-:S06]  /*2180*/  IMAD.U32 R63, RZ, RZ, UR59 ;  /* 0x0000003bff3f7e24 */ /* 0x000fcc000f8e00ff */
[----:B------:R-:W5:Y:S01]  /*2190*/  LDG.E.64 R62, desc[UR54][R62.64] ;  /* 0x000000363e3e7981 */ /* 0x000f62000c1e1b00 */
[----:B------:R-:W-:Y:S01]  /*21a0*/  LOP3.LUT R66, R3, 0x1, RZ, 0xc0, !PT ;  /* 0x0000000103427812 */ /* 0x000fe200078ec0ff */
[----:B------:R-:W-:Y:S02]  /*21b0*/  IMAD.MOV.U32 R70, RZ, RZ, 0x20fd8164 ;  /* 0x20fd8164ff467424 */ /* 0x000fe400078e00ff */
[----:B------:R-:W-:Y:S01]  /*21c0*/  IMAD.MOV.U32 R71, RZ, RZ, 0x3da8ff83 ;  /* 0x3da8ff83ff477424 */ /* 0x000fe200078e00ff */
[----:B------:R-:W-:Y:S01]  /*21d0*/  ISETP.NE.U32.AND P0, PT, R66, 0x1, PT ;  /* 0x000000014200780c */ /* 0x000fe20003f05070 */
[----:B------:R-:W-:-:S03]  /*21e0*/  DMUL R66, R60, R60 ;  /* 0x0000003c3c427228 */ /* 0x000fc60000000000 */
[----:B------:R-:W-:Y:S02]  /*21f0*/  FSEL R70, R70, -8.06006814911005101289e+34, !P0 ;  /* 0xf9785eba46467808 */ /* 0x000fe40004000000 */
[----:B------:R-:W-:-:S06]  /*2200*/  FSEL R71, -R71, 0.11223486810922622681, !P0 ;  /* 0x3de5db6547477808 */ /* 0x000fcc0004000100 */
[----:B--2---:R-:W-:-:S08]  /*2210*/  DFMA R44, R66, R70, R44 ;  /* 0x00000046422c722b */ /* 0x004fd0000000002c */
[----:B------:R-:W-:-:S08]  /*2220*/  DFMA R44, R66, R44, R46 ;  /* 0x0000002c422c722b */ /* 0x000fd0000000002e */
[----:B---3--:R-:W-:-:S08]  /*2230*/  DFMA R44, R66, R44, R48 ;  /* 0x0000002c422c722b */ /* 0x008fd00000000030 */
[----:B------:R-:W-:-:S08]  /*2240*/  DFMA R44, R66, R44, R50 ;  /* 0x0000002c422c722b */ /* 0x000fd00000000032 */
[----:B----4-:R-:W-:-:S08]  /*2250*/  DFMA R44, R66, R44, R52 ;  /* 0x0000002c422c722b */ /* 0x010fd00000000034 */
[----:B------:R-:W-:-:S08]  /*2260*/  DFMA R44, R66, R44, R54 ;  /* 0x0000002c422c722b */ /* 0x000fd00000000036 */
[----:B------:R-:W-:Y:S02]  /*2270*/  DFMA R46, R44, R60, R60 ;  /* 0x0000003c2c2e722b */ /* 0x000fe4000000003c */
[----:B------:R-:W-:Y:S02]  /*2280*/  DFMA R44, R66, R44, 1 ;  /* 0x3ff00000422c742b */ /* 0x000fe4000000002c */
[----:B-----5:R-:W-:-:S08]  /*2290*/  DADD R60, R8, R62 ;  /* 0x00000000083c7229 */ /* 0x020fd0000000003e */
[----:B------:R-:W-:Y:S01]  /*22a0*/  DSETP.NEU.AND P1, PT, |R60|, +INF , PT ;  /* 0x7ff000003c00742a */ /* 0x000fe20003f2d200 */
[----:B------:R-:W-:Y:S02]  /*22b0*/  FSEL R46, R44, R46, !P0 ;  /* 0x0000002e2c2e7208 */ /* 0x000fe40004000000 */
[----:B------:R-:W-:Y:S02]  /*22c0*/  FSEL R47, R45, R47, !P0 ;  /* 0x0000002f2d2f7208 */ /* 0x000fe40004000000 */
[----:B------:R-:W-:-:S04]  /*22d0*/  LOP3.LUT P0, RZ, R3, 0x2, RZ, 0xc0, !PT ;  /* 0x0000000203ff7812 */ /* 0x000fc8000780c0ff */
[----:B------:R-:W-:-:S05]  /*22e0*/  DADD R44, RZ, -R46 ;  /* 0x00000000ff2c7229 */ /* 0x000fca000000082e */
[----:B------:R-:W-:-:S05]  /*22f0*/  VOTEU.ANY UP1, P1 ;  /* 0x0000000000ff7886 */ /* 0x000fca0000820100 */
[----:B------:R-:W-:Y:S02]  /*2300*/  FSEL R66, R46, R44, !P0 ;  /* 0x0000002c2e427208 */ /* 0x000fe40004000000 */
[----:B------:R-:W-:Y:S01]  /*2310*/  FSEL R67, R47, R45, !P0 ;  /* 0x0000002d2f437208 */ /* 0x000fe20004000000 */
[----:B------:R-:W-:Y:S06]  /*2320*/  BRA.U !UP1, `(.L_x_11) ;  /* 0x0000000109607547 */ /* 0x000fec000b800000 */
        /* <DEDUP_REMOVED lines=16> */
[----:B------:R-:W-:Y:S01]  /*2430*/  IMAD.MOV.U32 R50, RZ, RZ, R60 ;  /* 0x000000ffff327224 */ /* 0x000fe200078e003c */
[----:B------:R-:W-:Y:S01]  /*2440*/  MOV R54, 0x2470 ;  /* 0x0000247000367802 */ /* 0x000fe20000000f00 */
[----:B------:R-:W-:-:S07]  /*2450*/  IMAD.MOV.U32 R51, RZ, RZ, R61 ;  /* 0x000000ffff337224 */ /* 0x000fce00078e003d */
[----:B------:R-:W-:Y:S05]  /*2460*/  CALL.REL.NOINC `($_Z23predicted_vehicle_state14cudaPitchedPtrS_PdS0_S0_S0_diS0_S0_S0_$__internal_trig_reduction_slowpathd) ;  /* 0x0000006800c07944 */ /* 0x000fea0003c00000 */
[----:B------:R-:W-:Y:S02]  /*2470*/  IMAD.MOV.U32 R62, RZ, RZ, R50 ;  /* 0x000000ffff3e7224 */ /* 0x000fe400078e0032 */
[----:B------:R-:W-:-:S07]  /*2480*/  IMAD.MOV.U32 R63, RZ, RZ, R51 ;  /* 0x000000ffff3f7224 */ /* 0x000fce00078e0033 */
.L_x_12:
[----:B------:R-:W-:Y:S01]  /*2490*/  IADD3 R3, PT, PT, R45, 0x1, RZ ;  /* 0x000000012d037810 */ /* 0x000fe20007ffe0ff */
[----:B------:R-:W-:Y:S06]  /*24a0*/  BRA `(.L_x_13) ;  /* 0x0000000000087947 */ /* 0x000fec0003800000 */
.L_x_11:
[----:B------:R-:W-:Y:S01]  /*24b0*/  DMUL R62, RZ, R60 ;  /* 0x0000003cff3e7228 */ /* 0x000fe20000000000 */
[----:B------:R-:W-:-:S10]  /*24c0*/  IMAD.MOV.U32 R3, RZ, RZ, 0x1 ;  /* 0x00000001ff037424 */ /* 0x000fd400078e00ff */
.L_x_13:
[----:B------:R-:W-:-:S05]  /*24d0*/  IMAD.SHL.U32 R44, R3, 0x40, RZ ;  /* 0x00000040032c7824 */ /* 0x000fca00078e00ff */
[----:B------:R-:W-:-:S04]  /*24e0*/  LOP3.LUT R44, R44, 0x40, RZ, 0xc0, !PT ;  /* 0x000000402c2c7812 */ /* 0x000fc800078ec0ff */
[----:B------:R-:W-:-:S05]  /*24f0*/  IADD3 R72, P0, PT, R44, UR18, RZ ;  /* 0x000000122c487c10 */ /* 0x000fca000ff1e0ff */
[----:B------:R-:W-:-:S05]  /*2500*/  IMAD.X R73, RZ, RZ, UR19, P0 ;  /* 0x00000013ff497e24 */ /* 0x000fca00080e06ff */
[----:B------:R-:W2:Y:S04]  /*2510*/  LDG.E.128.CONSTANT R44, desc[UR54][R72.64] ;  /* 0x00000036482c7981 */ /* 0x000ea8000c1e9d00 */
[----:B------:R-:W3:Y:S04]  /*2520*/  LDG.E.128.CONSTANT R48, desc[UR54][R72.64+0x10] ;  /* 0x0000103648307981 */ /* 0x000ee8000c1e9d00 */
[----:B------:R0:W4:Y:S01]  /*2530*/  LDG.E.128.CONSTANT R52, desc[UR54][R72.64+0x20] ;  /* 0x0000203648347981 */ /* 0x000122000c1e9d00 */
[----:B------:R-:W-:Y:S01]  /*2540*/  UMOV UR60, UR22 ;  /* 0x00000016003c7c82 */ /* 0x000fe20008000000 */
[----:B------:R-:W-:Y:S01]  /*2550*/  UMOV UR61, UR71 ;  /* 0x00000047003d7c82 */ /* 0x000fe20008000000 */
[----:B------:R-:W-:Y:S01]  /*2560*/  UMOV UR62, UR42 ;  /* 0x0000002a003e7c82 */ /* 0x000fe20008000000 */
[----:B------:R-:W-:Y:S01]  /*2570*/  UIMAD.WIDE UR60, UR12, 0x8, UR60 ;  /* 0x000000080c3c78a5 */ /* 0x000fe2000f8e023c */
[----:B------:R-:W-:-:S02]  /*2580*/  UMOV UR63, UR73 ;  /* 0x00000049003f7c82 */ /* 0x000fc40008000000 */
[----:B------:R-:W-:-:S03]  /*2590*/  UIMAD.WIDE UR62, UR12, 0x8, UR62 ;  /* 0x000000080c3e78a5 */ /* 0x000fc6000f8e023e */
[----:B------:R-:W-:Y:S02]  /*25a0*/  IMAD.U32 R70, RZ, RZ, UR60 ;  /* 0x0000003cff467e24 */ /* 0x000fe4000f8e00ff */
[----:B------:R-:W-:-:S06]  /*25b0*/  IMAD.U32 R71, RZ, RZ, UR61 ;  /* 0x0000003dff477e24 */ /* 0x000fcc000f8e00ff */
[----:B------:R-:W5:Y:S01]  /*25c0*/  LDG.E.64 R70, desc[UR54][R70.64] ;  /* 0x0000003646467981 */ /* 0x000f62000c1e1b00 */
[----:B------:R-:W-:Y:S02]  /*25d0*/  IMAD.U32 R68, RZ, RZ, UR62 ;  /* 0x0000003eff447e24 */ /* 0x000fe4000f8e00ff */
[----:B------:R-:W-:-:S06]  /*25e0*/  IMAD.U32 R69, RZ, RZ, UR63 ;  /* 0x0000003fff457e24 */ /* 0x000fcc000f8e00ff */
[----:B------:R-:W5:Y:S01]  /*25f0*/  LDG.E.64 R68, desc[UR54][R68.64] ;  /* 0x0000003644447981 */ /* 0x000f62000c1e1b00 */
[----:B------:R-:W-:Y:S01]  /*2600*/  LOP3.LUT R74, R3, 0x1, RZ, 0xc0, !PT ;  /* 0x00000001034a7812 */ /* 0x000fe200078ec0ff */
[----:B0-----:R-:W-:Y:S01]  /*2610*/  IMAD.MOV.U32 R73, RZ, RZ, 0x3da8ff83 ;  /* 0x3da8ff83ff497424 */ /* 0x001fe200078e00ff */
[----:B------:R-:W-:Y:S02]  /*2620*/  MOV R72, 0x20fd8164 ;  /* 0x20fd816400487802 */ /* 0x000fe40000000f00 */
        /* <DEDUP_REMOVED lines=8> */
[----:B----4-:R-:W-:Y:S02]  /*26b0*/  DFMA R44, R74, R44, R52 ;  /* 0x0000002c4a2c722b */ /* 0x010fe40000000034 */
[----:B-----5:R-:W-:-:S06]  /*26c0*/  DADD R68, R58, R68 ;  /* 0x000000003a447229 */ /* 0x020fcc0000000044 */
[----:B------:R-:W-:-:S08]  /*26d0*/  DFMA R44, R74, R44, R54 ;  /* 0x0000002c4a2c722b */ /* 0x000fd00000000036 */
[----:B------:R-:W-:Y:S02]  /*26e0*/  DFMA R62, R44, R62, R62 ;  /* 0x0000003e2c3e722b */ /* 0x000fe4000000003e */
[----:B------:R-:W-:-:S10]  /*26f0*/  DFMA R44, R74, R44, 1 ;  /* 0x3ff000004a2c742b */ /* 0x000fd4000000002c */
[----:B------:R-:W-:Y:S02]  /*2700*/  FSEL R46, R44, R62, !P0 ;  /* 0x0000003e2c2e7208 */ /* 0x000fe40004000000 */
[----:B------:R-:W-:Y:S01]  /*2710*/  FSEL R47, R45, R63, !P0 ;  /* 0x0000003f2d2f7208 */ /* 0x000fe20004000000 */
[----:B------:R-:W-:Y:S01]  /*2720*/  DADD R62, R4, R70 ;  /* 0x00000000043e7229 */ /* 0x000fe20000000046 */
[----:B------:R-:W-:-:S04]  /*2730*/  LOP3.LUT P0, RZ, R3, 0x2, RZ, 0xc0, !PT ;  /* 0x0000000203ff7812 */ /* 0x000fc8000780c0ff */
[----:B------:R-:W-:-:S10]  /*2740*/  DADD R44, RZ, -R46 ;  /* 0x00000000ff2c7229 */ /* 0x000fd4000000082e */
[----:B------:R-:W-:Y:S02]  /*2750*/  FSEL R44, R46, R44, !P0 ;  /* 0x0000002c2e2c7208 */ /* 0x000fe40004000000 */
[----:B------:R-:W-:Y:S01]  /*2760*/  FSEL R45, R47, R45, !P0 ;  /* 0x0000002d2f2d7208 */ /* 0x000fe20004000000 */
[----:B------:R-:W-:-:S05]  /*2770*/  DSETP.NEU.AND P0, PT, |R62|, +INF , PT ;  /* 0x7ff000003e00742a */ /* 0x000fca0003f0d200 */
[----:B------:R-:W-:-:S08]  /*2780*/  DMUL R66, R66, R44 ;  /* 0x0000002c42427228 */ /* 0x000fd00000000000 */
[----:B------:R-:W-:Y:S01]  /*2790*/  DMUL R66, R66, R68 ;  /* 0x0000004442427228 */ /* 0x000fe20000000000 */
[----:B------:R-:W-:Y:S02]  /*27a0*/  VOTEU.ANY UP2, P0 ;  /* 0x0000000000ff7886 */ /* 0x000fe40000040100 */
[----:B------:R-:W-:Y:S08]  /*27b0*/  BRA.U !UP2, `(.L_x_14) ;  /* 0x000000010a607547 */ /* 0x000ff0000b800000 */
[----:B------:R-:W-:Y:S01]  /*27c0*/  UMOV UR64, 0x6dc9c883 ;  /* 0x6dc9c88300407882 */ /* 0x000fe20000000000 */
[----:B------:R-:W-:Y:S01]  /*27d0*/  UMOV UR65, 0x3fe45f30 ;  /* 0x3fe45f3000417882 */ /* 0x000fe20000000000 */
[C---:B------:R-:W-:Y:S02]  /*27e0*/  DSETP.GE.AND P0, PT, |R62|.reuse, 2.14748364800000000000e+09, PT ;  /* 0x41e000003e00742a */ /* 0x040fe40003f06200 */
[----:B------:R-:W-:Y:S01]  /*27f0*/  DMUL R44, R62, UR64 ;  /* 0x000000403e2c7c28 */ /* 0x000fe20008000000 */
[----:B------:R-:W-:Y:S01]  /*2800*/  UMOV UR64, 0x54442d18 ;  /* 0x54442d1800407882 */ /* 0x000fe20000000000 */
[----:B------:R-:W-:-:S04]  /*2810*/  UMOV UR65, 0x3ff921fb ;  /* 0x3ff921fb00417882 */ /* 0x000fc80000000000 */
        /* <DEDUP_REMOVED lines=15> */
[----:B------:R-:W-:Y:S02]  /*2910*/  IMAD.MOV.U32 R68, RZ, RZ, R50 ;  /* 0x000000ffff447224 */ /* 0x000fe400078e0032 */
[----:B------:R-:W-:Y:S01]  /*2920*/  IMAD.MOV.U32 R69, RZ, RZ, R51 ;  /* 0x000000ffff457224 */ /* 0x000fe200078e0033 */
[----:B------:R-:W-:Y:S06]  /*2930*/  BRA `(.L_x_15) ;  /* 0x0000000000087947 */ /* 0x000fec0003800000 */
.L_x_14:
[----:B------:R-:W-:Y:S01]  /*2940*/  DMUL R68, RZ, R62 ;  /* 0x0000003eff447228 */ /* 0x000fe20000000000 */
[----:B------:R-:W-:-:S10]  /*2950*/  IMAD.MOV.U32 R3, RZ, RZ, RZ ;  /* 0x000000ffff037224 */ /* 0x000fd400078e00ff */
.L_x_15:
[----:B------:R-:W-:-:S04]  /*2960*/  SHF.L.U32 R44, R3, 0x6, RZ ;  /* 0x00000006032c7819 */ /* 0x000fc800000006ff */
[----:B------:R-:W-:-:S04]  /*2970*/  LOP3.LUT R44, R44, 0x40, RZ, 0xc0, !PT ;  /* 0x000000402c2c7812 */ /* 0x000fc800078ec0ff */
[----:B------:R-:W-:-:S05]  /*2980*/  IADD3 R74, P0, PT, R44, UR18, RZ ;  /* 0x000000122c4a7c10 */ /* 0x000fca000ff1e0ff */
[----:B------:R-:W-:-:S05]  /*2990*/  IMAD.X R75, RZ, RZ, UR19, P0 ;  /* 0x00000013ff4b7e24 */ /* 0x000fca00080e06ff */
[----:B------:R-:W2:Y:S04]  /*29a0*/  LDG.E.128.CONSTANT R44, desc[UR54][R74.64] ;  /* 0x000000364a2c7981 */ /* 0x000ea8000c1e9d00 */
[----:B------:R-:W3:Y:S04]  /*29b0*/  LDG.E.128.CONSTANT R48, desc[UR54][R74.64+0x10] ;  /* 0x000010364a307981 */ /* 0x000ee8000c1e9d00 */
[----:B------:R-:W4:Y:S01]  /*29c0*/  LDG.E.128.CONSTANT R52, desc[UR54][R74.64+0x20] ;  /* 0x000020364a347981 */ /* 0x000f22000c1e9d00 */
[----:B------:R-:W-:Y:S01]  /*29d0*/  LOP3.LUT R70, R3, 0x1, RZ, 0xc0, !PT ;  /* 0x0000000103467812 */ /* 0x000fe200078ec0ff */
[----:B------:R-:W-:Y:S01]  /*29e0*/  IMAD.MOV.U32 R72, RZ, RZ, 0x20fd8164 ;  /* 0x20fd8164ff487424 */ /* 0x000fe200078e00ff */
[----:B------:R-:W-:-:S02]  /*29f0*/  DSETP.NEU.AND P2, PT, |R64|, +INF , PT ;  /* 0x7ff000004000742a */ /* 0x000fc40003f4d200 */
[----:B------:R-:W-:Y:S01]  /*2a00*/  ISETP.NE.U32.AND P0, PT, R70, 0x1, PT ;  /* 0x000000014600780c */ /* 0x000fe20003f05070 */
[----:B------:R-:W-:-:S03]  /*2a10*/  IMAD.MOV.U32 R70, RZ, RZ, 0x3da8ff83 ;  /* 0x3da8ff83ff467424 */ /* 0x000fc600078e00ff */
[----:B------:R-:W-:Y:S02]  /*2a20*/  FSEL R72, R72, -8.06006814911005101289e+34, !P0 ;  /* 0xf9785eba48487808 */ /* 0x000fe40004000000 */
[----:B------:R-:W-:Y:S01]  /*2a30*/  FSEL R73, -R70, 0.11223486810922622681, !P0 ;  /* 0x3de5db6546497808 */ /* 0x000fe20004000100 */
[----:B------:R-:W-:-:S08]  /*2a40*/  DMUL R70, R68, R68 ;  /* 0x0000004444467228 */ /* 0x000fd00000000000 */
[----:B--2---:R-:W-:-:S08]  /*2a50*/  DFMA R44, R70, R72, R44 ;  /* 0x00000048462c722b */ /* 0x004fd0000000002c */
[----:B------:R-:W-:-:S08]  /*2a60*/  DFMA R44, R70, R44, R46 ;  /* 0x0000002c462c722b */ /* 0x000fd0000000002e */
[----:B---3--:R-:W-:-:S08]  /*2a70*/  DFMA R44, R70, R44, R48 ;  /* 0x0000002c462c722b */ /* 0x008fd00000000030 */
[----:B------:R-:W-:-:S08]  /*2a80*/  DFMA R44, R70, R44, R50 ;  /* 0x0000002c462c722b */ /* 0x000fd00000000032 */
[----:B----4-:R-:W-:-:S08]  /*2a90*/  DFMA R44, R70, R44, R52 ;  /* 0x0000002c462c722b */ /* 0x010fd00000000034 */
[----:B------:R-:W-:-:S08]  /*2aa0*/  DFMA R44, R70, R44, R54 ;  /* 0x0000002c462c722b */ /* 0x000fd00000000036 */
[----:B------:R-:W-:Y:S02]  /*2ab0*/  DFMA R68, R44, R68, R68 ;  /* 0x000000442c44722b */ /* 0x000fe40000000044 */
[----:B------:R-:W-:-:S10]  /*2ac0*/  DFMA R44, R70, R44, 1 ;  /* 0x3ff00000462c742b */ /* 0x000fd4000000002c */
[----:B------:R-:W-:Y:S02]  /*2ad0*/  FSEL R46, R44, R68, !P0 ;  /* 0x000000442c2e7208 */ /* 0x000fe40004000000 */
[----:B------:R-:W-:Y:S02]  /*2ae0*/  FSEL R47, R45, R69, !P0 ;  /* 0x000000452d2f7208 */ /* 0x000fe40004000000 */
[----:B------:R-:W-:-:S04]  /*2af0*/  LOP3.LUT P0, RZ, R3, 0x2, RZ, 0xc0, !PT ;  /* 0x0000000203ff7812 */ /* 0x000fc8000780c0ff */
[----:B------:R-:W-:-:S10]  /*2b00*/  DADD R44, RZ, -R46 ;  /* 0x00000000ff2c7229 */ /* 0x000fd4000000082e */
[----:B------:R-:W-:Y:S02]  /*2b10*/  FSEL R68, R46, R44, !P0 ;  /* 0x0000002c2e447208 */ /* 0x000fe40004000000 */
[----:B------:R-:W-:Y:S01]  /*2b20*/  FSEL R69, R47, R45, !P0 ;  /* 0x0000002d2f457208 */ /* 0x000fe20004000000 */
[----:B------:R-:W-:Y:S06]  /*2b30*/  @!P2 BRA `(.L_x_16) ;  /* 0x000000000060a947 */ /* 0x000fec0003800000 */
        /* <DEDUP_REMOVED lines=20> */
[----:B------:R-:W-:Y:S01]  /*2c80*/  IMAD.MOV.U32 R3, RZ, RZ, R45 ;  /* 0x000000ffff037224 */ /* 0x000fe200078e002d */
[----:B------:R-:W-:Y:S01]  /*2c90*/  MOV R71, R51 ;  /* 0x0000003300477202 */ /* 0x000fe20000000f00 */
[----:B------:R-:W-:Y:S01]  /*2ca0*/  IMAD.MOV.U32 R70, RZ, RZ, R50 ;  /* 0x000000ffff467224 */ /* 0x000fe200078e0032 */
[----:B------:R-:W-:Y:S06]  /*2cb0*/  BRA `(.L_x_17) ;  /* 0x0000000000087947 */ /* 0x000fec0003800000 */
.L_x_16:
[----:B------:R-:W-:Y:S01]  /*2cc0*/  DMUL R70, RZ, R64 ;  /* 0x00000040ff467228 */ /* 0x000fe20000000000 */
[----:B------:R-:W-:-:S10]  /*2cd0*/  IMAD.MOV.U32 R3, RZ, RZ, RZ ;  /* 0x000000ffff037224 */ /* 0x000fd400078e00ff */
.L_x_17:
[----:B------:R-:W-:-:S05]  /*2ce0*/  IMAD.SHL.U32 R44, R3, 0x40, RZ ;  /* 0x00000040032c7824 */ /* 0x000fca00078e00ff */
        /* <DEDUP_REMOVED lines=8> */
[----:B------:R-:W-:-:S02]  /*2d70*/  DMUL R74, R70, R70 ;  /* 0x00000046464a7228 */ /* 0x000fc40000000000 */
[----:B------:R-:W-:Y:S01]  /*2d80*/  ISETP.NE.U32.AND P0, PT, R72, 0x1, PT ;  /* 0x000000014800780c */ /* 0x000fe20003f05070 */
[----:B------:R-:W-:-:S03]  /*2d90*/  IMAD.MOV.U32 R72, RZ, RZ, 0x20fd8164 ;  /* 0x20fd8164ff487424 */ /* 0x000fc600078e00ff */
[----:B------:R-:W-:Y:S02]  /*2da0*/  FSEL R73, -R73, 0.11223486810922622681, !P0 ;  /* 0x3de5db6549497808 */ /* 0x000fe40004000100 */
[----:B------:R-:W-:-:S06]  /*2db0*/  FSEL R72, R72, -8.06006814911005101289e+34, !P0 ;  /* 0xf9785eba48487808 */ /* 0x000fcc0004000000 */
        /* <DEDUP_REMOVED lines=13> */
[----:B------:R-:W-:-:S06]  /*2e90*/  FSEL R45, R47, R45, !P0 ;  /* 0x0000002d2f2d7208 */ /* 0x000fcc0004000000 */
[----:B------:R-:W-:Y:S01]  /*2ea0*/  DMUL R68, R68, R44 ;  /* 0x0000002c44447228 */ /* 0x000fe20000000000 */
[----:B------:R-:W-:Y:S10]  /*2eb0*/  BRA.U !UP1, `(.L_x_18) ;  /* 0x0000000109607547 */ /* 0x000ff4000b800000 */
        /* <DEDUP_REMOVED lines=20> */
[----:B------:R-:W-:Y:S01]  /*3000*/  MOV R70, R50 ;  /* 0x0000003200467202 */ /* 0x000fe20000000f00 */
[----:B------:R-:W-:-:S07]  /*3010*/  IMAD.MOV.U32 R71, RZ, RZ, R51 ;  /* 0x000000ffff477224 */ /* 0x000fce00078e0033 */
.L_x_19:
[----:B------:R-:W-:Y:S01]  /*3020*/  VIADD R3, R45, 0x1 ;  /* 0x000000012d037836 */ /* 0x000fe20000000000 */
[----:B------:R-:W-:Y:S06]  /*3030*/  BRA `(.L_x_20) ;  /* 0x0000000000087947 */ /* 0x000fec0003800000 */
.L_x_18:
[----:B------:R-:W-:Y:S01]  /*3040*/  DMUL R70, RZ, R60 ;  /* 0x0000003cff467228 */ /* 0x000fe20000000000 */
[----:B------:R-:W-:-:S10]  /*3050*/  IMAD.MOV.U32 R3, RZ, RZ, 0x1 ;  /* 0x00000001ff037424 */ /* 0x000fd400078e00ff */
.L_x_20:
        /* <DEDUP_REMOVED lines=52> */
.L_x_22:
[----:B------:R-:W-:Y:S01]  /*33a0*/  VIADD R3, R45, 0x1 ;  /* 0x000000012d037836 */ /* 0x000fe20000000000 */
[----:B------:R-:W-:Y:S06]  /*33b0*/  BRA `(.L_x_23) ;  /* 0x0000000000087947 */ /* 0x000fec0003800000 */
.L_x_21:
[----:B------:R-:W-:Y:S01]  /*33c0*/  DMUL R70, RZ, R62 ;  /* 0x0000003eff467228 */ /* 0x000fe20000000000 */
[----:B------:R-:W-:-:S10]  /*33d0*/  IMAD.MOV.U32 R3, RZ, RZ, 0x1 ;  /* 0x00000001ff037424 */ /* 0x000fd400078e00ff */
.L_x_23:
        /* <DEDUP_REMOVED lines=10> */
[----:B------:R-:W-:Y:S02]  /*3480*/  ISETP.NE.U32.AND P0, PT, R72, 0x1, PT ;  /* 0x000000014800780c */ /* 0x000fe40003f05070 */
[----:B------:R-:W-:Y:S02]  /*3490*/  MOV R72, 0x20fd8164 ;  /* 0x20fd816400487802 */ /* 0x000fe40000000f00 */
        /* <DEDUP_REMOVED lines=41> */
.L_x_24:
[----:B------:R-:W-:Y:S01]  /*3730*/  DMUL R72, RZ, R60 ;  /* 0x0000003cff487228 */ /* 0x000fe20000000000 */
[----:B------:R-:W-:-:S10]  /*3740*/  IMAD.MOV.U32 R3, RZ, RZ, RZ ;  /* 0x000000ffff037224 */ /* 0x000fd400078e00ff */
.L_x_25:
[----:B------:R-:W-:-:S04]  /*3750*/  SHF.L.U32 R44, R3, 0x6, RZ ;  /* 0x00000006032c7819 */ /* 0x000fc800000006ff */
[----:B------:R-:W-:-:S04]  /*3760*/  LOP3.LUT R44, R44, 0x40, RZ, 0xc0, !PT ;  /* 0x000000402c2c7812 */ /* 0x000fc800078ec0ff */
[----:B------:R-:W-:-:S05]  /*3770*/  IADD3 R52, P0, PT, R44, UR18, RZ ;  /* 0x000000122c347c10 */ /* 0x000fca000ff1e0ff */
[----:B------:R-:W-:-:S05]  /*3780*/  IMAD.X R53, RZ, RZ, UR19, P0 ;  /* 0x00000013ff357e24 */ /* 0x000fca00080e06ff */
[----:B------:R-:W2:Y:S01]  /*3790*/  LDG.E.128.CONSTANT R44, desc[UR54][R52.64] ;  /* 0x00000036342c7981 */ /* 0x000ea2000c1e9d00 */
[----:B------:R-:W-:Y:S01]  /*37a0*/  LOP3.LUT R48, R3, 0x1, RZ, 0xc0, !PT ;  /* 0x0000000103307812 */ /* 0x000fe200078ec0ff */
[----:B------:R-:W-:Y:S02]  /*37b0*/  IMAD.MOV.U32 R54, RZ, RZ, 0x3da8ff83 ;  /* 0x3da8ff83ff367424 */ /* 0x000fe400078e00ff */
[----:B------:R-:W-:Y:S01]  /*37c0*/  IMAD.MOV.U32 R76, RZ, RZ, 0x20fd8164 ;  /* 0x20fd8164ff4c7424 */ /* 0x000fe200078e00ff */
[----:B------:R-:W-:Y:S02]  /*37d0*/  ISETP.NE.U32.AND P0, PT, R48, 0x1, PT ;  /* 0x000000013000780c */ /* 0x000fe40003f05070 */
[----:B------:R-:W3:Y:S01]  /*37e0*/  LDG.E.128.CONSTANT R48, desc[UR54][R52.64+0x10] ;  /* 0x0000103634307981 */ /* 0x000ee2000c1e9d00 */
[----:B------:R-:W-:Y:S01]  /*37f0*/  DMUL R74, R72, R72 ;  /* 0x00000048484a7228 */ /* 0x000fe20000000000 */
[----:B------:R-:W-:Y:S01]  /*3800*/  FSEL R77, -R54, 0.11223486810922622681, !P0 ;  /* 0x3de5db65364d7808 */ /* 0x000fe20004000100 */
[----:B------:R-:W-:Y:S01]  /*3810*/  UMOV UR64, UR40 ;  /* 0x0000002800407c82 */ /* 0x000fe20008000000 */
[----:B------:R-:W-:Y:S01]  /*3820*/  UMOV UR65, UR72 ;  /* 0x0000004800417c82 */ /* 0x000fe20008000000 */
[----:B------:R-:W-:Y:S01]  /*3830*/  FSEL R76, R76, -8.06006814911005101289e+34, !P0 ;  /* 0xf9785eba4c4c7808 */ /* 0x000fe20004000000 */
[----:B------:R-:W4:Y:S01]  /*3840*/  LDG.E.128.CONSTANT R52, desc[UR54][R52.64+0x20] ;  /* 0x0000203634347981 */ /* 0x000f22000c1e9d00 */
[----:B------:R-:W-:-:S04]  /*3850*/  UIMAD.WIDE UR64, UR12, 0x8, UR64 ;  /* 0x000000080c4078a5 */ /* 0x000fc8000f8e0240 */
[----:B--2---:R-:W-:Y:S02]  /*3860*/  DFMA R76, R74, R76, R44 ;  /* 0x0000004c4a4c722b */ /* 0x004fe4000000002c */
[----:B------:R-:W-:Y:S02]  /*3870*/  IMAD.U32 R44, RZ, RZ, UR64 ;  /* 0x00000040ff2c7e24 */ /* 0x000fe4000f8e00ff */
[----:B------:R-:W-:-:S06]  /*3880*/  IMAD.U32 R45, RZ, RZ, UR65 ;  /* 0x00000041ff2d7e24 */ /* 0x000fcc000f8e00ff */
[----:B------:R-:W2:Y:S01]  /*3890*/  LDG.E.64 R44, desc[UR54][R44.64] ;  /* 0x000000362c2c7981 */ /* 0x000ea2000c1e1b00 */
        /* <DEDUP_REMOVED lines=8> */
[----:B------:R-:W-:-:S06]  /*3920*/  FSEL R49, R47, R73, !P0 ;  /* 0x000000492f317208 */ /* 0x000fcc0004000000 */
[----:B------:R-:W-:Y:S01]  /*3930*/  DADD R46, RZ, -R48 ;  /* 0x00000000ff2e7229 */ /* 0x000fe20000000830 */
[----:B------:R-:W-:-:S09]  /*3940*/  LOP3.LUT P0, RZ, R3, 0x2, RZ, 0xc0, !PT ;  /* 0x0000000203ff7812 */ /* 0x000fd2000780c0ff */
[----:B------:R-:W-:Y:S02]  /*3950*/  FSEL R46, R48, R46, !P0 ;  /* 0x0000002e302e7208 */ /* 0x000fe40004000000 */
[----:B------:R-:W-:-:S06]  /*3960*/  FSEL R47, R49, R47, !P0 ;  /* 0x0000002f312f7208 */ /* 0x000fcc0004000000 */
[----:B------:R-:W-:Y:S02]  /*3970*/  DFMA R68, -R70, R46, R68 ;  /* 0x0000002e4644722b */ /* 0x000fe40000000144 */
[----:B--2---:R-:W-:-:S08]  /*3980*/  DADD R44, R56, R44 ;  /* 0x00000000382c7229 */ /* 0x004fd0000000002c */
[----:B------:R-:W-:Y:S01]  /*3990*/  DFMA R66, R68, R44, R66 ;  /* 0x0000002c4442722b */ /* 0x000fe20000000042 */
        /* <DEDUP_REMOVED lines=23> */
.L_x_27:
[----:B------:R-:W-:Y:S01]  /*3b10*/  VIADD R3, R45, 0x1 ;  /* 0x000000012d037836 */ /* 0x000fe20000000000 */
[----:B------:R-:W-:Y:S06]  /*3b20*/  BRA `(.L_x_28) ;  /* 0x0000000000087947 */ /* 0x000fec0003800000 */
.L_x_26:
[----:B------:R-:W-:Y:S01]  /*3b30*/  DMUL R68, RZ, R62 ;  /* 0x0000003eff447228 */ /* 0x000fe20000000000 */
[----:B------:R-:W-:-:S10]  /*3b40*/  IMAD.MOV.U32 R3, RZ, RZ, 0x1 ;  /* 0x00000001ff037424 */ /* 0x000fd400078e00ff */
.L_x_28:
        /* <DEDUP_REMOVED lines=8> */
[----:B------:R-:W-:-:S03]  /*3bd0*/  IMAD.MOV.U32 R72, RZ, RZ, 0x20fd8164 ;  /* 0x20fd8164ff487424 */ /* 0x000fc600078e00ff */
        /* <DEDUP_REMOVED lines=41> */
[----:B------:R-:W-:Y:S02]  /*3e70*/  IMAD.MOV.U32 R70, RZ, RZ, R50 ;  /* 0x000000ffff467224 */ /* 0x000fe400078e0032 */
[----:B------:R-:W-:Y:S01]  /*3e80*/  IMAD.MOV.U32 R71, RZ, RZ, R51 ;  /* 0x000000ffff477224 */ /* 0x000fe200078e0033 */
[----:B------:R-:W-:Y:S06]  /*3e90*/  BRA `(.L_x_30) ;  /* 0x0000000000087947 */ /* 0x000fec0003800000 */
.L_x_29:
[----:B------:R-:W-:Y:S01]  /*3ea0*/  DMUL R70, RZ, R64 ;  /* 0x00000040ff467228 */ /* 0x000fe20000000000 */
[----:B------:R-:W-:-:S10]  /*3eb0*/  IMAD.MOV.U32 R3, RZ, RZ, RZ ;  /* 0x000000ffff037224 */ /* 0x000fd400078e00ff */
.L_x_30:
[----:B------:R-:W-:-:S05]  /*3ec0*/  IMAD.SHL.U32 R44, R3, 0x40, RZ ;  /* 0x00000040032c7824 */ /* 0x000fca00078e00ff */
[----:B------:R-:W-:-:S04]  /*3ed0*/  LOP3.LUT R44, R44, 0x40, RZ, 0xc0, !PT ;  /* 0x000000402c2c7812 */ /* 0x000fc800078ec0ff */
[----:B------:R-:W-:-:S05]  /*3ee0*/  IADD3 R74, P0, PT, R44, UR18, RZ ;  /* 0x000000122c4a7c10 */ /* 0x000fca000ff1e0ff */
[----:B------:R-:W-:-:S05]  /*3ef0*/  IMAD.X R75, RZ, RZ, UR19, P0 ;  /* 0x00000013ff4b7e24 */ /* 0x000fca00080e06ff */
[----:B------:R-:W2:Y:S04]  /*3f00*/  LDG.E.128.CONSTANT R44, desc[UR54][R74.64] ;  /* 0x000000364a2c7981 */ /* 0x000ea8000c1e9d00 */
[----:B------:R-:W3:Y:S04]  /*3f10*/  LDG.E.128.CONSTANT R48, desc[UR54][R74.64+0x10] ;  /* 0x000010364a307981 */ /* 0x000ee8000c1e9d00 */
[----:B------:R-:W4:Y:S01]  /*3f20*/  LDG.E.128.CONSTANT R52, desc[UR54][R74.64+0x20] ;  /* 0x000020364a347981 */ /* 0x000f22000c1e9d00 */
[----:B------:R-:W-:Y:S02]  /*3f30*/  LOP3.LUT R64, R3, 0x1, RZ, 0xc0, !PT ;  /* 0x0000000103407812 */ /* 0x000fe400078ec0ff */
[----:B------:R-:W-:-:S02]  /*3f40*/  MOV R72, 0x20fd8164 ;  /* 0x20fd816400487802 */ /* 0x000fc40000000f00 */
        /* <DEDUP_REMOVED lines=43> */
.L_x_32:
[----:B------:R-:W-:Y:S01]  /*4200*/  VIADD R3, R45, 0x1 ;  /* 0x000000012d037836 */ /* 0x000fe20000000000 */
[----:B------:R-:W-:Y:S06]  /*4210*/  BRA `(.L_x_33) ;  /* 0x0000000000087947 */ /* 0x000fec0003800000 */
.L_x_31:
[----:B------:R-:W-:Y:S01]  /*4220*/  DMUL R68, RZ, R60 ;  /* 0x0000003cff447228 */ /* 0x000fe20000000000 */
[----:B------:R-:W-:-:S10]  /*4230*/  IMAD.MOV.U32 R3, RZ, RZ, 0x1 ;  /* 0x00000001ff037424 */ /* 0x000fd400078e00ff */
.L_x_33:
        /* <DEDUP_REMOVED lines=54> */
.L_x_34:
[----:B------:R-:W-:Y:S01]  /*45a0*/  DMUL R68, RZ, R62 ;  /* 0x0000003eff447228 */ /* 0x000fe20000000000 */
[----:B------:R-:W-:-:S10]  /*45b0*/  IMAD.MOV.U32 R3, RZ, RZ, RZ ;  /* 0x000000ffff037224 */ /* 0x000fd400078e00ff */
.L_x_35:
        /* <DEDUP_REMOVED lines=8> */
[----:B------:R-:W-:-:S02]  /*4640*/  IMAD.MOV.U32 R72, RZ, RZ, 0x20fd8164 ;  /* 0x20fd8164ff487424 */ /* 0x000fc400078e00ff */
        /* <DEDUP_REMOVED lines=41> */
[----:B------:R-:W-:Y:S02]  /*48e0*/  IMAD.MOV.U32 R68, RZ, RZ, R50 ;  /* 0x000000ffff447224 */ /* 0x000fe400078e0032 */
[----:B------:R-:W-:Y:S01]  /*48f0*/  IMAD.MOV.U32 R69, RZ, RZ, R51 ;  /* 0x000000ffff457224 */ /* 0x000fe200078e0033 */
[----:B------:R-:W-:Y:S06]  /*4900*/  BRA `(.L_x_37) ;  /* 0x0000000000087947 */ /* 0x000fec0003800000 */
.L_x_36:
[----:B------:R-:W-:Y:S01]  /*4910*/  DMUL R68, RZ, R60 ;  /* 0x0000003cff447228 */ /* 0x000fe20000000000 */
[----:B------:R-:W-:-:S10]  /*4920*/  IMAD.MOV.U32 R3, RZ, RZ, RZ ;  /* 0x000000ffff037224 */ /* 0x000fd400078e00ff */
.L_x_37:
[----:B------:R-:W-:Y:S01]  /*4930*/  IMAD.SHL.U32 R44, R3, 0x40, RZ ;  /* 0x00000040032c7824 */ /* 0x000fe200078e00ff */
[----:B------:R-:W0:Y:S04]  /*4940*/  LDCU.64 UR76, c[0x0][0x3a0] ;  /* 0x00007400ff4c77ac */ /* 0x000e280008000a00 */
[----:B------:R-:W-:Y:S01]  /*4950*/  LOP3.LUT R44, R44, 0x40, RZ, 0xc0, !PT ;  /* 0x000000402c2c7812 */ /* 0x000fe200078ec0ff */
[----:B------:R-:W-:-:S03]  /*4960*/  UIMAD.WIDE.U32 UR66, UR4, UR14, URZ ;  /* 0x0000000e044272a5 */ /* 0x000fc6000f8e00ff */
[----:B------:R-:W-:Y:S01]  /*4970*/  IADD3 R76, P0, PT, R44, UR18, RZ ;  /* 0x000000122c4c7c10 */ /* 0x000fe2000ff1e0ff */
[----:B------:R-:W-:-:S04]  /*4980*/  UIMAD UR68, UR4, UR15, UR67 ;  /* 0x0000000f044472a4 */ /* 0x000fc8000f8e0243 */
[----:B------:R-:W-:Y:S01]  /*4990*/  IMAD.X R77, RZ, RZ, UR19, P0 ;  /* 0x00000013ff4d7e24 */ /* 0x000fe200080e06ff */
[----:B------:R-:W-:-:S04]  /*49a0*/  UIMAD UR68, UR68, 0x6, URZ ;  /* 0x00000006444478a4 */ /* 0x000fc8000f8e02ff */
[----:B------:R-:W2:Y:S01]  /*49b0*/  LDG.E.128.CONSTANT R44, desc[UR54][R76.64] ;  /* 0x000000364c2c7981 */ /* 0x000ea2000c1e9d00 */
[----:B0-----:R-:W-:Y:S01]  /*49c0*/  UIMAD.WIDE.U32 UR66, UR66, 0x6, UR76 ;  /* 0x00000006424278a5 */ /* 0x001fe2000f8e004c */
[----:B------:R-:W0:Y:S02]  /*49d0*/  LDCU.64 UR76, c[0x0][0x380] ;  /* 0x00007000ff4c77ac */ /* 0x000e240008000a00 */
[----:B------:R-:W3:Y:S01]  /*49e0*/  LDG.E.128.CONSTANT R48, desc[UR54][R76.64+0x10] ;  /* 0x000010364c307981 */ /* 0x000ee2000c1e9d00 */
[----:B------:R-:W-:-:S03]  /*49f0*/  UIADD3 UR67, UPT, UPT, UR67, UR68, URZ ;  /* 0x0000004443437290 */ /* 0x000fc6000fffe0ff */
[----:B------:R-:W4:Y:S01]  /*4a00*/  LDG.E.128.CONSTANT R52, desc[UR54][R76.64+0x20] ;  /* 0x000020364c347981 */ /* 0x000f22000c1e9d00 */
[----:B------:R-:W-:-:S06]  /*4a10*/  UIMAD.WIDE UR66, UR12, 0x8, UR66 ;  /* 0x000000080c4278a5 */ /* 0x000fcc000f8e0242 */
[----:B------:R-:W-:Y:S01]  /*4a20*/  IMAD.U32 R60, RZ, RZ, UR66 ;  /* 0x00000042ff3c7e24 */ /* 0x000fe2000f8e00ff */
[----:B------:R-:W-:Y:S01]  /*4a30*/  UMOV UR66, 0x8 ;  /* 0x0000000800427882 */ /* 0x000fe20000000000 */
[----:B------:R-:W-:Y:S01]  /*4a40*/  IMAD.U32 R61, RZ, RZ, UR67 ;  /* 0x00000043ff3d7e24 */ /* 0x000fe2000f8e00ff */
[----:B------:R-:W-:Y:S02]  /*4a50*/  UMOV UR67, 0x0 ;  /* 0x0000000000437882 */ /* 0x000fe40000000000 */
[----:B------:R-:W-:-:S04]  /*4a60*/  UIMAD.WIDE.U32 UR66, UR4, 0xc, UR66 ;  /* 0x0000000c044278a5 */ /* 0x000fc8000f8e0042 */
[----:B------:R-:W-:-:S04]  /*4a70*/  UIMAD UR68, UR67, UR16, URZ ;  /* 0x00000010434472a4 */ /* 0x000fc8000f8e02ff */
[----:B------:R-:W-:Y:S02]  /*4a80*/  UIMAD UR68, UR66, UR17, UR68 ;  /* 0x00000011424472a4 */ /* 0x000fe4000f8e0244 */
[----:B0-----:R-:W-:-:S04]  /*4a90*/  UIMAD.WIDE.U32 UR66, UR66, UR16, UR76 ;  /* 0x00000010424272a5 */ /* 0x001fc8000f8e004c */
[----:B------:R-:W-:-:S04]  /*4aa0*/  UIADD3 UR67, UPT, UPT, UR67, UR68, URZ ;  /* 0x0000004443437290 */ /* 0x000fc8000fffe0ff */
[----:B------:R-:W-:-:S06]  /*4ab0*/  UIMAD.WIDE UR66, UR12, 0x8, UR66 ;  /* 0x000000080c4278a5 */ /* 0x000fcc000f8e0242 */
[----:B------:R-:W-:Y:S01]  /*4ac0*/  MOV R70, UR66 ;  /* 0x0000004200467c02 */ /* 0x000fe20008000f00 */
[----:B------:R-:W-:-:S06]  /*4ad0*/  IMAD.U32 R71, RZ, RZ, UR67 ;  /* 0x00000043ff477e24 */ /* 0x000fcc000f8e00ff */
[----:B------:R-:W5:Y:S01]  /*4ae0*/  LDG.E.64 R70, desc[UR54][R70.64] ;  /* 0x0000003646467981 */ /* 0x000f62000c1e1b00 */
[----:B------:R-:W-:Y:S01]  /*4af0*/  LOP3.LUT R72, R3, 0x1, RZ, 0xc0, !PT ;  /* 0x0000000103487812 */ /* 0x000fe200078ec0ff */
[----:B------:R-:W-:-:S03]  /*4b00*/  IMAD.MOV.U32 R73, RZ, RZ, 0x3da8ff83 ;  /* 0x3da8ff83ff497424 */ /* 0x000fc600078e00ff */
[----:B------:R-:W-:Y:S01]  /*4b10*/  ISETP.NE.U32.AND P0, PT, R72, 0x1, PT ;  /* 0x000000014800780c */ /* 0x000fe20003f05070 */
[----:B------:R-:W-:Y:S01]  /*4b20*/  IMAD.MOV.U32 R72, RZ, RZ, 0x20fd8164 ;  /* 0x20fd8164ff487424 */ /* 0x000fe200078e00ff */
[----:B------:R-:W-:Y:S02]  /*4b30*/  DMUL R74, R68, R68 ;  /* 0x00000044444a7228 */ /* 0x000fe40000000000 */
        /* <DEDUP_REMOVED lines=13> */
[----:B------:R-:W-:Y:S01]  /*4c10*/  LOP3.LUT P0, RZ, R3, 0x2, RZ, 0xc0, !PT ;  /* 0x0000000203ff7812 */ /* 0x000fe2000780c0ff */
[----:B-----5:R-:W-:-:S08]  /*4c20*/  DADD R70, R18, R70 ;  /* 0x0000000012467229 */ /* 0x020fd00000000046 */
[----:B------:R-:W-:Y:S02]  /*4c30*/  FSEL R44, R46, R44, !P0 ;  /* 0x0000002c2e2c7208 */ /* 0x000fe40004000000 */
[----:B------:R-:W-:-:S06]  /*4c40*/  FSEL R45, R47, R45, !P0 ;  /* 0x0000002d2f2d7208 */ /* 0x000fcc0004000000 */
[----:B------:R-:W-:Y:S01]  /*4c50*/  DFMA R62, R62, R44, R64 ;  /* 0x0000002c3e3e722b */ /* 0x000fe20000000040 */
[----:B------:R-:W-:Y:S02]  /*4c60*/  IMAD.U32 R44, RZ, RZ, UR56 ;  /* 0x00000038ff2c7e24 */ /* 0x000fe4000f8e00ff */
[----:B------:R-:W-:-:S05]  /*4c70*/  IMAD.U32 R45, RZ, RZ, UR57 ;  /* 0x00000039ff2d7e24 */ /* 0x000fca000f8e00ff */
[----:B------:R-:W-:-:S07]  /*4c80*/  DFMA R62, R62, R70, R66 ;  /* 0x000000463e3e722b */ /* 0x000fce0000000042 */
[----:B------:R0:W-:Y:S04]  /*4c90*/  STG.E.64 desc[UR54][R60.64], R62 ;  /* 0x0000003e3c007986 */ /* 0x0001e8000c101b36 */
[----:B------:R-:W2:Y:S02]  /*4ca0*/  LDG.E.64 R64, desc[UR54][R44.64] ;  /* 0x000000362c407981 */ /* 0x000ea4000c1e1b00 */
[----:B--2---:R-:W-:-:S08]  /*4cb0*/  DADD R64, R6, R64 ;  /* 0x0000000006407229 */ /* 0x004fd00000000040 */
[----:B------:R-:W-:-:S14]  /*4cc0*/  DSETP.NEU.AND P0, PT, |R64|, +INF , PT ;  /* 0x7ff000004000742a */ /* 0x000fdc0003f0d200 */
[----:B------:R-:W-:Y:S02]  /*4cd0*/  VOTEU.ANY UP1, P0 ;  /* 0x0000000000ff7886 */ /* 0x000fe40000020100 */
[----:B0-----:R-:W-:Y:S05]  /*4ce0*/  BRA.U !UP1, `(.L_x_38) ;  /* 0x0000000109607547 */ /* 0x001fea000b800000 */
        /* <DEDUP_REMOVED lines=22> */
.L_x_39:
[----:B------:R-:W-:Y:S01]  /*4e50*/  VIADD R3, R45, 0x1 ;  /* 0x000000012d037836 */ /* 0x000fe20000000000 */
[----:B------:R-:W-:Y:S06]  /*4e60*/  BRA `(.L_x_40) ;  /* 0x0000000000087947 */ /* 0x000fec0003800000 */
.L_x_38:
[----:B------:R-:W-:Y:S01]  /*4e70*/  DMUL R60, RZ, R64 ;  /* 0x00000040ff3c7228 */ /* 0x000fe20000000000 */
[----:B------:R-:W-:-:S10]  /*4e80*/  IMAD.MOV.U32 R3, RZ, RZ, 0x1 ;  /* 0x00000001ff037424 */ /* 0x000fd400078e00ff */
.L_x_40:
[----:B------:R-:W-:Y:S02]  /*4e90*/  IMAD.SHL.U32 R44, R3, 0x40, RZ ;  /* 0x00000040032c7824 */ /* 0x000fe400078e00ff */
[----:B------:R-:W-:Y:S02]  /*4ea0*/  IMAD.U32 R62, RZ, RZ, UR58 ;  /* 0x0000003aff3e7e24 */ /* 0x000fe4000f8e00ff */
[----:B------:R-:W-:Y:S01]  /*4eb0*/  IMAD.U32 R63, RZ, RZ, UR59 ;  /* 0x0000003bff3f7e24 */ /* 0x000fe2000f8e00ff */
[----:B------:R-:W-:-:S04]  /*4ec0*/  LOP3.LUT R44, R44, 0x40, RZ, 0xc0, !PT ;  /* 0x000000402c2c7812 */ /* 0x000fc800078ec0ff */
[----:B------:R-:W-:Y:S01]  /*4ed0*/  IADD3 R68, P0, PT, R44, UR18, RZ ;  /* 0x000000122c447c10 */ /* 0x000fe2000ff1e0ff */
[----:B------:R-:W2:Y:S04]  /*4ee0*/  LDG.E.64 R62, desc[UR54][R62.64] ;  /* 0x000000363e3e7981 */ /* 0x000ea8000c1e1b00 */
[----:B------:R-:W-:-:S05]  /*4ef0*/  IMAD.X R69, RZ, RZ, UR19, P0 ;  /* 0x00000013ff457e24 */ /* 0x000fca00080e06ff */
[----:B------:R-:W3:Y:S04]  /*4f00*/  LDG.E.128.CONSTANT R44, desc[UR54][R68.64] ;  /* 0x00000036442c7981 */ /* 0x000ee8000c1e9d00 */
[----:B------:R-:W4:Y:S04]  /*4f10*/  LDG.E.128.CONSTANT R48, desc[UR54][R68.64+0x10] ;  /* 0x0000103644307981 */ /* 0x000f28000c1e9d00 */
[----:B------:R-:W5:Y:S01]  /*4f20*/  LDG.E.128.CONSTANT R52, desc[UR54][R68.64+0x20] ;  /* 0x0000203644347981 */ /* 0x000f62000c1e9d00 */
[----:B------:R-:W-:Y:S01]  /*4f30*/  LOP3.LUT R66, R3, 0x1, RZ, 0xc0, !PT ;  /* 0x0000000103427812 */ /* 0x000fe200078ec0ff */
[----:B------:R-:W-:Y:S01]  /*4f40*/  IMAD.MOV.U32 R71, RZ, RZ, 0x3da8ff83 ;  /* 0x3da8ff83ff477424 */ /* 0x000fe200078e00ff */
[----:B------:R-:W-:-:S02]  /*4f50*/  MOV R70, 0x20fd8164 ;  /* 0x20fd816400467802 */ /* 0x000fc40000000f00 */
[----:B------:R-:W-:Y:S01]  /*4f60*/  ISETP.NE.U32.AND P0, PT, R66, 0x1, PT ;  /* 0x000000014200780c */ /* 0x000fe20003f05070 */
[----:B------:R-:W-:-:S03]  /*4f70*/  DMUL R66, R60, R60 ;  /* 0x0000003c3c427228 */ /* 0x000fc60000000000 */
[----:B------:R-:W-:Y:S02]  /*4f80*/  FSEL R70, R70, -8.06006814911005101289e+34, !P0 ;  /* 0xf9785eba46467808 */ /* 0x000fe40004000000 */
[----:B------:R-:W-:-:S06]  /*4f90*/  FSEL R71, -R71, 0.11223486810922622681, !P0 ;  /* 0x3de5db6547477808 */ /* 0x000fcc0004000100 */
[----:B---3--:R-:W-:-:S08]  /*4fa0*/  DFMA R44, R66, R70, R44 ;  /* 0x00000046422c722b */ /* 0x008fd0000000002c */
[----:B------:R-:W-:-:S08]  /*4fb0*/  DFMA R44, R66, R44, R46 ;  /* 0x0000002c422c722b */ /* 0x000fd0000000002e */
[----:B----4-:R-:W-:-:S08]  /*4fc0*/  DFMA R44, R66, R44, R48 ;  /* 0x0000002c422c722b */ /* 0x010fd00000000030 */
[----:B------:R-:W-:-:S08]  /*4fd0*/  DFMA R44, R66, R44, R50 ;  /* 0x0000002c422c722b */ /* 0x000fd00000000032 */
[----:B-----5:R-:W-:-:S08]  /*4fe0*/  DFMA R44, R66, R44, R52 ;  /* 0x0000002c422c722b */ /* 0x020fd00000000034 */
[----:B------:R-:W-:-:S08]  /*4ff0*/  DFMA R44, R66, R44, R54 ;  /* 0x0000002c422c722b */ /* 0x000fd00000000036 */
[----:B------:R-:W-:Y:S02]  /*5000*/  DFMA R46, R44, R60, R60 ;  /* 0x0000003c2c2e722b */ /* 0x000fe4000000003c */
[----:B------:R-:W-:Y:S02]  /*5010*/  DFMA R44, R66, R44, 1 ;  /* 0x3ff00000422c742b */ /* 0x000fe4000000002c */
[----:B--2---:R-:W-:-:S08]  /*5020*/  DADD R60, R8, R62 ;  /* 0x00000000083c7229 */ /* 0x004fd0000000003e */
[----:B------:R-:W-:Y:S01]  /*5030*/  DSETP.NEU.AND P1, PT, |R60|, +INF , PT ;  /* 0x7ff000003c00742a */ /* 0x000fe20003f2d200 */
[----:B------:R-:W-:Y:S02]  /*5040*/  FSEL R46, R44, R46, !P0 ;  /* 0x0000002e2c2e7208 */ /* 0x000fe40004000000 */
[----:B------:R-:W-:-:S06]  /*5050*/  FSEL R47, R45, R47, !P0 ;  /* 0x0000002f2d2f7208 */ /* 0x000fcc0004000000 */
[----:B------:R-:W-:Y:S01]  /*5060*/  DADD R44, RZ, -R46 ;  /* 0x00000000ff2c7229 */ /* 0x000fe2000000082e */
[----:B------:R-:W-:-:S04]  /*5070*/  LOP3.LUT P0, RZ, R3, 0x2, RZ, 0xc0, !PT ;  /* 0x0000000203ff7812 */ /* 0x000fc8000780c0ff */
        /* <DEDUP_REMOVED lines=28> */
.L_x_41:
[----:B------:R-:W-:Y:S01]  /*5240*/  DMUL R62, RZ, R60 ;  /* 0x0000003cff3e7228 */ /* 0x000fe20000000000 */
[----:B------:R-:W-:-:S10]  /*5250*/  IMAD.MOV.U32 R3, RZ, RZ, RZ ;  /* 0x000000ffff037224 */ /* 0x000fd400078e00ff */
.L_x_42:
[----:B------:R-:W-:-:S04]  /*5260*/  SHF.L.U32 R44, R3, 0x6, RZ ;  /* 0x00000006032c7819 */ /* 0x000fc800000006ff */
[----:B------:R-:W-:-:S04]  /*5270*/  LOP3.LUT R44, R44, 0x40, RZ, 0xc0, !PT ;  /* 0x000000402c2c7812 */ /* 0x000fc800078ec0ff */
[----:B------:R-:W-:-:S05]  /*5280*/  IADD3 R74, P0, PT, R44, UR18, RZ ;  /* 0x000000122c4a7c10 */ /* 0x000fca000ff1e0ff */
[----:B------:R-:W-:-:S05]  /*5290*/  IMAD.X R75, RZ, RZ, UR19, P0 ;  /* 0x00000013ff4b7e24 */ /* 0x000fca00080e06ff */
[----:B------:R-:W2:Y:S04]  /*52a0*/  LDG.E.128.CONSTANT R44, desc[UR54][R74.64] ;  /* 0x000000364a2c7981 */ /* 0x000ea8000c1e9d00 */
[----:B------:R-:W3:Y:S04]  /*52b0*/  LDG.E.128.CONSTANT R48, desc[UR54][R74.64+0x10] ;  /* 0x000010364a307981 */ /* 0x000ee8000c1e9d00 */
[----:B------:R0:W4:Y:S01]  /*52c0*/  LDG.E.128.CONSTANT R52, desc[UR54][R74.64+0x20] ;  /* 0x000020364a347981 */ /* 0x000122000c1e9d00 */
[----:B------:R-:W-:Y:S02]  /*52d0*/  IMAD.U32 R70, RZ, RZ, UR60 ;  /* 0x0000003cff467e24 */ /* 0x000fe4000f8e00ff */
[----:B------:R-:W-:-:S06]  /*52e0*/  IMAD.U32 R71, RZ, RZ, UR61 ;  /* 0x0000003dff477e24 */ /* 0x000fcc000f8e00ff */
[----:B------:R-:W5:Y:S01]  /*52f0*/  LDG.E.64 R70, desc[UR54][R70.64] ;  /* 0x0000003646467981 */ /* 0x000f62000c1e1b00 */
[----:B------:R-:W-:Y:S02]  /*5300*/  IMAD.U32 R68, RZ, RZ, UR62 ;  /* 0x0000003eff447e24 */ /* 0x000fe4000f8e00ff */
[----:B------:R-:W-:-:S06]  /*5310*/  IMAD.U32 R69, RZ, RZ, UR63 ;  /* 0x0000003fff457e24 */ /* 0x000fcc000f8e00ff */
[----:B------:R-:W4:Y:S01]  /*5320*/  LDG.E.64 R68, desc[UR54][R68.64] ;  /* 0x0000003644447981 */ /* 0x000f22000c1e1b00 */
[----:B------:R-:W-:Y:S01]  /*5330*/  LOP3.LUT R72, R3, 0x1, RZ, 0xc0, !PT ;  /* 0x0000000103487812 */ /* 0x000fe200078ec0ff */
[----:B------:R-:W-:Y:S01]  /*5340*/  IMAD.MOV.U32 R73, RZ, RZ, 0x3da8ff83 ;  /* 0x3da8ff83ff497424 */ /* 0x000fe200078e00ff */
[----:B0-----:R-:W-:Y:S02]  /*5350*/  DMUL R74, R62, R62 ;  /* 0x0000003e3e4a7228 */ /* 0x001fe40000000000 */
[----:B------:R-:W-:Y:S01]  /*5360*/  ISETP.NE.U32.AND P0, PT, R72, 0x1, PT ;  /* 0x000000014800780c */ /* 0x000fe20003f05070 */
[----:B------:R-:W-:-:S03]  /*5370*/  IMAD.MOV.U32 R72, RZ, RZ, 0x20fd8164 ;  /* 0x20fd8164ff487424 */ /* 0x000fc600078e00ff */
[----:B------:R-:W-:Y:S02]  /*5380*/  FSEL R73, -R73, 0.11223486810922622681, !P0 ;  /* 0x3de5db6549497808 */ /* 0x000fe40004000100 */
[----:B------:R-:W-:-:S06]  /*5390*/  FSEL R72, R72, -8.06006814911005101289e+34, !P0 ;  /* 0xf9785eba48487808 */ /* 0x000fcc0004000000 */
[----:B--2---:R-:W-:-:S08]  /*53a0*/  DFMA R44, R74, R72, R44 ;  /* 0x000000484a2c722b */ /* 0x004fd0000000002c */
[----:B------:R-:W-:-:S08]  /*53b0*/  DFMA R44, R74, R44, R46 ;  /* 0x0000002c4a2c722b */ /* 0x000fd0000000002e */
[----:B---3--:R-:W-:-:S08]  /*53c0*/  DFMA R44, R74, R44, R48 ;  /* 0x0000002c4a2c722b */ /* 0x008fd00000000030 */
[----:B------:R-:W-:Y:S02]  /*53d0*/  DFMA R44, R74, R44, R50 ;  /* 0x0000002c4a2c722b */ /* 0x000fe40000000032 */
[----:B----4-:R-:W-:-:S06]  /*53e0*/  DADD R68, R58, R68 ;  /* 0x000000003a447229 */ /* 0x010fcc0000000044 */
[----:B------:R-:W-:-:S08]  /*53f0*/  DFMA R44, R74, R44, R52 ;  /* 0x0000002c4a2c722b */ /* 0x000fd00000000034 */
[----:B------:R-:W-:-:S08]  /*5400*/  DFMA R44, R74, R44, R54 ;  /* 0x0000002c4a2c722b */ /* 0x000fd00000000036 */
[----:B------:R-:W-:Y:S02]  /*5410*/  DFMA R62, R44, R62, R62 ;  /* 0x0000003e2c3e722b */ /* 0x000fe4000000003e */
[----:B------:R-:W-:-:S10]  /*5420*/  DFMA R44, R74, R44, 1 ;  /* 0x3ff000004a2c742b */ /* 0x000fd4000000002c */
[----:B------:R-:W-:Y:S02]  /*5430*/  FSEL R46, R44, R62, !P0 ;  /* 0x0000003e2c2e7208 */ /* 0x000fe40004000000 */
[----:B------:R-:W-:Y:S01]  /*5440*/  FSEL R47, R45, R63, !P0 ;  /* 0x0000003f2d2f7208 */ /* 0x000fe20004000000 */
[----:B-----5:R-:W-:Y:S01]  /*5450*/  DADD R62, R4, R70 ;  /* 0x00000000043e7229 */ /* 0x020fe20000000046 */
        /* <DEDUP_REMOVED lines=33> */
.L_x_43:
[----:B------:R-:W-:Y:S01]  /*5670*/  DMUL R68, RZ, R62 ;  /* 0x0000003eff447228 */ /* 0x000fe20000000000 */
[----:B------:R-:W-:-:S10]  /*5680*/  IMAD.MOV.U32 R3, RZ, RZ, RZ ;  /* 0x000000ffff037224 */ /* 0x000fd400078e00ff */
.L_x_44:
        /* <DEDUP_REMOVED lines=53> */
.L_x_45:
[----:B------:R-:W-:Y:S01]  /*59e0*/  DMUL R70, RZ, R64 ;  /* 0x00000040ff467228 */ /* 0x000fe20000000000 */
[----:B------:R-:W-:-:S10]  /*59f0*/  IMAD.MOV.U32 R3, RZ, RZ, RZ ;  /* 0x000000ffff037224 */ /* 0x000fd400078e00ff */
.L_x_46:
        /* <DEDUP_REMOVED lines=54> */
.L_x_47:
[----:B------:R-:W-:Y:S01]  /*5d60*/  DMUL R70, RZ, R60 ;  /* 0x0000003cff467228 */ /* 0x000fe20000000000 */
[----:B------:R-:W-:-:S10]  /*5d70*/  IMAD.MOV.U32 R3, RZ, RZ, RZ ;  /* 0x000000ffff037224 */ /* 0x000fd400078e00ff */
.L_x_48:
        /* <DEDUP_REMOVED lines=52> */
.L_x_50:
[----:B------:R-:W-:Y:S01]  /*60c0*/  VIADD R3, R45, 0x1 ;  /* 0x000000012d037836 */ /* 0x000fe20000000000 */
[----:B------:R-:W-:Y:S06]  /*60d0*/  BRA `(.L_x_51) ;  /* 0x0000000000087947 */ /* 0x000fec0003800000 */
.L_x_49:
[----:B------:R-:W-:Y:S01]  /*60e0*/  DMUL R70, RZ, R62 ;  /* 0x0000003eff467228 */ /* 0x000fe20000000000 */
[----:B------:R-:W-:-:S10]  /*60f0*/  IMAD.MOV.U32 R3, RZ, RZ, 0x1 ;  /* 0x00000001ff037424 */ /* 0x000fd400078e00ff */
.L_x_51:
        /* <DEDUP_REMOVED lines=51> */
.L_x_53:
[----:B------:R-:W-:Y:S01]  /*6430*/  VIADD R3, R45, 0x1 ;  /* 0x000000012d037836 */ /* 0x000fe20000000000 */
[----:B------:R-:W-:Y:S06]  /*6440*/  BRA `(.L_x_54) ;  /* 0x0000000000087947 */ /* 0x000fec0003800000 */
.L_x_52:
[----:B------:R-:W-:Y:S01]  /*6450*/  DMUL R72, RZ, R60 ;  /* 0x0000003cff487228 */ /* 0x000fe20000000000 */
[----:B------:R-:W-:-:S10]  /*6460*/  IMAD.MOV.U32 R3, RZ, RZ, 0x1 ;  /* 0x00000001ff037424 */ /* 0x000fd400078e00ff */
.L_x_54:
[----:B------:R-:W-:-:S05]  /*6470*/  IMAD.SHL.U32 R44, R3, 0x40, RZ ;  /* 0x00000040032c7824 */ /* 0x000fca00078e00ff */
[----:B------:R-:W-:-:S04]  /*6480*/  LOP3.LUT R44, R44, 0x40, RZ, 0xc0, !PT ;  /* 0x000000402c2c7812 */ /* 0x000fc800078ec0ff */
[----:B------:R-:W-:-:S05]  /*6490*/  IADD3 R52, P0, PT, R44, UR18, RZ ;  /* 0x000000122c347c10 */ /* 0x000fca000ff1e0ff */
[----:B------:R-:W-:-:S05]  /*64a0*/  IMAD.X R53, RZ, RZ, UR19, P0 ;  /* 0x00000013ff357e24 */ /* 0x000fca00080e06ff */
[----:B------:R-:W2:Y:S01]  /*64b0*/  LDG.E.128.CONSTANT R44, desc[UR54][R52.64] ;  /* 0x00000036342c7981 */ /* 0x000ea2000c1e9d00 */
[----:B------:R-:W-:Y:S01]  /*64c0*/  LOP3.LUT R48, R3, 0x1, RZ, 0xc0, !PT ;  /* 0x0000000103307812 */ /* 0x000fe200078ec0ff */
[----:B------:R-:W-:Y:S01]  /*64d0*/  IMAD.MOV.U32 R54, RZ, RZ, 0x3da8ff83 ;  /* 0x3da8ff83ff367424 */ /* 0x000fe200078e00ff */
[----:B------:R-:W-:Y:S02]  /*64e0*/  MOV R76, 0x20fd8164 ;  /* 0x20fd8164004c7802 */ /* 0x000fe40000000f00 */
[----:B------:R-:W-:Y:S02]  /*64f0*/  ISETP.NE.U32.AND P0, PT, R48, 0x1, PT ;  /* 0x000000013000780c */ /* 0x000fe40003f05070 */
[----:B------:R-:W3:Y:S01]  /*6500*/  LDG.E.128.CONSTANT R48, desc[UR54][R52.64+0x10] ;  /* 0x0000103634307981 */ /* 0x000ee2000c1e9d00 */
[----:B------:R-:W-:Y:S01]  /*6510*/  DMUL R74, R72, R72 ;  /* 0x00000048484a7228 */ /* 0x000fe20000000000 */
[----:B------:R-:W-:Y:S02]  /*6520*/  FSEL R77, -R54, 0.11223486810922622681, !P0 ;  /* 0x3de5db65364d7808 */ /* 0x000fe40004000100 */
[----:B------:R-:W-:Y:S01]  /*6530*/  FSEL R76, R76, -8.06006814911005101289e+34, !P0 ;  /* 0xf9785eba4c4c7808 */ /* 0x000fe20004000000 */
[----:B------:R-:W4:Y:S05]  /*6540*/  LDG.E.128.CONSTANT R52, desc[UR54][R52.64+0x20] ;  /* 0x0000203634347981 */ /* 0x000f2a000c1e9d00 */
[----:B--2---:R-:W-:Y:S01]  /*6550*/  DFMA R76, R74, R76, R44 ;  /* 0x0000004c4a4c722b */ /* 0x004fe2000000002c */
[----:B------:R-:W-:-:S02]  /*6560*/  IMAD.U32 R44, RZ, RZ, UR64 ;  /* 0x00000040ff2c7e24 */ /* 0x000fc4000f8e00ff */
        /* <DEDUP_REMOVED lines=15> */
[----:B------:R-:W-:Y:S02]  /*6660*/  DFMA R68, R70, R46, R68 ;  /* 0x0000002e4644722b */ /* 0x000fe40000000044 */
        /* <DEDUP_REMOVED lines=25> */
.L_x_56:
[----:B------:R-:W-:Y:S01]  /*6800*/  IADD3 R3, PT, PT, R45, 0x1, RZ ;  /* 0x000000012d037810 */ /* 0x000fe20007ffe0ff */
[----:B------:R-:W-:Y:S06]  /*6810*/  BRA `(.L_x_57) ;  /* 0x0000000000087947 */ /* 0x000fec0003800000 */
.L_x_55:
[----:B------:R-:W-:Y:S01]  /*6820*/  DMUL R68, RZ, R62 ;  /* 0x0000003eff447228 */ /* 0x000fe20000000000 */
[----:B------:R-:W-:-:S10]  /*6830*/  IMAD.MOV.U32 R3, RZ, RZ, 0x1 ;  /* 0x00000001ff037424 */ /* 0x000fd400078e00ff */
.L_x_57:
        /* <DEDUP_REMOVED lines=53> */
.L_x_58:
[----:B------:R-:W-:Y:S01]  /*6b90*/  DMUL R70, RZ, R64 ;  /* 0x00000040ff467228 */ /* 0x000fe20000000000 */
[----:B------:R-:W-:-:S10]  /*6ba0*/  IMAD.MOV.U32 R3, RZ, RZ, RZ ;  /* 0x000000ffff037224 */ /* 0x000fd400078e00ff */
.L_x_59:
        /* <DEDUP_REMOVED lines=54> */
.L_x_60:
[----:B------:R-:W-:Y:S01]  /*6f10*/  DMUL R68, RZ, R60 ;  /* 0x0000003cff447228 */ /* 0x000fe20000000000 */
[----:B------:R-:W-:-:S10]  /*6f20*/  IMAD.MOV.U32 R3, RZ, RZ, RZ ;  /* 0x000000ffff037224 */ /* 0x000fd400078e00ff */
.L_x_61:
        /* <DEDUP_REMOVED lines=54> */
.L_x_62:
[----:B------:R-:W-:Y:S01]  /*7290*/  DMUL R68, RZ, R62 ;  /* 0x0000003eff447228 */ /* 0x000fe20000000000 */
[----:B------:R-:W-:-:S10]  /*72a0*/  IMAD.MOV.U32 R3, RZ, RZ, RZ ;  /* 0x000000ffff037224 */ /* 0x000fd400078e00ff */
.L_x_63:
        /* <DEDUP_REMOVED lines=51> */
.L_x_65:
[----:B------:R-:W-:Y:S01]  /*75e0*/  IADD3 R3, PT, PT, R45, 0x1, RZ ;  /* 0x000000012d037810 */ /* 0x000fe20007ffe0ff */
[----:B------:R-:W-:Y:S06]  /*75f0*/  BRA `(.L_x_66) ;  /* 0x0000000000087947 */ /* 0x000fec0003800000 */
.L_x_64:
[----:B------:R-:W-:Y:S01]  /*7600*/  DMUL R68, RZ, R60 ;  /* 0x0000003cff447228 */ /* 0x000fe20000000000 */
[----:B------:R-:W-:-:S10]  /*7610*/  IMAD.MOV.U32 R3, RZ, RZ, 0x1 ;  /* 0x00000001ff037424 */ /* 0x000fd400078e00ff */
.L_x_66:
[C---:B------:R-:W-:Y:S02]  /*7620*/  IMAD.SHL.U32 R44, R3.reuse, 0x40, RZ ;  /* 0x00000040032c7824 */ /* 0x040fe400078e00ff */
[----:B------:R-:W-:Y:S01]  /*7630*/  IMAD.U32 R70, RZ, RZ, UR56 ;  /* 0x00000038ff467e24 */ /* 0x000fe2000f8e00ff */
[----:B------:R-:W-:Y:S01]  /*7640*/  MOV R60, UR66 ;  /* 0x00000042003c7c02 */ /* 0x000fe20008000f00 */
[----:B------:R-:W-:Y:S01]  /*7650*/  IMAD.U32 R61, RZ, RZ, UR67 ;  /* 0x00000043ff3d7e24 */ /* 0x000fe2000f8e00ff */
[----:B------:R-:W-:Y:S01]  /*7660*/  LOP3.LUT R44, R44, 0x40, RZ, 0xc0, !PT ;  /* 0x000000402c2c7812 */ /* 0x000fe200078ec0ff */
[----:B------:R-:W-:Y:S01]  /*7670*/  IMAD.U32 R71, RZ, RZ, UR57 ;  /* 0x00000039ff477e24 */ /* 0x000fe2000f8e00ff */
[----:B------:R-:W-:Y:S01]  /*7680*/  LOP3.LUT R74, R3, 0x1, RZ, 0xc0, !PT ;  /* 0x00000001034a7812 */ /* 0x000fe200078ec0ff */
[----:B------:R-:W-:Y:S01]  /*7690*/  IMAD.MOV.U32 R75, RZ, RZ, 0x3da8ff83 ;  /* 0x3da8ff83ff4b7424 */ /* 0x000fe200078e00ff */
[----:B------:R-:W-:Y:S01]  /*76a0*/  IADD3 R52, P0, PT, R44, UR18, RZ ;  /* 0x000000122c347c10 */ /* 0x000fe2000ff1e0ff */
[----:B------:R-:W2:Y:S01]  /*76b0*/  LDG.E.64 R60, desc[UR54][R60.64] ;  /* 0x000000363c3c7981 */ /* 0x000ea2000c1e1b00 */
[----:B------:R-:W-:Y:S01]  /*76c0*/  DMUL R76, R68, R68 ;  /* 0x00000044444c7228 */ /* 0x000fe20000000000 */
[----:B------:R-:W-:Y:S01]  /*76d0*/  UMOV UR56, UR70 ;  /* 0x0000004600387c82 */ /* 0x000fe20008000000 */
[----:B------:R-:W-:Y:S01]  /*76e0*/  UMOV UR57, UR6 ;  /* 0x0000000600397c82 */ /* 0x000fe20008000000 */
[----:B------:R-:W-:Y:S01]  /*76f0*/  IMAD.X R53, RZ, RZ, UR19, P0 ;  /* 0x00000013ff357e24 */ /* 0x000fe200080e06ff */
[----:B------:R-:W-:-:S04]  /*7700*/  UIMAD.WIDE UR56, UR12, 0x8, UR56 ;  /* 0x000000080c3878a5 */ /* 0x000fc8000f8e0238 */
[----:B------:R-:W3:Y:S01]  /*7710*/  LDG.E.128.CONSTANT R44, desc[UR54][R52.64] ;  /* 0x00000036342c7981 */ /* 0x000ee2000c1e9d00 */
[----:B------:R-:W-:-:S03]  /*7720*/  ISETP.NE.U32.AND P0, PT, R74, 0x1, PT ;  /* 0x000000014a00780c */ /* 0x000fc60003f05070 */
[----:B------:R-:W4:Y:S01]  /*7730*/  LDG.E.128.CONSTANT R48, desc[UR54][R52.64+0x10] ;  /* 0x0000103634307981 */ /* 0x000f22000c1e9d00 */
[----:B------:R-:W-:Y:S02]  /*7740*/  IMAD.U32 R72, RZ, RZ, UR56 ;  /* 0x00000038ff487e24 */ /* 0x000fe4000f8e00ff */
[----:B------:R-:W-:Y:S01]  /*7750*/  IMAD.U32 R73, RZ, RZ, UR57 ;  /* 0x00000039ff497e24 */ /* 0x000fe2000f8e00ff */
[----:B------:R-:W5:Y:S01]  /*7760*/  LDG.E.128.CONSTANT R52, desc[UR54][R52.64+0x20] ;  /* 0x0000203634347981 */ /* 0x000f62000c1e9d00 */
[----:B------:R-:W-:Y:S01]  /*7770*/  IMAD.MOV.U32 R74, RZ, RZ, 0x20fd8164 ;  /* 0x20fd8164ff4a7424 */ /* 0x000fe200078e00ff */
[----:B------:R-:W-:-:S04]  /*7780*/  FSEL R75, -R75, 0.11223486810922622681, !P0 ;  /* 0x3de5db654b4b7808 */ /* 0x000fc80004000100 */
[----:B------:R-:W-:-:S06]  /*7790*/  FSEL R74, R74, -8.06006814911005101289e+34, !P0 ;  /* 0xf9785eba4a4a7808 */ /* 0x000fcc0004000000 */
[----:B---3--:R-:W-:-:S08]  /*77a0*/  DFMA R44, R76, R74, R44 ;  /* 0x0000004a4c2c722b */ /* 0x008fd0000000002c */
[----:B------:R-:W-:-:S08]  /*77b0*/  DFMA R44, R76, R44, R46 ;  /* 0x0000002c4c2c722b */ /* 0x000fd0000000002e */
[----:B----4-:R-:W-:-:S08]  /*77c0*/  DFMA R44, R76, R44, R48 ;  /* 0x0000002c4c2c722b */ /* 0x010fd00000000030 */
[----:B------:R-:W-:-:S08]  /*77d0*/  DFMA R44, R76, R44, R50 ;  /* 0x0000002c4c2c722b */ /* 0x000fd00000000032 */
[----:B-----5:R-:W-:-:S08]  /*77e0*/  DFMA R44, R76, R44, R52 ;  /* 0x0000002c4c2c722b */ /* 0x020fd00000000034 */
[----:B------:R-:W-:-:S08]  /*77f0*/  DFMA R44, R76, R44, R54 ;  /* 0x0000002c4c2c722b */ /* 0x000fd00000000036 */
[----:B------:R-:W-:Y:S02]  /*7800*/  DFMA R68, R44, R68, R68 ;  /* 0x000000442c44722b */ /* 0x000fe40000000044 */
[----:B------:R-:W-:-:S10]  /*7810*/  DFMA R44, R76, R44, 1 ;  /* 0x3ff000004c2c742b */ /* 0x000fd4000000002c */
[----:B------:R-:W-:Y:S02]  /*7820*/  FSEL R46, R44, R68, !P0 ;  /* 0x000000442c2e7208 */ /* 0x000fe40004000000 */
[----:B------:R-:W-:-:S06]  /*7830*/  FSEL R47, R45, R69, !P0 ;  /* 0x000000452d2f7208 */ /* 0x000fcc0004000000 */
[----:B------:R-:W-:Y:S01]  /*7840*/  DADD R44, RZ, -R46 ;  /* 0x00000000ff2c7229 */ /* 0x000fe2000000082e */
[----:B------:R-:W-:Y:S01]  /*7850*/  LOP3.LUT P0, RZ, R3, 0x2, RZ, 0xc0, !PT ;  /* 0x0000000203ff7812 */ /* 0x000fe2000780c0ff */
[----:B--2---:R-:W-:-:S08]  /*7860*/  DADD R60, R18, R60 ;  /* 0x00000000123c7229 */ /* 0x004fd0000000003c */
[----:B------:R-:W-:Y:S02]  /*7870*/  FSEL R44, R46, R44, !P0 ;  /* 0x0000002c2e2c7208 */ /* 0x000fe40004000000 */
[----:B------:R-:W-:-:S06]  /*7880*/  FSEL R45, R47, R45, !P0 ;  /* 0x0000002d2f2d7208 */ /* 0x000fcc0004000000 */
[----:B------:R-:W-:-:S08]  /*7890*/  DFMA R62, -R62, R44, R64 ;  /* 0x0000002c3e3e722b */ /* 0x000fd00000000140 */
[----:B------:R-:W-:-:S08]  /*78a0*/  DFMA R60, R62, R60, R66 ;  /* 0x0000003c3e3c722b */ /* 0x000fd00000000042 */
[----:B------:R-:W-:-:S07]  /*78b0*/  DADD R44, -RZ, -R60 ;  /* 0x00000000ff2c7229 */ /* 0x000fce000000093c */
        /* <DEDUP_REMOVED lines=29> */
.L_x_67:
[----:B------:R-:W-:Y:S01]  /*7a90*/  DMUL R64, RZ, R60 ;  /* 0x0000003cff407228 */ /* 0x000fe20000000000 */
[----:B------:R-:W-:-:S10]  /*7aa0*/  IMAD.MOV.U32 R3, RZ, RZ, RZ ;  /* 0x000000ffff037224 */ /* 0x000fd400078e00ff */
.L_x_68:
[----:B------:R-:W-:-:S05]  /*7ab0*/  IMAD.SHL.U32 R44, R3, 0x40, RZ ;  /* 0x00000040032c7824 */ /* 0x000fca00078e00ff */
[----:B------:R-:W-:-:S04]  /*7ac0*/  LOP3.LUT R44, R44, 0x40, RZ, 0xc0, !PT ;  /* 0x000000402c2c7812 */ /* 0x000fc800078ec0ff */
[----:B------:R-:W-:-:S05]  /*7ad0*/  IADD3 R70, P0, PT, R44, UR18, RZ ;  /* 0x000000122c467c10 */ /* 0x000fca000ff1e0ff */
[----:B------:R-:W-:-:S05]  /*7ae0*/  IMAD.X R71, RZ, RZ, UR19, P0 ;  /* 0x00000013ff477e24 */ /* 0x000fca00080e06ff */
[----:B------:R-:W2:Y:S04]  /*7af0*/  LDG.E.128.CONSTANT R44, desc[UR54][R70.64] ;  /* 0x00000036462c7981 */ /* 0x000ea8000c1e9d00 */
[----:B------:R-:W3:Y:S04]  /*7b00*/  LDG.E.128.CONSTANT R48, desc[UR54][R70.64+0x10] ;  /* 0x0000103646307981 */ /* 0x000ee8000c1e9d00 */
[----:B------:R-:W4:Y:S01]  /*7b10*/  LDG.E.128.CONSTANT R52, desc[UR54][R70.64+0x20] ;  /* 0x0000203646347981 */ /* 0x000f22000c1e9d00 */
[----:B------:R-:W-:Y:S02]  /*7b20*/  IMAD.U32 R66, RZ, RZ, UR60 ;  /* 0x0000003cff427e24 */ /* 0x000fe4000f8e00ff */
[----:B------:R-:W-:-:S06]  /*7b30*/  IMAD.U32 R67, RZ, RZ, UR61 ;  /* 0x0000003dff437e24 */ /* 0x000fcc000f8e00ff */
[----:B------:R-:W4:Y:S01]  /*7b40*/  LDG.E.64 R66, desc[UR54][R66.64] ;  /* 0x0000003642427981 */ /* 0x000f22000c1e1b00 */
[----:B------:R-:W-:Y:S02]  /*7b50*/  IMAD.U32 R62, RZ, RZ, UR62 ;  /* 0x0000003eff3e7e24 */ /* 0x000fe4000f8e00ff */
[----:B------:R-:W-:-:S06]  /*7b60*/  IMAD.U32 R63, RZ, RZ, UR63 ;  /* 0x0000003fff3f7e24 */ /* 0x000fcc000f8e00ff */
[----:B------:R-:W5:Y:S01]  /*7b70*/  LDG.E.64 R62, desc[UR54][R62.64] ;  /* 0x000000363e3e7981 */ /* 0x000f62000c1e1b00 */
[----:B------:R-:W-:Y:S01]  /*7b80*/  LOP3.LUT R68, R3, 0x1, RZ, 0xc0, !PT ;  /* 0x0000000103447812 */ /* 0x000fe200078ec0ff */
[----:B------:R-:W-:Y:S01]  /*7b90*/  IMAD.MOV.U32 R73, RZ, RZ, 0x3da8ff83 ;  /* 0x3da8ff83ff497424 */ /* 0x000fe200078e00ff */
        /* <DEDUP_REMOVED lines=14> */
[----:B------:R-:W-:Y:S01]  /*7c80*/  FSEL R47, R45, R65, !P0 ;  /* 0x000000412d2f7208 */ /* 0x000fe20004000000 */
[----:B------:R-:W-:Y:S01]  /*7c90*/  DADD R64, R4, R66 ;  /* 0x0000000004407229 */ /* 0x000fe20000000042 */
[----:B------:R-:W-:-:S04]  /*7ca0*/  LOP3.LUT P0, RZ, R3, 0x2, RZ, 0xc0, !PT ;  /* 0x0000000203ff7812 */ /* 0x000fc8000780c0ff */
[----:B------:R-:W-:-:S03]  /*7cb0*/  DADD R44, RZ, -R46 ;  /* 0x00000000ff2c7229 */ /* 0x000fc6000000082e */
[----:B------:R-:W-:-:S07]  /*7cc0*/  DSETP.NEU.AND P3, PT, |R64|, +INF , PT ;  /* 0x7ff000004000742a */ /* 0x000fce0003f6d200 */
[----:B------:R-:W-:Y:S02]  /*7cd0*/  FSEL R66, R46, R44, !P0 ;  /* 0x0000002c2e427208 */ /* 0x000fe40004000000 */
[----:B------:R-:W-:-:S05]  /*7ce0*/  FSEL R67, R47, R45, !P0 ;  /* 0x0000002d2f437208 */ /* 0x000fca0004000000 */
[----:B------:R-:W-:Y:S05]  /*7cf0*/  @!P3 BRA `(.L_x_69) ;  /* 0x000000000060b947 */ /* 0x000fea0003800000 */
        /* <DEDUP_REMOVED lines=19> */
[----:B-----5:R-:W-:Y:S05]  /*7e30*/  CALL.REL.NOINC `($_Z23predicted_vehicle_state14cudaPitchedPtrS_PdS0_S0_S0_diS0_S0_S0_$__internal_trig_reduction_slowpathd) ;  /* 0x00000010004c7944 */ /* 0x020fea0003c00000 */
[----:B------:R-:W-:Y:S02]  /*7e40*/  IMAD.MOV.U32 R3, RZ, RZ, R45 ;  /* 0x000000ffff037224 */ /* 0x000fe400078e002d */
[----:B------:R-:W-:Y:S02]  /*7e50*/  IMAD.MOV.U32 R68, RZ, RZ, R50 ;  /* 0x000000ffff447224 */ /* 0x000fe400078e0032 */
[----:B------:R-:W-:Y:S01]  /*7e60*/  IMAD.MOV.U32 R69, RZ, RZ, R51 ;  /* 0x000000ffff457224 */ /* 0x000fe200078e0033 */
[----:B------:R-:W-:Y:S06]  /*7e70*/  BRA `(.L_x_70) ;  /* 0x0000000000087947 */ /* 0x000fec0003800000 */
.L_x_69:
[----:B------:R-:W-:Y:S01]  /*7e80*/  DMUL R68, RZ, R64 ;  /* 0x00000040ff447228 */ /* 0x000fe20000000000 */
[----:B------:R-:W-:-:S10]  /*7e90*/  IMAD.MOV.U32 R3, RZ, RZ, RZ ;  /* 0x000000ffff037224 */ /* 0x000fd400078e00ff */
.L_x_70:
        /* <DEDUP_REMOVED lines=50> */
[----:B------:R-:W-:-:S07]  /*81c0*/  IMAD.MOV.U32 R77, RZ, RZ, R51 ;  /* 0x000000ffff4d7224 */ /* 0x000fce00078e0033 */
.L_x_72:
[----:B------:R-:W-:Y:S01]  /*81d0*/  IADD3 R3, PT, PT, R45, 0x1, RZ ;  /* 0x000000012d037810 */ /* 0x000fe20007ffe0ff */
[----:B------:R-:W-:Y:S06]  /*81e0*/  BRA `(.L_x_73) ;  /* 0x0000000000087947 */ /* 0x000fec0003800000 */
.L_x_71:
[----:B------:R-:W-:Y:S01]  /*81f0*/  DMUL R76, RZ, R60 ;  /* 0x0000003cff4c7228 */ /* 0x000fe20000000000 */
[----:B------:R-:W-:-:S10]  /*8200*/  IMAD.MOV.U32 R3, RZ, RZ, 0x1 ;  /* 0x00000001ff037424 */ /* 0x000fd400078e00ff */
.L_x_73:
        /* <DEDUP_REMOVED lines=10> */
[----:B------:R-:W-:Y:S01]  /*82b0*/  LOP3.LUT R72, R3, 0x1, RZ, 0xc0, !PT ;  /* 0x0000000103487812 */ /* 0x000fe200078ec0ff */
[----:B------:R-:W-:Y:S01]  /*82c0*/  IMAD.MOV.U32 R73, RZ, RZ, 0x3da8ff83 ;  /* 0x3da8ff83ff497424 */ /* 0x000fe200078e00ff */
[----:B------:R-:W-:Y:S02]  /*82d0*/  DMUL R74, R76, R76 ;  /* 0x0000004c4c4a7228 */ /* 0x000fe40000000000 */
[----:B------:R-:W-:Y:S01]  /*82e0*/  ISETP.NE.U32.AND P0, PT, R72, 0x1, PT ;  /* 0x000000014800780c */ /* 0x000fe20003f05070 */
[----:B------:R-:W-:Y:S01]  /*82f0*/  IMAD.MOV.U32 R72, RZ, RZ, 0x20fd8164 ;  /* 0x20fd8164ff487424 */ /* 0x000fe200078e00ff */
[----:B-----5:R-:W-:Y:S02]  /*8300*/  DADD R62, R58, R62 ;  /* 0x000000003a3e7229 */ /* 0x020fe4000000003e */
[----:B------:R-:W-:Y:S02]  /*8310*/  FSEL R73, -R73, 0.11223486810922622681, !P0 ;  /* 0x3de5db6549497808 */ /* 0x000fe40004000100 */
[----:B------:R-:W-:-:S04]  /*8320*/  FSEL R72, R72, -8.06006814911005101289e+34, !P0 ;  /* 0xf9785eba48487808 */ /* 0x000fc80004000000 */
[----:B------:R-:W-:Y:S02]  /*8330*/  DMUL R66, R62, R66 ;  /* 0x000000423e427228 */ /* 0x000fe40000000000 */
[----:B--2---:R-:W-:-:S08]  /*8340*/  DFMA R44, R74, R72, R44 ;  /* 0x000000484a2c722b */ /* 0x004fd0000000002c */
[----:B------:R-:W-:-:S08]  /*8350*/  DFMA R44, R74, R44, R46 ;  /* 0x0000002c4a2c722b */ /* 0x000fd0000000002e */
[----:B---3--:R-:W-:Y:S02]  /*8360*/  DFMA R44, R74, R44, R48 ;  /* 0x0000002c4a2c722b */ /* 0x008fe40000000030 */
[----:B----4-:R-:W-:-:S06]  /*8370*/  DADD R70, R56, R70 ;  /* 0x0000000038467229 */ /* 0x010fcc0000000046 */
[----:B------:R-:W-:-:S08]  /*8380*/  DFMA R44, R74, R44, R50 ;  /* 0x0000002c4a2c722b */ /* 0x000fd00000000032 */
[----:B------:R-:W-:-:S08]  /*8390*/  DFMA R44, R74, R44, R52 ;  /* 0x0000002c4a2c722b */ /* 0x000fd00000000034 */
        /* <DEDUP_REMOVED lines=9> */
[----:B------:R-:W-:-:S08]  /*8430*/  DMUL R62, R68, R44 ;  /* 0x0000002c443e7228 */ /* 0x000fd00000000000 */
[----:B------:R-:W-:Y:S01]  /*8440*/  DFMA R62, R62, R70, -R66 ;  /* 0x000000463e3e722b */ /* 0x000fe20000000842 */
[----:B------:R-:W-:Y:S10]  /*8450*/  @!P3 BRA `(.L_x_74) ;  /* 0x000000000060b947 */ /* 0x000ff40003800000 */
        /* <DEDUP_REMOVED lines=22> */
.L_x_75:
[----:B------:R-:W-:Y:S01]  /*85c0*/  VIADD R3, R45, 0x1 ;  /* 0x000000012d037836 */ /* 0x000fe20000000000 */
[----:B------:R-:W-:Y:S06]  /*85d0*/  BRA `(.L_x_76) ;  /* 0x0000000000087947 */ /* 0x000fec0003800000 */
.L_x_74:
[----:B------:R-:W-:Y:S01]  /*85e0*/  DMUL R66, RZ, R64 ;  /* 0x00000040ff427228 */ /* 0x000fe20000000000 */
[----:B------:R-:W-:-:S10]  /*85f0*/  IMAD.MOV.U32 R3, RZ, RZ, 0x1 ;  /* 0x00000001ff037424 */ /* 0x000fd400078e00ff */
.L_x_76:
[----:B------:R-:W-:-:S05]  /*8600*/  IMAD.SHL.U32 R44, R3, 0x40, RZ ;  /* 0x00000040032c7824 */ /* 0x000fca00078e00ff */
[----:B------:R-:W-:-:S04]  /*8610*/  LOP3.LUT R44, R44, 0x40, RZ, 0xc0, !PT ;  /* 0x000000402c2c7812 */ /* 0x000fc800078ec0ff */
[----:B------:R-:W-:-:S04]  /*8620*/  IADD3 R68, P0, PT, R44, UR18, RZ ;  /* 0x000000122c447c10 */ /* 0x000fc8000ff1e0ff */
[----:B------:R-:W-:-:S05]  /*8630*/  IADD3.X R69, PT, PT, RZ, UR19, RZ, P0, !PT ;  /* 0x00000013ff457c10 */ /* 0x000fca00087fe4ff */
        /* <DEDUP_REMOVED lines=47> */
.L_x_78:
[----:B------:R-:W-:Y:S01]  /*8930*/  IADD3 R3, PT, PT, R45, 0x1, RZ ;  /* 0x000000012d037810 */ /* 0x000fe20007ffe0ff */
[----:B------:R-:W-:Y:S06]  /*8940*/  BRA `(.L_x_79) ;  /* 0x0000000000087947 */ /* 0x000fec0003800000 */
.L_x_77:
[----:B------:R-:W-:Y:S01]  /*8950*/  DMUL R66, RZ, R60 ;  /* 0x0000003cff427228 */ /* 0x000fe20000000000 */
[----:B------:R-:W-:-:S10]  /*8960*/  IMAD.MOV.U32 R3, RZ, RZ, 0x1 ;  /* 0x00000001ff037424 */ /* 0x000fd400078e00ff */
.L_x_79:
        /* <DEDUP_REMOVED lines=9> */
[----:B------:R-:W5:Y:S01]  /*8a00*/  LDG.E.64 R60, desc[UR54][R60.64] ;  /* 0x000000363c3c7981 */ /* 0x000f62000c1e1b00 */
[----:B------:R-:W-:Y:S01]  /*8a10*/  LOP3.LUT R68, R3, 0x1, RZ, 0xc0, !PT ;  /* 0x0000000103447812 */ /* 0x000fe200078ec0ff */
[----:B------:R-:W-:Y:S01]  /*8a20*/  IMAD.MOV.U32 R72, RZ, RZ, 0x20fd8164 ;  /* 0x20fd8164ff487424 */ /* 0x000fe200078e00ff */
[----:B------:R-:W-:Y:S01]  /*8a30*/  MOV R73, 0x3da8ff83 ;  /* 0x3da8ff8300497802 */ /* 0x000fe20000000f00 */
[----:B------:R-:W-:Y:S01]  /*8a40*/  UIMAD.WIDE.U32 UR56, UR4, UR38, URZ ;  /* 0x00000026043872a5 */ /* 0x000fe2000f8e00ff */
[----:B------:R-:W-:Y:S01]  /*8a50*/  ISETP.NE.U32.AND P0, PT, R68, 0x1, PT ;  /* 0x000000014400780c */ /* 0x000fe20003f05070 */
[----:B------:R-:W-:Y:S01]  /*8a60*/  DMUL R68, R66, R66 ;  /* 0x0000004242447228 */ /* 0x000fe20000000000 */
[----:B------:R-:W-:Y:S01]  /*8a70*/  UMOV UR59, UR7 ;  /* 0x00000007003b7c82 */ /* 0x000fe20008000000 */
[----:B------:R-:W-:Y:S01]  /*8a80*/  UIMAD UR58, UR4, UR39, UR57 ;  /* 0x00000027043a72a4 */ /* 0x000fe2000f8e0239 */
[----:B------:R-:W-:Y:S01]  /*8a90*/  FSEL R72, R72, -8.06006814911005101289e+34, !P0 ;  /* 0xf9785eba48487808 */ /* 0x000fe20004000000 */
[----:B------:R-:W-:Y:S01]  /*8aa0*/  UIMAD.WIDE.U32 UR56, UR56, 0xc, UR32 ;  /* 0x0000000c383878a5 */ /* 0x000fe2000f8e0020 */
[----:B------:R-:W-:Y:S01]  /*8ab0*/  FSEL R73, -R73, 0.11223486810922622681, !P0 ;  /* 0x3de5db6549497808 */ /* 0x000fe20004000100 */
[----:B------:R-:W-:-:S04]  /*8ac0*/  UIMAD UR58, UR58, 0xc, URZ ;  /* 0x0000000c3a3a78a4 */ /* 0x000fc8000f8e02ff */
[----:B------:R-:W-:-:S03]  /*8ad0*/  UIADD3 UR57, UPT, UPT, UR57, UR58, URZ ;  /* 0x0000003a39397290 */ /* 0x000fc6000fffe0ff */
[----:B------:R-:W-:Y:S01]  /*8ae0*/  UMOV UR58, UR52 ;  /* 0x00000034003a7c82 */ /* 0x000fe20008000000 */
[----:B------:R-:W-:Y:S02]  /*8af0*/  UIMAD.WIDE UR56, UR12, 0x8, UR56 ;  /* 0x000000080c3878a5 */ /* 0x000fe4000f8e0238 */
[----:B------:R-:W-:Y:S01]  /*8b00*/  UIMAD.WIDE UR58, UR12, 0x8, UR58 ;  /* 0x000000080c3a78a5 */ /* 0x000fe2000f8e023a */
[----:B--2---:R-:W-:-:S08]  /*8b10*/  DFMA R44, R68, R72, R44 ;  /* 0x00000048442c722b */ /* 0x004fd0000000002c */
[----:B------:R-:W-:-:S08]  /*8b20*/  DFMA R44, R68, R44, R46 ;  /* 0x0000002c442c722b */ /* 0x000fd0000000002e */
[----:B---3--:R-:W-:Y:S02]  /*8b30*/  DFMA R44, R68, R44, R48 ;  /* 0x0000002c442c722b */ /* 0x008fe40000000030 */
[----:B-----5:R-:W-:-:S06]  /*8b40*/  DADD R60, R18, R60 ;  /* 0x00000000123c7229 */ /* 0x020fcc000000003c */
        /* <DEDUP_REMOVED lines=9> */
[----:B------:R-:W-:Y:S01]  /*8be0*/  FSEL R44, R46, R44, !P0 ;  /* 0x0000002c2e2c7208 */ /* 0x000fe20004000000 */
[----:B------:R-:W-:Y:S01]  /*8bf0*/  IMAD.U32 R46, RZ, RZ, UR58 ;  /* 0x0000003aff2e7e24 */ /* 0x000fe2000f8e00ff */
[----:B------:R-:W-:Y:S01]  /*8c00*/  FSEL R45, R47, R45, !P0 ;  /* 0x0000002d2f2d7208 */ /* 0x000fe20004000000 */
[----:B------:R-:W-:-:S05]  /*8c10*/  IMAD.U32 R47, RZ, RZ, UR59 ;  /* 0x0000003bff2f7e24 */ /* 0x000fca000f8e00ff */
[----:B------:R-:W-:Y:S01]  /*8c20*/  DMUL R64, R64, R44 ;  /* 0x0000002c40407228 */ /* 0x000fe20000000000 */
[----:B------:R-:W-:Y:S02]  /*8c30*/  IMAD.U32 R44, RZ, RZ, UR56 ;  /* 0x00000038ff2c7e24 */ /* 0x000fe4000f8e00ff */
[----:B------:R-:W-:-:S05]  /*8c40*/  IMAD.U32 R45, RZ, RZ, UR57 ;  /* 0x00000039ff2d7e24 */ /* 0x000fca000f8e00ff */
[----:B------:R-:W-:-:S08]  /*8c50*/  DFMA R60, R64, R60, R62 ;  /* 0x0000003c403c722b */ /* 0x000fd0000000003e */
[----:B------:R-:W-:-:S07]  /*8c60*/  DADD R60, -RZ, -R60 ;  /* 0x00000000ff3c7229 */ /* 0x000fce000000093c */
[----:B------:R0:W-:Y:S04]  /*8c70*/  STG.E.64 desc[UR54][R46.64], R60 ;  /* 0x0000003c2e007986 */ /* 0x0001e8000c101b36 */
[----:B------:R-:W2:Y:S01]  /*8c80*/  LDG.E.64 R44, desc[UR54][R44.64] ;  /* 0x000000362c2c7981 */ /* 0x000ea2000c1e1b00 */
[----:B------:R-:W-:Y:S01]  /*8c90*/  UIMAD.WIDE.U32 UR56, UR4, 0xc, URZ ;  /* 0x0000000c043878a5 */ /* 0x000fe2000f8e00ff */
[----:B------:R-:W-:Y:S01]  /*8ca0*/  UMOV UR60, UR50 ;  /* 0x00000032003c7c82 */ /* 0x000fe20008000000 */
[----:B------:R-:W-:Y:S02]  /*8cb0*/  UMOV UR61, UR8 ;  /* 0x00000008003d7c82 */ /* 0x000fe40008000000 */
[----:B------:R-:W-:Y:S02]  /*8cc0*/  UIMAD UR62, UR57, UR38, URZ ;  /* 0x00000026393e72a4 */ /* 0x000fe4000f8e02ff */
[----:B------:R-:W-:-:S02]  /*8cd0*/  UIMAD.WIDE.U32 UR58, UR56, UR38, UR34 ;  /* 0x00000026383a72a5 */ /* 0x000fc4000f8e0022 */
[----:B------:R-:W-:Y:S02]  /*8ce0*/  UIMAD UR57, UR56, UR39, UR62 ;  /* 0x00000027383972a4 */ /* 0x000fe4000f8e023e */
[----:B------:R-:W-:Y:S02]  /*8cf0*/  UIADD3 UR58, UP1, UPT, UR58, UR36, URZ ;  /* 0x000000243a3a7290 */ /* 0x000fe4000ff3e0ff */
[----:B------:R-:W-:Y:S02]  /*8d00*/  UIMAD.WIDE UR60, UR12, 0x8, UR60 ;  /* 0x000000080c3c78a5 */ /* 0x000fe4000f8e023c */
[----:B------:R-:W-:-:S04]  /*8d10*/  UIADD3.X UR59, UPT, UPT, UR37, UR59, UR57, UP1, !UPT ;  /* 0x0000003b253b7290 */ /* 0x000fc80008ffe439 */
[----:B------:R-:W-:Y:S01]  /*8d20*/  UIMAD.WIDE UR58, UR12, 0x8, UR58 ;  /* 0x000000080c3a78a5 */ /* 0x000fe2000f8e023a */
[----:B------:R-:W-:Y:S02]  /*8d30*/  IMAD.U32 R48, RZ, RZ, UR60 ;  /* 0x0000003cff307e24 */ /* 0x000fe4000f8e00ff */
[----:B------:R-:W-:-:S03]  /*8d40*/  IMAD.U32 R49, RZ, RZ, UR61 ;  /* 0x0000003dff317e24 */ /* 0x000fc6000f8e00ff */
[----:B0-----:R-:W-:Y:S01]  /*8d50*/  MOV R46, UR58 ;  /* 0x0000003a002e7c02 */ /* 0x001fe20008000f00 */
[----:B------:R-:W-:Y:S01]  /*8d60*/  IMAD.U32 R47, RZ, RZ, UR59 ;  /* 0x0000003bff2f7e24 */ /* 0x000fe2000f8e00ff */
[----:B--2---:R0:W-:Y:S05]  /*8d70*/  STG.E.64 desc[UR54][R48.64], R44 ;  /* 0x0000002c30007986 */ /* 0x0041ea000c101b36 */
[----:B------:R-:W2:Y:S01]  /*8d80*/  LDG.E.64 R46, desc[UR54][R46.64] ;  /* 0x000000362e2e7981 */ /* 0x000ea2000c1e1b00 */
[----:B------:R-:W-:Y:S01]  /*8d90*/  ULOP3.LUT UR58, UR56, 0x2, URZ, 0xfc, !UPT ;  /* 0x00000002383a7892 */ /* 0x000fe2000f8efcff */
[----:B------:R-:W-:-:S03]  /*8da0*/  UMOV UR59, UR9 ;  /* 0x00000009003b7c82 */ /* 0x000fc60008000000 */
[----:B------:R-:W-:Y:S02]  /*8db0*/  UIMAD.WIDE.U32 UR56, UR58, UR38, UR32 ;  /* 0x000000263a3872a5 */ /* 0x000fe4000f8e0020 */
[----:B------:R-:W-:-:S04]  /*8dc0*/  UIMAD UR58, UR58, UR39, UR62 ;  /* 0x000000273a3a72a4 */ /* 0x000fc8000f8e023e */
[----:B------:R-:W-:-:S03]  /*8dd0*/  UIADD3 UR57, UPT, UPT, UR57, UR58, URZ ;  /* 0x0000003a39397290 */ /* 0x000fc6000fffe0ff */
[----:B------:R-:W-:Y:S01]  /*8de0*/  UMOV UR58, UR48 ;  /* 0x00000030003a7c82 */ /* 0x000fe20008000000 */
[----:B------:R-:W-:Y:S02]  /*8df0*/  UIMAD.WIDE UR56, UR12, 0x8, UR56 ;  /* 0x000000080c3878a5 */ /* 0x000fe4000f8e0238 */
[----:B------:R-:W-:-:S04]  /*8e00*/  UIMAD.WIDE UR58, UR12, 0x8, UR58 ;  /* 0x000000080c3a78a5 */ /* 0x000fc8000f8e023a */
[----:B0-----:R-:W-:Y:S02]  /*8e10*/  IMAD.U32 R44, RZ, RZ, UR56 ;  /* 0x00000038ff2c7e24 */ /* 0x001fe4000f8e00ff */
[----:B------:R-:W-:Y:S02]  /*8e20*/  IMAD.U32 R50, RZ, RZ, UR58 ;  /* 0x0000003aff327e24 */ /* 0x000fe4000f8e00ff */
[----:B------:R-:W-:Y:S02]  /*8e30*/  IMAD.U32 R51, RZ, RZ, UR59 ;  /* 0x0000003bff337e24 */ /* 0x000fe4000f8e00ff */
[----:B------:R-:W-:-:S03]  /*8e40*/  IMAD.U32 R45, RZ, RZ, UR57 ;  /* 0x00000039ff2d7e24 */ /* 0x000fc6000f8e00ff */
[----:B--2---:R0:W-:Y:S04]  /*8e50*/  STG.E.64 desc[UR54][R50.64], R46 ;  /* 0x0000002e32007986 */ /* 0x0041e8000c101b36 */
[----:B------:R-:W2:Y:S01]  /*8e60*/  LDG.E.64 R44, desc[UR54][R44.64] ;  /* 0x000000362c2c7981 */ /* 0x000ea2000c1e1b00 */
[----:B------:R-:W-:Y:S01]  /*8e70*/  UMOV UR56, UR46 ;  /* 0x0000002e00387c82 */ /* 0x000fe20008000000 */
[----:B------:R-:W-:Y:S02]  /*8e80*/  UMOV UR57, UR10 ;  /* 0x0000000a00397c82 */ /* 0x000fe40008000000 */
[----:B------:R-:W-:Y:S02]  /*8e90*/  UIMAD.WIDE UR56, UR12, 0x8, UR56 ;  /* 0x000000080c3878a5 */ /* 0x000fe4000f8e0238 */
[----:B------:R-:W-:-:S04]  /*8ea0*/  UIADD3 UR12, UPT, UPT, UR12, 0x1, URZ ;  /* 0x000000010c0c7890 */ /* 0x000fc8000fffe0ff */
[----:B------:R-:W-:Y:S01]  /*8eb0*/  IMAD.U32 R48, RZ, RZ, UR56 ;  /* 0x00000038ff307e24 */ /* 0x000fe2000f8e00ff */
[----:B------:R-:W-:Y:S01]  /*8ec0*/  MOV R49, UR57 ;  /* 0x0000003900317c02 */ /* 0x000fe20008000f00 */
[----:B------:R-:W-:Y:S02]  /*8ed0*/  UIADD3 UR56, UPT, UPT, UR11, -0x1, URZ ;  /* 0xffffffff0b387890 */ /* 0x000fe4000fffe0ff */
[----:B------:R-:W-:Y:S02]  /*8ee0*/  UIADD3 UR11, UPT, UPT, UR11, 0x1, URZ ;  /* 0x000000010b0b7890 */ /* 0x000fe4000fffe0ff */
[----:B------:R-:W-:Y:S01]  /*8ef0*/  UISETP.GE.AND UP1, UPT, UR56, 0x18f, UPT ;  /* 0x0000018f3800788c */ /* 0x000fe2000bf26270 */
[----:B--2---:R0:W-:Y:S08]  /*8f00*/  STG.E.64 desc[UR54][R48.64], R44 ;  /* 0x0000002c30007986 */ /* 0x0041f0000c101b36 */
[----:B------:R-:W-:Y:S05]  /*8f10*/  BRA.U !UP1, `(.L_x_80) ;  /* 0xffffff8909d47547 */ /* 0x000fea000b83ffff */
[----:B------:R-:W-:Y:S05]  /*8f20*/  BRA.U UP0, `(.L_x_81) ;  /* 0xffffff8900347547 */ /* 0x000fea000b83ffff */
[----:B------:R-:W-:-:S04]  /*8f30*/  UIADD3 UR4, UPT, UPT, UR4, 0x1, URZ ;  /* 0x0000000104047890 */ /* 0x000fc8000fffe0ff */
[----:B------:R-:W-:-:S09]  /*8f40*/  UISETP.NE.AND UP0, UPT, UR4, 0x64, UPT ;  /* 0x000000640400788c */ /* 0x000fd2000bf05270 */
[----:B------:R-:W-:Y:S05]  /*8f50*/  BRA.U UP0, `(.L_x_82) ;  /* 0xffffff8500387547 */ /* 0x000fea000b83ffff */
[----:B------:R-:W-:Y:S05]  /*8f60*/  EXIT ;  /* 0x000000000000794d */ /* 0x000fea0003800000 */
        .type           $_Z23predicted_vehicle_state14cudaPitchedPtrS_PdS0_S0_S0_diS0_S0_S0_$__internal_trig_reduction_slowpathd,@function
        .size           $_Z23predicted_vehicle_state14cudaPitchedPtrS_PdS0_S0_S0_diS0_S0_S0_$__internal_trig_reduction_slowpathd,(.L_x_141 - $_Z23predicted_vehicle_state14cudaPitchedPtrS_PdS0_S0_S0_diS0_S0_S0_$__internal_trig_reduction_slowpathd)
$_Z23predicted_vehicle_state14cudaPitchedPtrS_PdS0_S0_S0_diS0_S0_S0_$__internal_trig_reduction_slowpathd:
[----:B------:R-:W-:Y:S01]  /*8f70*/  SHF.R.U32.HI R53, RZ, 0x14, R51 ;  /* 0x00000014ff357819 */ /* 0x000fe20000011633 */
[----:B------:R-:W-:-:S03]  /*8f80*/  IMAD.MOV.U32 R45, RZ, RZ, RZ ;  /* 0x000000ffff2d7224 */ /* 0x000fc600078e00ff */
[----:B------:R-:W-:-:S04]  /*8f90*/  LOP3.LUT R3, R53, 0x7ff, RZ, 0xc0, !PT ;  /* 0x000007ff35037812 */ /* 0x000fc800078ec0ff */
[----:B------:R-:W-:-:S13]  /*8fa0*/  ISETP.NE.AND P0, PT, R3, 0x7ff, PT ;  /* 0x000007ff0300780c */ /* 0x000fda0003f05270 */
[----:B------:R-:W-:Y:S05]  /*8fb0*/  @!P0 BRA `(.L_x_83) ;  /* 0x0000000800308947 */ /* 0x000fea0003800000 */
[----:B------:R-:W-:Y:S01]  /*8fc0*/  VIADD R3, R3, 0xfffffc00 ;  /* 0xfffffc0003037836 */ /* 0x000fe20000000000 */
[----:B------:R-:W-:Y:S01]  /*8fd0*/  UIADD3 UR76, UPT, UPT, UR5, 0x600, URZ ;  /* 0x00000600054c7890 */ /* 0x000fe2000fffe0ff */
[----:B------:R-:W-:-:S03]  /*8fe0*/  CS2R R74, SRZ ;  /* 0x00000000004a7805 */ /* 0x000fc6000001ff00 */
[----:B------:R-:W-:Y:S02]  /*8ff0*/  SHF.R.U32.HI R45, RZ, 0x6, R3 ;  /* 0x00000006ff2d7819 */ /* 0x000fe40000011603 */
[----:B------:R-:W-:Y:S02]  /*9000*/  ISETP.GE.U32.AND P0, PT, R3, 0x80, PT ;  /* 0x000000800300780c */ /* 0x000fe40003f06070 */
[C---:B------:R-:W-:Y:S02]  /*9010*/  IADD3 R44, PT, PT, -R45.reuse, 0x13, RZ ;  /* 0x000000132d2c7810 */ /* 0x040fe40007ffe1ff */
[----:B------:R-:W-:Y:S02]  /*9020*/  IADD3 R52, PT, PT, -R45, 0xf, RZ ;  /* 0x0000000f2d347810 */ /* 0x000fe40007ffe1ff */
[----:B------:R-:W-:-:S04]  /*9030*/  SEL R44, R44, 0x12, P0 ;  /* 0x000000122c2c7807 */ /* 0x000fc80000000000 */
[----:B------:R-:W-:-:S13]  /*9040*/  ISETP.GE.AND P0, PT, R52, R44, PT ;  /* 0x0000002c3400720c */ /* 0x000fda0003f06270 */
[----:B------:R-:W-:Y:S05]  /*9050*/  @P0 BRA `(.L_x_84) ;  /* 0x00000000008c0947 */ /* 0x000fea0003800000 */
[C---:B------:R-:W-:Y:S01]  /*9060*/  SHF.L.U64.HI R46, R50.reuse, 0xb, R51 ;  /* 0x0000000b322e7819 */ /* 0x040fe20000010233 */
[----:B------:R-:W-:Y:S01]  /*9070*/  IMAD.SHL.U32 R3, R50, 0x800, RZ ;  /* 0x0000080032037824 */ /* 0x000fe200078e00ff */
[----:B------:R-:W-:Y:S02]  /*9080*/  IADD3 R55, PT, PT, RZ, -R45, -R44 ;  /* 0x8000002dff377210 */ /* 0x000fe40007ffe82c */
[----:B------:R-:W-:Y:S02]  /*9090*/  CS2R R74, SRZ ;  /* 0x00000000004a7805 */ /* 0x000fe4000001ff00 */
[----:B------:R-:W-:Y:S01]  /*90a0*/  LOP3.LUT R46, R46, 0x80000000, RZ, 0xfc, !PT ;  /* 0x800000002e2e7812 */ /* 0x000fe200078efcff */
[----:B------:R-:W-:Y:S01]  /*90b0*/  UMOV UR75, URZ ;  /* 0x000000ff004b7c82 */ /* 0x000fe20008000000 */
[----:B------:R-:W0:Y:S01]  /*90c0*/  LDCU.64 UR68, c[0x0][0x358] ;  /* 0x00006b00ff4477ac */ /* 0x000e220008000a00 */
[----:B------:R-:W-:-:S04]  /*90d0*/  NOP ;  /* 0x0000000000007918 */ /* 0x000fc80000000000 */
.L_x_85:
[----:B------:R-:W1:Y:S02]  /*90e0*/  LDC.64 R48, c[0x4][RZ] ;  /* 0x01000000ff307b82 */ /* 0x000e640000000a00 */
[----:B-1----:R-:W-:-:S06]  /*90f0*/  IMAD.WIDE R72, R52, 0x8, R48 ;  /* 0x0000000834487825 */ /* 0x002fcc00078e0230 */
[----:B0-----:R-:W2:Y:S01]  /*9100*/  LDG.E.64.CONSTANT R72, desc[UR68][R72.64] ;  /* 0x0000004448487981 */ /* 0x001ea2000c1e9b00 */
[----:B------:R-:W-:Y:S01]  /*9110*/  VIADD R55, R55, 0x1 ;  /* 0x0000000137377836 */ /* 0x000fe20000000000 */
[----:B------:R-:W-:Y:S01]  /*9120*/  ULEA UR77, UR75, UR76, 0x3 ;  /* 0x0000004c4b4d7291 */ /* 0x000fe2000f8e18ff */
[----:B------:R-:W-:Y:S01]  /*9130*/  VIADD R52, R52, 0x1 ;  /* 0x0000000134347836 */ /* 0x000fe20000000000 */
[----:B------:R-:W-:Y:S01]  /*9140*/  UIADD3 UR75, UPT, UPT, UR75, 0x1, URZ ;  /* 0x000000014b4b7890 */ /* 0x000fe2000fffe0ff */
[----:B--2---:R-:W-:-:S04]  /*9150*/  IMAD.WIDE.U32 R74, P4, R72, R3, R74 ;  /* 0x00000003484a7225 */ /* 0x004fc8000788004a */
[-C--:B------:R-:W-:Y:S02]  /*9160*/  IMAD R48, R72, R46.reuse, RZ ;  /* 0x0000002e48307224 */ /* 0x080fe400078e02ff */
[C---:B------:R-:W-:Y:S02]  /*9170*/  IMAD R47, R73.reuse, R3, RZ ;  /* 0x00000003492f7224 */ /* 0x040fe400078e02ff */
[CC--:B------:R-:W-:Y:S01]  /*9180*/  IMAD R50, R73.reuse, R46.reuse, RZ ;  /* 0x0000002e49327224 */ /* 0x0c0fe200078e02ff */
[----:B------:R-:W-:Y:S01]  /*9190*/  IADD3 R48, P0, PT, R48, R75, RZ ;  /* 0x0000004b30307210 */ /* 0x000fe20007f1e0ff */
[----:B------:R-:W-:-:S03]  /*91a0*/  IMAD.HI.U32 R49, R73, R46, RZ ;  /* 0x0000002e49317227 */ /* 0x000fc600078e00ff */
[----:B------:R-:W-:Y:S01]  /*91b0*/  IADD3 R75, P1, PT, R47, R48, RZ ;  /* 0x000000302f4b7210 */ /* 0x000fe20007f3e0ff */
[----:B------:R-:W-:-:S04]  /*91c0*/  IMAD.HI.U32 R48, R72, R46, RZ ;  /* 0x0000002e48307227 */ /* 0x000fc800078e00ff */
[----:B------:R-:W-:Y:S01]  /*91d0*/  IMAD.HI.U32 R47, R73, R3, RZ ;  /* 0x00000003492f7227 */ /* 0x000fe200078e00ff */
[----:B------:R0:W-:Y:S03]  /*91e0*/  STL.64 [UR77], R74 ;  /* 0x0000004aff007987 */ /* 0x0001e60008100a4d */
[----:B------:R-:W-:-:S05]  /*91f0*/  IMAD.X R48, RZ, RZ, R48, P4 ;  /* 0x000000ffff307224 */ /* 0x000fca00020e0630 */
[----:B------:R-:W-:-:S04]  /*9200*/  IADD3.X R47, P0, PT, R47, R48, RZ, P0, !PT ;  /* 0x000000302f2f7210 */ /* 0x000fc8000071e4ff */
[----:B------:R-:W-:Y:S01]  /*9210*/  IADD3.X R50, P1, PT, R50, R47, RZ, P1, !PT ;  /* 0x0000002f32327210 */ /* 0x000fe20000f3e4ff */
[----:B------:R-:W-:Y:S01]  /*9220*/  IMAD.X R47, RZ, RZ, R49, P0 ;  /* 0x000000ffff2f7224 */ /* 0x000fe200000e0631 */
[----:B------:R-:W-:-:S03]  /*9230*/  ISETP.NE.AND P0, PT, R55, -0xf, PT ;  /* 0xfffffff13700780c */ /* 0x000fc60003f05270 */
[----:B0-----:R-:W-:Y:S01]  /*9240*/  IMAD.MOV.U32 R74, RZ, RZ, R50 ;  /* 0x000000ffff4a7224 */ /* 0x001fe200078e0032 */
[----:B------:R-:W-:-:S05]  /*9250*/  IADD3.X R47, PT, PT, RZ, R47, RZ, P1, !PT ;  /* 0x0000002fff2f7210 */ /* 0x000fca0000ffe4ff */
[----:B------:R-:W-:-:S04]  /*9260*/  IMAD.MOV.U32 R75, RZ, RZ, R47 ;  /* 0x000000ffff4b7224 */ /* 0x000fc800078e002f */
[----:B------:R-:W-:Y:S05]  /*9270*/  @P0 BRA `(.L_x_85) ;  /* 0xfffffffc00980947 */ /* 0x000fea000383ffff */
[----:B------:R-:W-:-:S07]  /*9280*/  IMAD.MOV.U32 R52, RZ, RZ, R44 ;  /* 0x000000ffff347224 */ /* 0x000fce00078e002c */
.L_x_84:
[----:B------:R-:W-:Y:S01]  /*9290*/  LOP3.LUT P0, R53, R53, 0x3f, RZ, 0xc0, !PT ;  /* 0x0000003f35357812 */ /* 0x000fe2000780c0ff */
[----:B------:R-:W-:-:S05]  /*92a0*/  IMAD.IADD R72, R45, 0x1, R52 ;  /* 0x000000012d487824 */ /* 0x000fca00078e0234 */
[----:B------:R-:W-:-:S05]  /*92b0*/  LEA R72, R72, UR76, 0x3 ;  /* 0x0000004c48487c11 */ /* 0x000fca000f8e18ff */
[----:B------:R0:W-:Y:S04]  /*92c0*/  STL.64 [R72+-0x78], R74 ;  /* 0xffff884a48007387 */ /* 0x0001e80000100a00 */
[----:B------:R-:W2:Y:S04]  /*92d0*/  @P0 LDL.64 R48, [R1+0x608] ;  /* 0x0006080001300983 */ /* 0x000ea80000100a00 */
[----:B------:R-:W3:Y:S04]  /*92e0*/  LDL.64 R46, [R1+0x610] ;  /* 0x00061000012e7983 */ /* 0x000ee80000100a00 */
[----:B------:R-:W4:Y:S01]  /*92f0*/  LDL.64 R44, [R1+0x618] ;  /* 0x00061800012c7983 */ /* 0x000f220000100a00 */
[----:B------:R-:W-:-:S02]  /*9300*/  @P0 LOP3.LUT R3, R53, 0x3f, RZ, 0x3c, !PT ;  /* 0x0000003f35030812 */ /* 0x000fc400078e3cff */
[--C-:B--2---:R-:W-:Y:S02]  /*9310*/  @P0 SHF.R.U64 R55, R48, 0x1, R49.reuse ;  /* 0x0000000130370819 */ /* 0x104fe40000001231 */
[----:B------:R-:W-:Y:S02]  /*9320*/  @P0 SHF.R.U32.HI R50, RZ, 0x1, R49 ;  /* 0x00000001ff320819 */ /* 0x000fe40000011631 */
[C---:B---3--:R-:W-:Y:S02]  /*9330*/  @P0 SHF.L.U32 R52, R46.reuse, R53, RZ ;  /* 0x000000352e340219 */ /* 0x048fe400000006ff */
[----:B------:R-:W-:Y:S02]  /*9340*/  @P0 SHF.R.U64 R55, R55, R3, R50 ;  /* 0x0000000337370219 */ /* 0x000fe40000001232 */
[C-C-:B------:R-:W-:Y:S02]  /*9350*/  @P0 SHF.R.U64 R48, R46.reuse, 0x1, R47.reuse ;  /* 0x000000012e300819 */ /* 0x140fe4000000122f */
[----:B------:R-:W-:-:S02]  /*9360*/  @P0 SHF.L.U64.HI R49, R46, R53, R47 ;  /* 0x000000352e310219 */ /* 0x000fc4000001022f */
[----:B------:R-:W-:Y:S02]  /*9370*/  @P0 LOP3.LUT R46, R52, R55, RZ, 0xfc, !PT ;  /* 0x00000037342e0212 */ /* 0x000fe400078efcff */
[----:B------:R-:W-:Y:S02]  /*9380*/  @P0 SHF.R.U32.HI R52, RZ, 0x1, R47 ;  /* 0x00000001ff340819 */ /* 0x000fe4000001162f */
[----:B------:R-:W-:Y:S02]  /*9390*/  @P0 SHF.R.U32.HI R50, RZ, R3, R50 ;  /* 0x00000003ff320219 */ /* 0x000fe40000011632 */
[----:B----4-:R-:W-:Y:S02]  /*93a0*/  @P0 SHF.L.U32 R55, R44, R53, RZ ;  /* 0x000000352c370219 */ /* 0x010fe400000006ff */
[----:B------:R-:W-:Y:S02]  /*93b0*/  @P0 SHF.R.U64 R48, R48, R3, R52 ;  /* 0x0000000330300219 */ /* 0x000fe40000001234 */
[----:B------:R-:W-:-:S02]  /*93c0*/  @P0 LOP3.LUT R47, R49, R50, RZ, 0xfc, !PT ;  /* 0x00000032312f0212 */ /* 0x000fc400078efcff */
[----:B------:R-:W-:Y:S01]  /*93d0*/  @P0 SHF.R.U32.HI R52, RZ, R3, R52 ;  /* 0x00000003ff340219 */ /* 0x000fe20000011634 */
[----:B------:R-:W-:Y:S01]  /*93e0*/  IMAD.SHL.U32 R3, R46, 0x4, RZ ;  /* 0x000000042e037824 */ /* 0x000fe200078e00ff */
[----:B------:R-:W-:Y:S02]  /*93f0*/  @P0 SHF.L.U64.HI R53, R44, R53, R45 ;  /* 0x000000352c350219 */ /* 0x000fe4000001022d */
[----:B------:R-:W-:Y:S02]  /*9400*/  @P0 LOP3.LUT R44, R55, R48, RZ, 0xfc, !PT ;  /* 0x00000030372c0212 */ /* 0x000fe400078efcff */
[----:B------:R-:W-:Y:S02]  /*9410*/  SHF.L.U64.HI R46, R46, 0x2, R47 ;  /* 0x000000022e2e7819 */ /* 0x000fe4000001022f */
[----:B------:R-:W-:Y:S02]  /*9420*/  @P0 LOP3.LUT R45, R53, R52, RZ, 0xfc, !PT ;  /* 0x00000034352d0212 */ /* 0x000fe400078efcff */
[----:B------:R-:W-:-:S02]  /*9430*/  SHF.L.W.U32.HI R47, R47, 0x2, R44 ;  /* 0x000000022f2f7819 */ /* 0x000fc40000010e2c */
[----:B------:R-:W-:Y:S02]  /*9440*/  IADD3 RZ, P0, PT, RZ, -R3, RZ ;  /* 0x80000003ffff7210 */ /* 0x000fe40007f1e0ff */
[----:B------:R-:W-:Y:S02]  /*9450*/  LOP3.LUT R49, RZ, R46, RZ, 0x33, !PT ;  /* 0x0000002eff317212 */ /* 0x000fe400078e33ff */
[----:B------:R-:W-:Y:S02]  /*9460*/  SHF.L.W.U32.HI R48, R44, 0x2, R45 ;  /* 0x000000022c307819 */ /* 0x000fe40000010e2d */
[----:B------:R-:W-:Y:S02]  /*9470*/  LOP3.LUT R50, RZ, R47, RZ, 0x33, !PT ;  /* 0x0000002fff327212 */ /* 0x000fe400078e33ff */
[----:B------:R-:W-:Y:S02]  /*9480*/  IADD3.X R49, P0, PT, RZ, R49, RZ, P0, !PT ;  /* 0x00000031ff317210 */ /* 0x000fe4000071e4ff */
[----:B------:R-:W-:-:S02]  /*9490*/  LOP3.LUT R53, RZ, R48, RZ, 0x33, !PT ;  /* 0x00000030ff357212 */ /* 0x000fc400078e33ff */
[C---:B------:R-:W-:Y:S02]  /*94a0*/  ISETP.GT.U32.AND P4, PT, R47.reuse, -0x1, PT ;  /* 0xffffffff2f00780c */ /* 0x040fe40003f84070 */
[----:B------:R-:W-:Y:S02]  /*94b0*/  IADD3.X R50, P1, PT, RZ, R50, RZ, P0, !PT ;  /* 0x00000032ff327210 */ /* 0x000fe4000073e4ff */
[C---:B------:R-:W-:Y:S02]  /*94c0*/  ISETP.GT.AND.EX P0, PT, R48.reuse, -0x1, PT, P4 ;  /* 0xffffffff3000780c */ /* 0x040fe40003f04340 */
[----:B------:R-:W-:Y:S02]  /*94d0*/  IADD3.X R53, PT, PT, RZ, R53, RZ, P1, !PT ;  /* 0x00000035ff357210 */ /* 0x000fe40000ffe4ff */
[----:B------:R-:W-:Y:S02]  /*94e0*/  SEL R47, R47, R50, P0 ;  /* 0x000000322f2f7207 */ /* 0x000fe40000000000 */
[----:B------:R-:W-:-:S02]  /*94f0*/  SEL R44, R48, R53, P0 ;  /* 0x00000035302c7207 */ /* 0x000fc40000000000 */
[----:B------:R-:W-:Y:S02]  /*9500*/  SEL R46, R46, R49, P0 ;  /* 0x000000312e2e7207 */ /* 0x000fe40000000000 */
[----:B------:R-:W-:-:S03]  /*9510*/  ISETP.NE.U32.AND P1, PT, R44, RZ, PT ;  /* 0x000000ff2c00720c */ /* 0x000fc60003f25070 */
[----:B------:R-:W-:Y:S01]  /*9520*/  @!P0 IMAD.MOV R3, RZ, RZ, -R3 ;  /* 0x000000ffff038224 */ /* 0x000fe200078e0a03 */
[----:B------:R-:W-:-:S04]  /*9530*/  SEL R53, R47, R44, !P1 ;  /* 0x0000002c2f357207 */ /* 0x000fc80004800000 */
[----:B------:R-:W1:Y:S02]  /*9540*/  FLO.U32 R50, R53 ;  /* 0x0000003500327300 */ /* 0x000e6400000e0000 */
[C---:B-1----:R-:W-:Y:S02]  /*9550*/  IADD3 R52, PT, PT, -R50.reuse, 0x1f, RZ ;  /* 0x0000001f32347810 */ /* 0x042fe40007ffe1ff */
[----:B------:R-:W-:-:S03]  /*9560*/  IADD3 R50, PT, PT, -R50, 0x3f, RZ ;  /* 0x0000003f32327810 */ /* 0x000fc60007ffe1ff */
[----:B------:R-:W-:-:S05]  /*9570*/  @P1 IMAD.MOV R50, RZ, RZ, R52 ;  /* 0x000000ffff321224 */ /* 0x000fca00078e0234 */
[----:B------:R-:W-:-:S13]  /*9580*/  ISETP.NE.AND P1, PT, R50, RZ, PT ;  /* 0x000000ff3200720c */ /* 0x000fda0003f25270 */
[----:B0-----:R-:W-:Y:S05]  /*9590*/  @!P1 BRA `(.L_x_86) ;  /* 0x0000000000289947 */ /* 0x001fea0003800000 */
[C---:B------:R-:W-:Y:S02]  /*95a0*/  LOP3.LUT R52, R50.reuse, 0x3f, RZ, 0xc0, !PT ;  /* 0x0000003f32347812 */ /* 0x040fe400078ec0ff */
[--C-:B------:R-:W-:Y:S02]  /*95b0*/  SHF.R.U64 R3, R3, 0x1, R46.reuse ;  /* 0x0000000103037819 */ /* 0x100fe4000000122e */
[----:B------:R-:W-:Y:S02]  /*95c0*/  SHF.R.U32.HI R46, RZ, 0x1, R46 ;  /* 0x00000001ff2e7819 */ /* 0x000fe4000001162e */
[----:B------:R-:W-:Y:S02]  /*95d0*/  LOP3.LUT R49, R50, 0x3f, RZ, 0xc, !PT ;  /* 0x0000003f32317812 */ /* 0x000fe400078e0cff */
[CC--:B------:R-:W-:Y:S02]  /*95e0*/  SHF.L.U64.HI R44, R47.reuse, R52.reuse, R44 ;  /* 0x000000342f2c7219 */ /* 0x0c0fe4000001022c */
[----:B------:R-:W-:-:S02]  /*95f0*/  SHF.L.U32 R47, R47, R52, RZ ;  /* 0x000000342f2f7219 */ /* 0x000fc400000006ff */
[-CC-:B------:R-:W-:Y:S02]  /*9600*/  SHF.R.U64 R52, R3, R49.reuse, R46.reuse ;  /* 0x0000003103347219 */ /* 0x180fe4000000122e */
[----:B------:R-:W-:Y:S02]  /*9610*/  SHF.R.U32.HI R49, RZ, R49, R46 ;  /* 0x00000031ff317219 */ /* 0x000fe4000001162e */
[----:B------:R-:W-:Y:S02]  /*9620*/  LOP3.LUT R47, R47, R52, RZ, 0xfc, !PT ;  /* 0x000000342f2f7212 */ /* 0x000fe400078efcff */
[----:B------:R-:W-:-:S07]  /*9630*/  LOP3.LUT R44, R44, R49, RZ, 0xfc, !PT ;  /* 0x000000312c2c7212 */ /* 0x000fce00078efcff */
.L_x_86:
[----:B------:R-:W-:Y:S01]  /*9640*/  IMAD.WIDE.U32 R72, R47, 0x2168c235, RZ ;  /* 0x2168c2352f487825 */ /* 0x000fe200078e00ff */
[----:B------:R-:W-:-:S03]  /*9650*/  SHF.R.U32.HI R45, RZ, 0x1e, R45 ;  /* 0x0000001eff2d7819 */ /* 0x000fc6000001162d */
[----:B------:R-:W-:Y:S01]  /*9660*/  IMAD.MOV.U32 R52, RZ, RZ, R73 ;  /* 0x000000ffff347224 */ /* 0x000fe200078e0049 */
[----:B------:R-:W-:Y:S01]  /*9670*/  IADD3 RZ, P1, PT, R72, R72, RZ ;  /* 0x0000004848ff7210 */ /* 0x000fe20007f3e0ff */
[----:B------:R-:W-:Y:S01]  /*9680*/  IMAD.MOV.U32 R53, RZ, RZ, RZ ;  /* 0x000000ffff357224 */ /* 0x000fe200078e00ff */
[----:B------:R-:W-:Y:S01]  /*9690*/  LEA.HI R45, R48, R45, RZ, 0x1 ;  /* 0x0000002d302d7211 */ /* 0x000fe200078f08ff */
[----:B------:R-:W-:-:S04]  /*96a0*/  IMAD.HI.U32 R3, R44, -0x36f0255e, RZ ;  /* 0xc90fdaa22c037827 */ /* 0x000fc800078e00ff */
[----:B------:R-:W-:-:S04]  /*96b0*/  IMAD.WIDE.U32 R52, R47, -0x36f0255e, R52 ;  /* 0xc90fdaa22f347825 */ /* 0x000fc800078e0034 */
[C---:B------:R-:W-:Y:S02]  /*96c0*/  IMAD R47, R44.reuse, -0x36f0255e, RZ ;  /* 0xc90fdaa22c2f7824 */ /* 0x040fe400078e02ff */
[----:B------:R-:W-:-:S04]  /*96d0*/  IMAD.WIDE.U32 R52, P4, R44, 0x2168c235, R52 ;  /* 0x2168c2352c347825 */ /* 0x000fc80007880034 */
[----:B------:R-:W-:Y:S01]  /*96e0*/  IMAD.X R3, RZ, RZ, R3, P4 ;  /* 0x000000ffff037224 */ /* 0x000fe200020e0603 */
[----:B------:R-:W-:Y:S02]  /*96f0*/  IADD3 R47, P4, PT, R47, R53, RZ ;  /* 0x000000352f2f7210 */ /* 0x000fe40007f9e0ff */
[----:B------:R-:W-:Y:S02]  /*9700*/  IADD3.X RZ, P1, PT, R52, R52, RZ, P1, !PT ;  /* 0x0000003434ff7210 */ /* 0x000fe40000f3e4ff */
[C---:B------:R-:W-:Y:S01]  /*9710*/  ISETP.GT.U32.AND P5, PT, R47.reuse, RZ, PT ;  /* 0x000000ff2f00720c */ /* 0x040fe20003fa4070 */
[----:B------:R-:W-:Y:S01]  /*9720*/  IMAD.X R46, RZ, RZ, R3, P4 ;  /* 0x000000ffff2e7224 */ /* 0x000fe200020e0603 */
[----:B------:R-:W-:-:S04]  /*9730*/  IADD3.X R44, P4, PT, R47, R47, RZ, P1, !PT ;  /* 0x0000002f2f2c7210 */ /* 0x000fc80000f9e4ff */
[C---:B------:R-:W-:Y:S02]  /*9740*/  ISETP.GT.AND.EX P1, PT, R46.reuse, RZ, PT, P5 ;  /* 0x000000ff2e00720c */ /* 0x040fe40003f24350 */
[-C--:B------:R-:W-:Y:S02]  /*9750*/  IADD3.X R3, PT, PT, R46, R46.reuse, RZ, P4, !PT ;  /* 0x0000002e2e037210 */ /* 0x080fe400027fe4ff */
[----:B------:R-:W-:Y:S02]  /*9760*/  SEL R44, R44, R47, P1 ;  /* 0x0000002f2c2c7207 */ /* 0x000fe40000800000 */
[----:B------:R-:W-:Y:S02]  /*9770*/  SEL R3, R3, R46, P1 ;  /* 0x0000002e03037207 */ /* 0x000fe40000800000 */
[----:B------:R-:W-:-:S05]  /*9780*/  IADD3 R47, P4, PT, R44, 0x1, RZ ;  /* 0x000000012c2f7810 */ /* 0x000fca0007f9e0ff */
[----:B------:R-:W-:Y:S01]  /*9790*/  IMAD.X R44, RZ, RZ, R3, P4 ;  /* 0x000000ffff2c7224 */ /* 0x000fe200020e0603 */
[----:B------:R-:W-:Y:S02]  /*97a0*/  SEL R3, RZ, 0xffffffff, !P1 ;  /* 0xffffffffff037807 */ /* 0x000fe40004800000 */
[----:B------:R-:W-:Y:S02]  /*97b0*/  LOP3.LUT P1, R46, R51, 0x80000000, RZ, 0xc0, !PT ;  /* 0x80000000332e7812 */ /* 0x000fe4000782c0ff */
[----:B------:R-:W-:Y:S01]  /*97c0*/  SHF.R.U64 R47, R47, 0xa, R44 ;  /* 0x0000000a2f2f7819 */ /* 0x000fe2000000122c */
[----:B------:R-:W-:Y:S01]  /*97d0*/  IMAD.IADD R3, R3, 0x1, -R50 ;  /* 0x0000000103037824 */ /* 0x000fe200078e0a32 */
[----:B------:R-:W-:Y:S02]  /*97e0*/  @!P0 LOP3.LUT R46, R46, 0x80000000, RZ, 0x3c, !PT ;  /* 0x800000002e2e8812 */ /* 0x000fe400078e3cff */
[----:B------:R-:W-:Y:S01]  /*97f0*/  IADD3 R47, P4, PT, R47, 0x1, RZ ;  /* 0x000000012f2f7810 */ /* 0x000fe20007f9e0ff */
[----:B------:R-:W-:-:S03]  /*9800*/  IMAD.SHL.U32 R3, R3, 0x100000, RZ ;  /* 0x0010000003037824 */ /* 0x000fc600078e00ff */
[----:B------:R-:W-:-:S03]  /*9810*/  LEA.HI.X R44, R44, RZ, RZ, 0x16, P4 ;  /* 0x000000ff2c2c7211 */ /* 0x000fc600020fb4ff */
[----:B------:R-:W-:Y:S01]  /*9820*/  @P1 IMAD.MOV R45, RZ, RZ, -R45 ;  /* 0x000000ffff2d1224 */ /* 0x000fe200078e0a2d */
[--C-:B------:R-:W-:Y:S02]  /*9830*/  SHF.R.U64 R47, R47, 0x1, R44.reuse ;  /* 0x000000012f2f7819 */ /* 0x100fe4000000122c */
[----:B------:R-:W-:Y:S02]  /*9840*/  SHF.R.U32.HI R44, RZ, 0x1, R44 ;  /* 0x00000001ff2c7819 */ /* 0x000fe4000001162c */
[----:B------:R-:W-:-:S04]  /*9850*/  IADD3 R50, P4, P5, RZ, RZ, R47 ;  /* 0x000000ffff327210 */ /* 0x000fc80007d9e02f */
[----:B------:R-:W-:-:S04]  /*9860*/  IADD3.X R3, PT, PT, R3, 0x3fe00000, R44, P4, P5 ;  /* 0x3fe0000003037810 */ /* 0x000fc800027ea42c */
[----:B------:R-:W-:-:S07]  /*9870*/  LOP3.LUT R51, R3, R46, RZ, 0xfc, !PT ;  /* 0x0000002e03337212 */ /* 0x000fce00078efcff */
.L_x_83:
[----:B------:R-:W-:-:S04]  /*9880*/  IMAD.MOV.U32 R55, RZ, RZ, 0x0 ;  /* 0x00000000ff377424 */ /* 0x000fc800078e00ff */
[----:B------:R-:W-:Y:S05]  /*9890*/  RET.REL.NODEC R54 `(_Z23predicted_vehicle_state14cudaPitchedPtrS_PdS0_S0_S0_diS0_S0_S0_) ;  /* 0xffffff6436d87950 */ /* 0x000fea0003c3ffff */
.L_x_87:
        /* <DEDUP_REMOVED lines=14> */
.L_x_141:


//--------------------- .text._Z12mmult_kerneliiiPKdS0_Pd --------------------------
	.section	.text._Z12mmult_kerneliiiPKdS0_Pd,"ax",@progbits
	.align	128
        .global         _Z12mmult_kerneliiiPKdS0_Pd
        .type           _Z12mmult_kerneliiiPKdS0_Pd,@function
        .size           _Z12mmult_kerneliiiPKdS0_Pd,(.L_x_144 - _Z12mmult_kerneliiiPKdS0_Pd)
        .other          _Z12mmult_kerneliiiPKdS0_Pd,@"STO_CUDA_ENTRY STV_DEFAULT"
_Z12mmult_kerneliiiPKdS0_Pd:
.text._Z12mmult_kerneliiiPKdS0_Pd:
[----:B------:R-:W-:Y:S08]  /*0000*/  LDC R1, c[0x0][0x37c] ;  /* 0x0000df00ff017b82 */ /* 0x000ff00000000800 */
[----:B------:R-:W0:Y:S01]  /*0010*/  LDC R0, c[0x0][0x384] ;  /* 0x0000e100ff007b82 */ /* 0x000e220000000800 */
[----:B------:R-:W1:Y:S01]  /*0020*/  S2R R4, SR_TID.Y ;  /* 0x0000000000047919 */ /* 0x000e620000002200 */
[----:B------:R-:W-:-:S06]  /*0030*/  UMOV UR4, 0x400 ;  /* 0x0000040000047882 */ /* 0x000fcc0000000000 */
[----:B------:R-:W2:Y:S01]  /*0040*/  S2UR UR5, SR_CgaCtaId ;  /* 0x00000000000579c3 */ /* 0x000ea20000008800 */
[----:B0-----:R-:W-:Y:S01]  /*0050*/  ISETP.GE.AND P0, PT, R0, 0x1, PT ;  /* 0x000000010000780c */ /* 0x001fe20003f06270 */
[----:B--2---:R-:W-:-:S06]  /*0060*/  ULEA UR4, UR5, UR4, 0x18 ;  /* 0x0000000405047291 */ /* 0x004fcc000f8ec0ff */
[----:B------:R-:W0:Y:S03]  /*0070*/  S2UR UR5, SR_CTAID.Y ;  /* 0x00000000000579c3 */ /* 0x000e260000002600 */
[----:B------:R-:W-:Y:S03]  /*0080*/  STS [UR4], RZ ;  /* 0x000000ffff007988 */ /* 0x000fe60008000804 */
[----:B01----:R-:W-:Y:S05]  /*0090*/  @!P0 EXIT ;  /* 0x000000000000894d */ /* 0x003fea0003800000 */
[----:B------:R-:W0:Y:S01]  /*00a0*/  S2R R7, SR_TID.X ;  /* 0x0000000000077919 */ /* 0x000e220000002100 */
[----:B------:R-:W1:Y:S01]  /*00b0*/  LDC R3, c[0x0][0x364] ;  /* 0x0000d900ff037b82 */ /* 0x000e620000000800 */
[----:B------:R-:W0:Y:S01]  /*00c0*/  LDCU UR6, c[0x0][0x360] ;  /* 0x00006c00ff0677ac */ /* 0x000e220008000800 */
[----:B------:R-:W0:Y:S01]  /*00d0*/  S2R R6, SR_CTAID.X ;  /* 0x0000000000067919 */ /* 0x000e220000002500 */
[----:B------:R-:W2:Y:S05]  /*00e0*/  LDCU.64 UR8, c[0x0][0x358] ;  /* 0x00006b00ff0877ac */ /* 0x000eaa0008000a00 */
[----:B------:R-:W3:Y:S08]  /*00f0*/  LDC R2, c[0x0][0x388] ;  /* 0x0000e200ff027b82 */ /* 0x000ef00000000800 */
[----:B------:R-:W4:Y:S01]  /*0100*/  LDC.64 R10, c[0x0][0x3a0] ;  /* 0x0000e800ff0a7b82 */ /* 0x000f220000000a00 */
[----:B------:R-:W-:Y:S01]  /*0110*/  ISETP.GE.U32.AND P1, PT, R0, 0x8, PT ;  /* 0x000000080000780c */ /* 0x000fe20003f26070 */
[----:B-1----:R-:W-:-:S02]  /*0120*/  IMAD R3, R3, UR5, R4 ;  /* 0x0000000503037c24 */ /* 0x002fc4000f8e0204 */
[----:B0-----:R-:W-:-:S04]  /*0130*/  IMAD R7, R6, UR6, R7 ;  /* 0x0000000606077c24 */ /* 0x001fc8000f8e0207 */
[----:B---3--:R-:W-:-:S04]  /*0140*/  IMAD R5, R7, R2, R3 ;  /* 0x0000000207057224 */ /* 0x008fc800078e0203 */
[----:B----4-:R-:W-:Y:S01]  /*0150*/  IMAD.WIDE R10, R5, 0x8, R10 ;  /* 0x00000008050a7825 */ /* 0x010fe200078e020a */
[----:B------:R-:W-:-:S03]  /*0160*/  LOP3.LUT R5, R0, 0x7, RZ, 0xc0, !PT ;  /* 0x0000000700057812 */ /* 0x000fc600078ec0ff */
[----:B------:R-:W-:Y:S01]  /*0170*/  HFMA2 R6, -RZ, RZ, 0, 0 ;  /* 0x00000000ff067431 */ /* 0x000fe200000001ff */
[----:B--2---:R0:W5:Y:S01]  /*0180*/  LDG.E.64 R16, desc[UR8][R10.64] ;  /* 0x000000080a107981 */ /* 0x004162000c1e1b00 */
[----:B------:R-:W-:Y:S01]  /*0190*/  ISETP.NE.AND P0, PT, R5, RZ, PT ;  /* 0x000000ff0500720c */ /* 0x000fe20003f05270 */
[----:B------:R-:W-:Y:S01]  /*01a0*/  IMAD R7, R7, R0, RZ ;  /* 0x0000000007077224 */ /* 0x000fe200078e02ff */
[----:B------:R-:W-:Y:S11]  /*01b0*/  @!P1 BRA `(.L_x_88) ;  /* 0x0000000000e09947 */ /* 0x000ff60003800000 */
[----:B------:R-:W1:Y:S01]  /*01c0*/  LDCU.64 UR6, c[0x0][0x390] ;  /* 0x00007200ff0677ac */ /* 0x000e620008000a00 */
[----:B------:R-:W-:Y:S02]  /*01d0*/  LOP3.LUT R6, R0, 0x7ffffff8, RZ, 0xc0, !PT ;  /* 0x7ffffff800067812 */ /* 0x000fe400078ec0ff */
[----:B------:R-:W-:Y:S02]  /*01e0*/  MOV R8, R7 ;  /* 0x0000000700087202 */ /* 0x000fe40000000f00 */
[----:B------:R-:W-:Y:S02]  /*01f0*/  MOV R9, R3 ;  /* 0x0000000300097202 */ /* 0x000fe40000000f00 */
[----:B------:R-:W-:Y:S01]  /*0200*/  IADD3 R4, PT, PT, -R6, RZ, RZ ;  /* 0x000000ff06047210 */ /* 0x000fe20007ffe1ff */
[----:B-1----:R-:W-:-:S04]  /*0210*/  UIADD3 UR5, UP0, UPT, UR6, 0x20, URZ ;  /* 0x0000002006057890 */ /* 0x002fc8000ff1e0ff */
[----:B------:R-:W-:-:S12]  /*0220*/  UIADD3.X UR6, UPT, UPT, URZ, UR7, URZ, UP0, !UPT ;  /* 0x00000007ff067290 */ /* 0x000fd800087fe4ff */
.L_x_89:
[----:B------:R-:W1:Y:S01]  /*0230*/  LDC.64 R24, c[0x0][0x398] ;  /* 0x0000e600ff187b82 */ /* 0x000e620000000a00 */
[----:B------:R-:W-:Y:S02]  /*0240*/  MOV R12, UR5 ;  /* 0x00000005000c7c02 */ /* 0x000fe40008000f00 */
[----:B------:R-:W-:-:S03]  /*0250*/  MOV R13, UR6 ;  /* 0x00000006000d7c02 */ /* 0x000fc60008000f00 */
[----:B------:R-:W-:-:S05]  /*0260*/  IMAD.WIDE R12, R8, 0x8, R12 ;  /* 0x00000008080c7825 */ /* 0x000fca00078e020c */
[----:B------:R-:W2:Y:S01]  /*0270*/  LDG.E.64 R14, desc[UR8][R12.64+-0x20] ;  /* 0xffffe0080c0e7981 */ /* 0x000ea2000c1e1b00 */
[----:B-1----:R-:W-:-:S05]  /*0280*/  IMAD.WIDE R24, R9, 0x8, R24 ;  /* 0x0000000809187825 */ /* 0x002fca00078e0218 */
[----:B---3--:R-:W2:Y:S01]  /*0290*/  LDG.E.64 R22, desc[UR8][R24.64] ;  /* 0x0000000818167981 */ /* 0x008ea2000c1e1b00 */
[----:B------:R-:W-:Y:S01]  /*02a0*/  IMAD.WIDE R26, R2, 0x8, R24 ;  /* 0x00000008021a7825 */ /* 0x000fe200078e0218 */
[----:B--2--5:R-:W-:-:S07]  /*02b0*/  DFMA R22, R14, R22, R16 ;  /* 0x000000160e16722b */ /* 0x024fce0000000010 */
[----:B------:R1:W-:Y:S04]  /*02c0*/  STG.E.64 desc[UR8][R10.64], R22 ;  /* 0x000000160a007986 */ /* 0x0003e8000c101b08 */
[----:B------:R-:W2:Y:S04]  /*02d0*/  LDG.E.64 R16, desc[UR8][R12.64+-0x18] ;  /* 0xffffe8080c107981 */ /* 0x000ea8000c1e1b00 */
[----:B------:R-:W2:Y:S01]  /*02e0*/  LDG.E.64 R14, desc[UR8][R26.64] ;  /* 0x000000081a0e7981 */ /* 0x000ea2000c1e1b00 */
[----:B------:R-:W-:Y:S01]  /*02f0*/  IMAD.WIDE R20, R2, 0x8, R26 ;  /* 0x0000000802147825 */ /* 0x000fe200078e021a */
[----:B--2---:R-:W-:-:S07]  /*0300*/  DFMA R16, R16, R14, R22 ;  /* 0x0000000e1010722b */ /* 0x004fce0000000016 */
[----:B------:R2:W-:Y:S04]  /*0310*/  STG.E.64 desc[UR8][R10.64], R16 ;  /* 0x000000100a007986 */ /* 0x0005e8000c101b08 */
[----:B------:R-:W3:Y:S04]  /*0320*/  LDG.E.64 R18, desc[UR8][R12.64+-0x10] ;  /* 0xfffff0080c127981 */ /* 0x000ee8000c1e1b00 */
[----:B------:R-:W3:Y:S01]  /*0330*/  LDG.E.64 R14, desc[UR8][R20.64] ;  /* 0x00000008140e7981 */ /* 0x000ee2000c1e1b00 */
[----:B------:R-:W-:Y:S01]  /*0340*/  IMAD.WIDE R24, R2, 0x8, R20 ;  /* 0x0000000802187825 */ /* 0x000fe200078e0214 */
[----:B---3--:R-:W-:-:S07]  /*0350*/  DFMA R18, R18, R14, R16 ;  /* 0x0000000e1212722b */ /* 0x008fce0000000010 */
[----:B------:R3:W-:Y:S04]  /*0360*/  STG.E.64 desc[UR8][R10.64], R18 ;  /* 0x000000120a007986 */ /* 0x0007e8000c101b08 */
[----:B-1----:R-:W4:Y:S04]  /*0370*/  LDG.E.64 R22, desc[UR8][R12.64+-0x8] ;  /* 0xfffff8080c167981 */ /* 0x002f28000c1e1b00 */
[----:B------:R-:W4:Y:S01]  /*0380*/  LDG.E.64 R14, desc[UR8][R24.64] ;  /* 0x00000008180e7981 */ /* 0x000f22000c1e1b00 */
[----:B------:R-:W-:Y:S01]  /*0390*/  IMAD.WIDE R26, R2, 0x8, R24 ;  /* 0x00000008021a7825 */ /* 0x000fe200078e0218 */
[----:B----4-:R-:W-:-:S07]  /*03a0*/  DFMA R22, R22, R14, R18 ;  /* 0x0000000e1616722b */ /* 0x010fce0000000012 */
[----:B------:R1:W-:Y:S04]  /*03b0*/  STG.E.64 desc[UR8][R10.64], R22 ;  /* 0x000000160a007986 */ /* 0x0003e8000c101b08 */
[----:B--2---:R-:W2:Y:S04]  /*03c0*/  LDG.E.64 R16, desc[UR8][R12.64] ;  /* 0x000000080c107981 */ /* 0x004ea8000c1e1b00 */
[----:B------:R-:W2:Y:S02]  /*03d0*/  LDG.E.64 R14, desc[UR8][R26.64] ;  /* 0x000000081a0e7981 */ /* 0x000ea4000c1e1b00 */
[----:B--2---:R-:W-:Y:S01]  /*03e0*/  DFMA R16, R16, R14, R22 ;  /* 0x0000000e1010722b */ /* 0x004fe20000000016 */
[----:B------:R-:W-:-:S06]  /*03f0*/  IMAD.WIDE R14, R2, 0x8, R26 ;  /* 0x00000008020e7825 */ /* 0x000fcc00078e021a */
[----:B------:R2:W-:Y:S04]  /*0400*/  STG.E.64 desc[UR8][R10.64], R16 ;  /* 0x000000100a007986 */ /* 0x0005e8000c101b08 */
[----:B---3--:R-:W3:Y:S04]  /*0410*/  LDG.E.64 R18, desc[UR8][R12.64+0x8] ;  /* 0x000008080c127981 */ /* 0x008ee8000c1e1b00 */
[----:B------:R-:W3:Y:S02]  /*0420*/  LDG.E.64 R20, desc[UR8][R14.64] ;  /* 0x000000080e147981 */ /* 0x000ee4000c1e1b00 */
[----:B---3--:R-:W-:Y:S01]  /*0430*/  DFMA R18, R18, R20, R16 ;  /* 0x000000141212722b */ /* 0x008fe20000000010 */
[----:B------:R-:W-:-:S06]  /*0440*/  IMAD.WIDE R20, R2, 0x8, R14 ;  /* 0x0000000802147825 */ /* 0x000fcc00078e020e */
[----:B------:R3:W-:Y:S04]  /*0450*/  STG.E.64 desc[UR8][R10.64], R18 ;  /* 0x000000120a007986 */ /* 0x0007e8000c101b08 */
[----:B-1----:R-:W4:Y:S04]  /*0460*/  LDG.E.64 R22, desc[UR8][R12.64+0x10] ;  /* 0x000010080c167981 */ /* 0x002f28000c1e1b00 */
[----:B------:R-:W4:Y:S01]  /*0470*/  LDG.E.64 R24, desc[UR8][R20.64] ;  /* 0x0000000814187981 */ /* 0x000f22000c1e1b00 */
[----:B------:R-:W-:Y:S01]  /*0480*/  IADD3 R4, PT, PT, R4, 0x8, RZ ;  /* 0x0000000804047810 */ /* 0x000fe20007ffe0ff */
[----:B----4-:R-:W-:Y:S01]  /*0490*/  DFMA R22, R22, R24, R18 ;  /* 0x000000181616722b */ /* 0x010fe20000000012 */
[----:B------:R-:W-:-:S06]  /*04a0*/  IMAD.WIDE R24, R2, 0x8, R20 ;  /* 0x0000000802187825 */ /* 0x000fcc00078e0214 */
[----:B------:R3:W-:Y:S04]  /*04b0*/  STG.E.64 desc[UR8][R10.64], R22 ;  /* 0x000000160a007986 */ /* 0x0007e8000c101b08 */
[----:B--2---:R-:W2:Y:S04]  /*04c0*/  LDG.E.64 R16, desc[UR8][R12.64+0x18] ;  /* 0x000018080c107981 */ /* 0x004ea8000c1e1b00 */
[----:B------:R-:W2:Y:S01]  /*04d0*/  LDG.E.64 R24, desc[UR8][R24.64] ;  /* 0x0000000818187981 */ /* 0x000ea2000c1e1b00 */
[----:B------:R-:W-:Y:S02]  /*04e0*/  ISETP.NE.AND P1, PT, R4, RZ, PT ;  /* 0x000000ff0400720c */ /* 0x000fe40003f25270 */
[----:B------:R-:W-:-:S02]  /*04f0*/  LEA R9, R2, R9, 0x3 ;  /* 0x0000000902097211 */ /* 0x000fc400078e18ff */
[----:B------:R-:W-:Y:S01]  /*0500*/  IADD3 R8, PT, PT, R8, 0x8, RZ ;  /* 0x0000000808087810 */ /* 0x000fe20007ffe0ff */
[----:B--2---:R-:W-:-:S07]  /*0510*/  DFMA R16, R16, R24, R22 ;  /* 0x000000181010722b */ /* 0x004fce0000000016 */
[----:B------:R3:W-:Y:S01]  /*0520*/  STG.E.64 desc[UR8][R10.64], R16 ;  /* 0x000000100a007986 */ /* 0x0007e2000c101b08 */
[----:B------:R-:W-:Y:S05]  /*0530*/  @P1 BRA `(.L_x_89) ;  /* 0xfffffffc003c1947 */ /* 0x000fea000383ffff */
.L_x_88:
[----:B------:R-:W-:Y:S05]  /*0540*/  @!P0 BRA `(.L_x_90) ;  /* 0x0000000000f48947 */ /* 0x000fea0003800000 */
[----:B------:R-:W-:Y:S02]  /*0550*/  ISETP.GE.U32.AND P0, PT, R5, 0x4, PT ;  /* 0x000000040500780c */ /* 0x000fe40003f06070 */
[----:B------:R-:W-:-:S04]  /*0560*/  LOP3.LUT R20, R0, 0x3, RZ, 0xc0, !PT ;  /* 0x0000000300147812 */ /* 0x000fc800078ec0ff */
[----:B------:R-:W-:-:S07]  /*0570*/  ISETP.NE.AND P1, PT, R20, RZ, PT ;  /* 0x000000ff1400720c */ /* 0x000fce0003f25270 */
[----:B------:R-:W-:Y:S06]  /*0580*/  @!P0 BRA `(.L_x_91) ;  /* 0x0000000000688947 */ /* 0x000fec0003800000 */
[----:B------:R-:W1:Y:S01]  /*0590*/  LDC.64 R4, c[0x0][0x390] ;  /* 0x0000e400ff047b82 */ /* 0x000e620000000a00 */
[----:B------:R-:W-:Y:S01]  /*05a0*/  IADD3 R9, PT, PT, R7, R6, RZ ;  /* 0x0000000607097210 */ /* 0x000fe20007ffe0ff */
[----:B------:R-:W-:-:S06]  /*05b0*/  IMAD R15, R6, R2, R3 ;  /* 0x00000002060f7224 */ /* 0x000fcc00078e0203 */
[----:B------:R-:W2:Y:S01]  /*05c0*/  LDC.64 R12, c[0x0][0x398] ;  /* 0x0000e600ff0c7b82 */ /* 0x000ea20000000a00 */
[----:B-1----:R-:W-:-:S05]  /*05d0*/  IMAD.WIDE R4, R9, 0x8, R4 ;  /* 0x0000000809047825 */ /* 0x002fca00078e0204 */
[----:B------:R-:W4:Y:S01]  /*05e0*/  LDG.E.64 R8, desc[UR8][R4.64] ;  /* 0x0000000804087981 */ /* 0x000f22000c1e1b00 */
[----:B--2---:R-:W-:-:S05]  /*05f0*/  IMAD.WIDE R12, R15, 0x8, R12 ;  /* 0x000000080f0c7825 */ /* 0x004fca00078e020c */
[----:B------:R-:W4:Y:S02]  /*0600*/  LDG.E.64 R14, desc[UR8][R12.64] ;  /* 0x000000080c0e7981 */ /* 0x000f24000c1e1b00 */
[----:B----45:R-:W-:Y:S01]  /*0610*/  DFMA R8, R8, R14, R16 ;  /* 0x0000000e0808722b */ /* 0x030fe20000000010 */
[----:B---3--:R-:W-:-:S06]  /*0620*/  IMAD.WIDE R16, R2, 0x8, R12 ;  /* 0x0000000802107825 */ /* 0x008fcc00078e020c */
        /* <DEDUP_REMOVED lines=11> */
[----:B-1----:R-:W3:Y:S04]  /*06e0*/  LDG.E.64 R8, desc[UR8][R4.64+0x18] ;  /* 0x0000180804087981 */ /* 0x002ee8000c1e1b00 */
[----:B------:R-:W3:Y:S01]  /*06f0*/  LDG.E.64 R12, desc[UR8][R12.64] ;  /* 0x000000080c0c7981 */ /* 0x000ee2000c1e1b00 */
[----:B------:R-:W-:Y:S01]  /*0700*/  IADD3 R6, PT, PT, R6, 0x4, RZ ;  /* 0x0000000406067810 */ /* 0x000fe20007ffe0ff */
[----:B---3--:R-:W-:-:S07]  /*0710*/  DFMA R16, R8, R12, R18 ;  /* 0x0000000c0810722b */ /* 0x008fce0000000012 */
[----:B------:R2:W-:Y:S04]  /*0720*/  STG.E.64 desc[UR8][R10.64], R16 ;  /* 0x000000100a007986 */ /* 0x0005e8000c101b08 */
.L_x_91:
[----:B------:R-:W-:Y:S05]  /*0730*/  @!P1 BRA `(.L_x_90) ;  /* 0x0000000000789947 */ /* 0x000fea0003800000 */
[----:B------:R-:W1:Y:S01]  /*0740*/  LDC.64 R8, c[0x0][0x390] ;  /* 0x0000e400ff087b82 */ /* 0x000e620000000a00 */
[----:B------:R-:W-:-:S07]  /*0750*/  ISETP.NE.AND P0, PT, R20, 0x1, PT ;  /* 0x000000011400780c */ /* 0x000fce0003f05270 */
[----:B------:R-:W4:Y:S06]  /*0760*/  LDC.64 R4, c[0x0][0x398] ;  /* 0x0000e600ff047b82 */ /* 0x000f2c0000000a00 */
[----:B------:R-:W-:Y:S01]  /*0770*/  @P0 IADD3 R13, PT, PT, R7, R6, RZ ;  /* 0x00000006070d0210 */ /* 0x000fe20007ffe0ff */
[----:B---3--:R-:W-:Y:S01]  /*0780*/  @P0 IMAD R23, R6, R2, R3 ;  /* 0x0000000206170224 */ /* 0x008fe200078e0203 */
[----:B--2---:R-:W2:Y:S03]  /*0790*/  LDC.64 R18, c[0x0][0x390] ;  /* 0x0000e400ff127b82 */ /* 0x004ea60000000a00 */
[----:B-1----:R-:W-:-:S04]  /*07a0*/  @P0 IMAD.WIDE R8, R13, 0x8, R8 ;  /* 0x000000080d080825 */ /* 0x002fc800078e0208 */
[----:B----4-:R-:W-:Y:S02]  /*07b0*/  @P0 IMAD.WIDE R22, R23, 0x8, R4 ;  /* 0x0000000817160825 */ /* 0x010fe400078e0204 */
[----:B------:R-:W3:Y:S04]  /*07c0*/  @P0 LDG.E.64 R4, desc[UR8][R8.64] ;  /* 0x0000000808040981 */ /* 0x000ee8000c1e1b00 */
[----:B------:R-:W3:Y:S01]  /*07d0*/  @P0 LDG.E.64 R12, desc[UR8][R22.64] ;  /* 0x00000008160c0981 */ /* 0x000ee2000c1e1b00 */
[----:B------:R-:W-:Y:S01]  /*07e0*/  @P0 IMAD.WIDE R20, R2, 0x8, R22 ;  /* 0x0000000802140825 */ /* 0x000fe200078e0216 */
[----:B------:R-:W-:-:S04]  /*07f0*/  LOP3.LUT R0, R0, 0x1, RZ, 0xc0, !PT ;  /* 0x0000000100007812 */ /* 0x000fc800078ec0ff */
[----:B------:R-:W-:Y:S01]  /*0800*/  ISETP.NE.U32.AND P1, PT, R0, 0x1, PT ;  /* 0x000000010000780c */ /* 0x000fe20003f25070 */
[----:B---3-5:R-:W-:Y:S01]  /*0810*/  @P0 DFMA R4, R4, R12, R16 ;  /* 0x0000000c0404022b */ /* 0x028fe20000000010 */
[----:B------:R-:W1:Y:S06]  /*0820*/  LDC.64 R12, c[0x0][0x398] ;  /* 0x0000e600ff0c7b82 */ /* 0x000e6c0000000a00 */
[----:B------:R1:W-:Y:S04]  /*0830*/  @P0 STG.E.64 desc[UR8][R10.64], R4 ;  /* 0x000000040a000986 */ /* 0x0003e8000c101b08 */
[----:B------:R-:W3:Y:S04]  /*0840*/  @P0 LDG.E.64 R14, desc[UR8][R8.64+0x8] ;  /* 0x00000808080e0981 */ /* 0x000ee8000c1e1b00 */
[----:B------:R-:W3:Y:S01]  /*0850*/  @P0 LDG.E.64 R20, desc[UR8][R20.64] ;  /* 0x0000000814140981 */ /* 0x000ee2000c1e1b00 */
[----:B------:R-:W-:-:S04]  /*0860*/  @P0 IADD3 R6, PT, PT, R6, 0x2, RZ ;  /* 0x0000000206060810 */ /* 0x000fc80007ffe0ff */
[----:B------:R-:W-:Y:S01]  /*0870*/  @!P1 IADD3 R7, PT, PT, R7, R6, RZ ;  /* 0x0000000607079210 */ /* 0x000fe20007ffe0ff */
[----:B------:R-:W-:-:S04]  /*0880*/  @!P1 IMAD R3, R6, R2, R3 ;  /* 0x0000000206039224 */ /* 0x000fc800078e0203 */
[----:B--2---:R-:W-:Y:S01]  /*0890*/  @!P1 IMAD.WIDE R18, R7, 0x8, R18 ;  /* 0x0000000807129825 */ /* 0x004fe200078e0212 */
[----:B---3--:R-:W-:-:S03]  /*08a0*/  @P0 DFMA R16, R14, R20, R4 ;  /* 0x000000140e10022b */ /* 0x008fc60000000004 */
[----:B-1----:R-:W-:-:S04]  /*08b0*/  @!P1 IMAD.WIDE R4, R3, 0x8, R12 ;  /* 0x0000000803049825 */ /* 0x002fc800078e020c */
[----:B------:R1:W-:Y:S04]  /*08c0*/  @P0 STG.E.64 desc[UR8][R10.64], R16 ;  /* 0x000000100a000986 */ /* 0x0003e8000c101b08 */
[----:B------:R-:W2:Y:S04]  /*08d0*/  @!P1 LDG.E.64 R2, desc[UR8][R18.64] ;  /* 0x0000000812029981 */ /* 0x000ea8000c1e1b00 */
[----:B------:R-:W2:Y:S01]  /*08e0*/  @!P1 LDG.E.64 R4, desc[UR8][R4.64] ;  /* 0x0000000804049981 */ /* 0x000ea2000c1e1b00 */
[----:B------:R-:W-:Y:S01]  /*08f0*/  @!P1 IADD3 R6, PT, PT, R6, 0x1, RZ ;  /* 0x0000000106069810 */ /* 0x000fe20007ffe0ff */
[----:B--2---:R-:W-:-:S07]  /*0900*/  @!P1 DFMA R2, R2, R4, R16 ;  /* 0x000000040202922b */ /* 0x004fce0000000010 */
[----:B------:R1:W-:Y:S04]  /*0910*/  @!P1 STG.E.64 desc[UR8][R10.64], R2 ;  /* 0x000000020a009986 */ /* 0x0003e8000c101b08 */
.L_x_90:
[----:B------:R-:W-:Y:S01]  /*0920*/  STS [UR4], R6 ;  /* 0x00000006ff007988 */ /* 0x000fe20008000804 */
[----:B------:R-:W-:Y:S05]  /*0930*/  EXIT ;  /* 0x000000000000794d */ /* 0x000fea0003800000 */
.L_x_92:
        /* <DEDUP_REMOVED lines=12> */
.L_x_144:


//--------------------- .text._Z5func214cudaPitchedPtriiiPdS0_d --------------------------
	.section	.text._Z5func214cudaPitchedPtriiiPdS0_d,"ax",@progbits
	.align	128
        .global         _Z5func214cudaPitchedPtriiiPdS0_d
        .type           _Z5func214cudaPitchedPtriiiPdS0_d,@function
        .size           _Z5func214cudaPitchedPtriiiPdS0_d,(.L_x_145 - _Z5func214cudaPitchedPtriiiPdS0_d)
        .other          _Z5func214cudaPitchedPtriiiPdS0_d,@"STO_CUDA_ENTRY STV_DEFAULT"
_Z5func214cudaPitchedPtriiiPdS0_d:
.text._Z5func214cudaPitchedPtriiiPdS0_d:
[----:B------:R-:W-:Y:S08]  /*0000*/  LDC R1, c[0x0][0x37c] ;  /* 0x0000df00ff017b82 */ /* 0x000ff00000000800 */
[----:B------:R-:W0:Y:S01]  /*0010*/  LDC.64 R4, c[0x0][0x3a0] ;  /* 0x0000e800ff047b82 */ /* 0x000e220000000a00 */
[----:B------:R-:W0:Y:S02]  /*0020*/  LDCU UR4, c[0x0][0x3a8] ;  /* 0x00007500ff0477ac */ /* 0x000e240008000800 */
[----:B0-----:R-:W-:-:S04]  /*0030*/  VIMNMX3 R0, R5, UR4, R4, PT ;  /* 0x0000000405007c0f */ /* 0x001fc8000b800104 */
[----:B------:R-:W-:-:S13]  /*0040*/  ISETP.GE.AND P0, PT, R0, 0x1, PT ;  /* 0x000000010000780c */ /* 0x000fda0003f06270 */
[----:B------:R-:W-:Y:S05]  /*0050*/  @!P0 EXIT ;  /* 0x000000000000894d */ /* 0x000fea0003800000 */
[----:B------:R-:W0:Y:S01]  /*0060*/  LDCU.64 UR4, c[0x0][0x388] ;  /* 0x00007100ff0477ac */ /* 0x000e220008000a00 */
[----:B------:R-:W-:Y:S02]  /*0070*/  SHF.R.S32.HI R2, RZ, 0x1f, R5 ;  /* 0x0000001fff027819 */ /* 0x000fe40000011405 */
[----:B------:R-:W-:Y:S01]  /*0080*/  LOP3.LUT R0, R4, 0xf, RZ, 0xc0, !PT ;  /* 0x0000000f04007812 */ /* 0x000fe200078ec0ff */
[----:B------:R-:W1:Y:S04]  /*0090*/  LDCU.64 UR8, c[0x0][0x358] ;  /* 0x00006b00ff0877ac */ /* 0x000e680008000a00 */
[----:B------:R-:W-:-:S05]  /*00a0*/  VIADD R3, R0, 0xffffffff ;  /* 0xffffffff00037836 */ /* 0x000fca0000000000 */
[----:B------:R-:W-:Y:S02]  /*00b0*/  ISETP.GE.U32.AND P0, PT, R3, 0x7, PT ;  /* 0x000000070300780c */ /* 0x000fe40003f06070 */
[----:B------:R-:W-:Y:S01]  /*00c0*/  LOP3.LUT R3, R4, 0x7, RZ, 0xc0, !PT ;  /* 0x0000000704037812 */ /* 0x000fe200078ec0ff */
[----:B0-----:R-:W-:Y:S02]  /*00d0*/  IMAD R2, R2, UR4, RZ ;  /* 0x0000000402027c24 */ /* 0x001fe4000f8e02ff */
[----:B------:R-:W-:Y:S01]  /*00e0*/  IMAD.WIDE.U32 R6, R5, UR4, RZ ;  /* 0x0000000405067c25 */ /* 0x000fe2000f8e00ff */
[----:B------:R-:W-:-:S03]  /*00f0*/  UMOV UR4, URZ ;  /* 0x000000ff00047c82 */ /* 0x000fc60008000000 */
[----:B------:R-:W-:Y:S01]  /*0100*/  IMAD R9, R5, UR5, R2 ;  /* 0x0000000505097c24 */ /* 0x000fe2000f8e0202 */
[C---:B------:R-:W-:Y:S02]  /*0110*/  LOP3.LUT R2, R4.reuse, 0x7ffffff0, RZ, 0xc0, !PT ;  /* 0x7ffffff004027812 */ /* 0x040fe400078ec0ff */
[----:B------:R-:W-:Y:S02]  /*0120*/  LOP3.LUT R4, R4, 0x3, RZ, 0xc0, !PT ;  /* 0x0000000304047812 */ /* 0x000fe400078ec0ff */
[----:B------:R-:W-:Y:S01]  /*0130*/  IADD3 R26, PT, PT, R7, R9, RZ ;  /* 0x00000009071a7210 */ /* 0x000fe20007ffe0ff */
[----:B-1----:R-:W-:-:S07]  /*0140*/  IMAD.MOV R5, RZ, RZ, -R2 ;  /* 0x000000ffff057224 */ /* 0x002fce00078e0a02 */
.L_x_99:
[----:B0-----:R-:W0:Y:S01]  /*0150*/  LDCU UR5, c[0x0][0x3a8] ;  /* 0x00007500ff0577ac */ /* 0x001e220008000800 */
[----:B------:R-:W-:Y:S02]  /*0160*/  IMAD R27, R26, UR4, RZ ;  /* 0x000000041a1b7c24 */ /* 0x000fe4000f8e02ff */
[----:B------:R-:W-:Y:S01]  /*0170*/  IMAD.WIDE.U32 R8, R6, UR4, RZ ;  /* 0x0000000406087c25 */ /* 0x000fe2000f8e00ff */
[----:B------:R-:W-:-:S03]  /*0180*/  UIADD3 UR4, UPT, UPT, UR4, 0x1, URZ ;  /* 0x0000000104047890 */ /* 0x000fc6000fffe0ff */
[----:B------:R-:W-:Y:S01]  /*0190*/  IMAD.IADD R27, R9, 0x1, R27 ;  /* 0x00000001091b7824 */ /* 0x000fe200078e021b */
[----:B0-----:R-:W-:-:S03]  /*01a0*/  UISETP.NE.AND UP1, UPT, UR4, UR5, UPT ;  /* 0x000000050400728c */ /* 0x001fc6000bf25270 */
[----:B-123--:R-:W-:-:S08]  /*01b0*/  UMOV UR5, URZ ;  /* 0x000000ff00057c82 */ /* 0x00efd00008000000 */
.L_x_98:
[----:B0-----:R-:W0:Y:S01]  /*01c0*/  LDCU.64 UR10, c[0x0][0x3a0] ;  /* 0x00007400ff0a77ac */ /* 0x001e220008000a00 */
[----:B-1----:R-:W1:Y:S01]  /*01d0*/  LDC.64 R14, c[0x0][0x388] ;  /* 0x0000e200ff0e7b82 */ /* 0x002e620000000a00 */
[----:B------:R-:W-:Y:S01]  /*01e0*/  MOV R10, R8 ;  /* 0x00000008000a7202 */ /* 0x000fe20000000f00 */
[----:B------:R-:W-:Y:S01]  /*01f0*/  IMAD.MOV.U32 R11, RZ, RZ, R27 ;  /* 0x000000ffff0b7224 */ /* 0x000fe200078e001b */
[----:B------:R-:W-:Y:S01]  /*0200*/  UMOV UR6, UR5 ;  /* 0x0000000500067c82 */ /* 0x000fe20008000000 */
[----:B------:R-:W-:Y:S01]  /*0210*/  HFMA2 R29, -RZ, RZ, 0, 0 ;  /* 0x00000000ff1d7431 */ /* 0x000fe200000001ff */
[----:B0-----:R-:W-:Y:S01]  /*0220*/  UISETP.GE.U32.AND UP0, UPT, UR10, 0x10, UPT ;  /* 0x000000100a00788c */ /* 0x001fe2000bf06070 */
[----:B-123--:R-:W-:-:S04]  /*0230*/  IMAD.WIDE.U32 R16, R14, UR5, R10 ;  /* 0x000000050e107c25 */ /* 0x00efc8000f8e000a */
[----:B------:R-:W-:Y:S01]  /*0240*/  IMAD R23, R15, UR5, RZ ;  /* 0x000000050f177c24 */ /* 0x000fe2000f8e02ff */
[----:B------:R-:W-:-:S03]  /*0250*/  UIADD3 UR5, UPT, UPT, UR5, 0x1, URZ ;  /* 0x0000000105057890 */ /* 0x000fc6000fffe0ff */
[----:B------:R-:W-:Y:S01]  /*0260*/  IMAD.IADD R12, R17, 0x1, R23 ;  /* 0x00000001110c7824 */ /* 0x000fe200078e0217 */
[----:B------:R-:W-:Y:S01]  /*0270*/  UISETP.NE.AND UP2, UPT, UR5, UR11, UPT ;  /* 0x0000000b0500728c */ /* 0x000fe2000bf45270 */
[----:B------:R-:W-:Y:S10]  /*0280*/  BRA.U !UP0, `(.L_x_93) ;  /* 0x0000000508707547 */ /* 0x000ff4000b800000 */
[----:B------:R-:W0:Y:S01]  /*0290*/  LDC.64 R18, c[0x0][0x3b8] ;  /* 0x0000ee00ff127b82 */ /* 0x000e220000000a00 */
[----:B------:R-:W1:Y:S01]  /*02a0*/  LDCU.64 UR10, c[0x0][0x380] ;  /* 0x00007000ff0a77ac */ /* 0x000e620008000a00 */
[----:B------:R-:W-:-:S06]  /*02b0*/  MOV R13, R5 ;  /* 0x00000005000d7202 */ /* 0x000fcc0000000f00 */
[----:B------:R-:W2:Y:S01]  /*02c0*/  LDC.64 R10, c[0x0][0x3b0] ;  /* 0x0000ec00ff0a7b82 */ /* 0x000ea20000000a00 */
[----:B-1----:R-:W-:-:S04]  /*02d0*/  IADD3 R25, P1, PT, R16, UR10, RZ ;  /* 0x0000000a10197c10 */ /* 0x002fc8000ff3e0ff */
[----:B------:R-:W-:Y:S01]  /*02e0*/  IADD3 R25, P2, PT, R25, 0x40, RZ ;  /* 0x0000004019197810 */ /* 0x000fe20007f5e0ff */
[----:B0-----:R-:W-:-:S03]  /*02f0*/  IMAD.WIDE.U32 R18, R14, UR6, R18 ;  /* 0x000000060e127c25 */ /* 0x001fc6000f8e0012 */
[----:B------:R-:W-:Y:S02]  /*0300*/  IADD3.X R21, PT, PT, RZ, UR11, R12, P2, P1 ;  /* 0x0000000bff157c10 */ /* 0x000fe400097e240c */
[----:B------:R-:W-:Y:S01]  /*0310*/  IADD3 R24, P3, PT, R18, 0x40, RZ ;  /* 0x0000004012187810 */ /* 0x000fe20007f7e0ff */
[----:B--2---:R-:W-:-:S03]  /*0320*/  IMAD.WIDE.U32 R10, R14, UR6, R10 ;  /* 0x000000060e0a7c25 */ /* 0x004fc6000f8e000a */
[----:B------:R-:W-:Y:S02]  /*0330*/  IADD3.X R29, PT, PT, R23, R19, RZ, P3, !PT ;  /* 0x00000013171d7210 */ /* 0x000fe40001ffe4ff */
[----:B------:R-:W-:-:S05]  /*0340*/  IADD3 R22, P4, PT, R10, 0x40, RZ ;  /* 0x000000400a167810 */ /* 0x000fca0007f9e0ff */
[----:B------:R-:W-:-:S08]  /*0350*/  IMAD.X R23, R23, 0x1, R11, P4 ;  /* 0x0000000117177824 */ /* 0x000fd000020e060b */
.L_x_94:
[----:B------:R-:W-:Y:S01]  /*0360*/  IMAD.MOV.U32 R20, RZ, RZ, R25 ;  /* 0x000000ffff147224 */ /* 0x000fe200078e0019 */
[----:B------:R-:W-:Y:S01]  /*0370*/  MOV R10, R24 ;  /* 0x00000018000a7202 */ /* 0x000fe20000000f00 */
[----:B------:R-:W-:-:S03]  /*0380*/  IMAD.MOV.U32 R11, RZ, RZ, R29 ;  /* 0x000000ffff0b7224 */ /* 0x000fc600078e001d */
[----:B------:R-:W2:Y:S04]  /*0390*/  LDG.E.64 R18, desc[UR8][R20.64+-0x40] ;  /* 0xffffc00814127981 */ /* 0x000ea8000c1e1b00 */
[----:B------:R-:W2:Y:S02]  /*03a0*/  LDG.E.64 R28, desc[UR8][R10.64+-0x40] ;  /* 0xffffc0080a1c7981 */ /* 0x000ea4000c1e1b00 */
[----:B--2---:R-:W-:Y:S01]  /*03b0*/  DADD R28, R18, R28 ;  /* 0x00000000121c7229 */ /* 0x004fe2000000001c */
[----:B------:R-:W-:Y:S01]  /*03c0*/  MOV R18, R22 ;  /* 0x0000001600127202 */ /* 0x000fe20000000f00 */
[----:B------:R-:W-:-:S05]  /*03d0*/  IMAD.MOV.U32 R19, RZ, RZ, R23 ;  /* 0x000000ffff137224 */ /* 0x000fca00078e0017 */
[----:B------:R0:W-:Y:S04]  /*03e0*/  STG.E.64 desc[UR8][R18.64+-0x40], R28 ;  /* 0xffffc01c12007986 */ /* 0x0001e8000c101b08 */
[----:B------:R-:W0:Y:S04]  /*03f0*/  LDG.E.64 R24, desc[UR8][R20.64+-0x38] ;  /* 0xffffc80814187981 */ /* 0x000e28000c1e1b00 */
[----:B------:R-:W0:Y:S02]  /*0400*/  LDG.E.64 R22, desc[UR8][R10.64+-0x38] ;  /* 0xffffc8080a167981 */ /* 0x000e24000c1e1b00 */
[----:B0-----:R-:W-:-:S07]  /*0410*/  DADD R28, R24, R22 ;  /* 0x00000000181c7229 */ /* 0x001fce0000000016 */
[----:B------:R-:W-:Y:S04]  /*0420*/  STG.E.64 desc[UR8][R18.64+-0x38], R28 ;  /* 0xffffc81c12007986 */ /* 0x000fe8000c101b08 */
[----:B------:R-:W2:Y:S04]  /*0430*/  LDG.E.64 R24, desc[UR8][R20.64+-0x30] ;  /* 0xffffd00814187981 */ /* 0x000ea8000c1e1b00 */
[----:B------:R-:W2:Y:S02]  /*0440*/  LDG.E.64 R22, desc[UR8][R10.64+-0x30] ;  /* 0xffffd0080a167981 */ /* 0x000ea4000c1e1b00 */
[----:B--2---:R-:W-:-:S07]  /*0450*/  DADD R22, R24, R22 ;  /* 0x0000000018167229 */ /* 0x004fce0000000016 */
[----:B------:R0:W-:Y:S04]  /*0460*/  STG.E.64 desc[UR8][R18.64+-0x30], R22 ;  /* 0xffffd01612007986 */ /* 0x0001e8000c101b08 */
[----:B------:R-:W2:Y:S04]  /*0470*/  LDG.E.64 R24, desc[UR8][R20.64+-0x28] ;  /* 0xffffd80814187981 */ /* 0x000ea8000c1e1b00 */
[----:B0-----:R-:W2:Y:S02]  /*0480*/  LDG.E.64 R22, desc[UR8][R10.64+-0x28] ;  /* 0xffffd8080a167981 */ /* 0x001ea4000c1e1b00 */
[----:B--2---:R-:W-:-:S07]  /*0490*/  DADD R28, R24, R22 ;  /* 0x00000000181c7229 */ /* 0x004fce0000000016 */
[----:B------:R0:W-:Y:S04]  /*04a0*/  STG.E.64 desc[UR8][R18.64+-0x28], R28 ;  /* 0xffffd81c12007986 */ /* 0x0001e8000c101b08 */
[----:B------:R-:W0:Y:S04]  /*04b0*/  LDG.E.64 R24, desc[UR8][R20.64+-0x20] ;  /* 0xffffe00814187981 */ /* 0x000e28000c1e1b00 */
[----:B------:R-:W0:Y:S02]  /*04c0*/  LDG.E.64 R22, desc[UR8][R10.64+-0x20] ;  /* 0xffffe0080a167981 */ /* 0x000e24000c1e1b00 */
[----:B0-----:R-:W-:-:S07]  /*04d0*/  DADD R28, R24, R22 ;  /* 0x00000000181c7229 */ /* 0x001fce0000000016 */
        /* <DEDUP_REMOVED lines=38> */
[----:B0-----:R-:W2:Y:S01]  /*0740*/  LDG.E.64 R22, desc[UR8][R10.64+0x30] ;  /* 0x000030080a167981 */ /* 0x001ea2000c1e1b00 */
[----:B------:R-:W-:Y:S01]  /*0750*/  IADD3 R13, PT, PT, R13, 0x10, RZ ;  /* 0x000000100d0d7810 */ /* 0x000fe20007ffe0ff */
[----:B--2---:R-:W-:-:S07]  /*0760*/  DADD R28, R24, R22 ;  /* 0x00000000181c7229 */ /* 0x004fce0000000016 */
[----:B------:R0:W-:Y:S04]  /*0770*/  STG.E.64 desc[UR8][R18.64+0x30], R28 ;  /* 0x0000301c12007986 */ /* 0x0001e8000c101b08 */
[----:B------:R-:W0:Y:S04]  /*0780*/  LDG.E.64 R24, desc[UR8][R20.64+0x38] ;  /* 0x0000380814187981 */ /* 0x000e28000c1e1b00 */
[----:B------:R-:W0:Y:S01]  /*0790*/  LDG.E.64 R22, desc[UR8][R10.64+0x38] ;  /* 0x000038080a167981 */ /* 0x000e22000c1e1b00 */
[----:B------:R-:W-:Y:S01]  /*07a0*/  ISETP.NE.AND P1, PT, R13, RZ, PT ;  /* 0x000000ff0d00720c */ /* 0x000fe20003f25270 */
[----:B0-----:R-:W-:Y:S01]  /*07b0*/  DADD R28, R24, R22 ;  /* 0x00000000181c7229 */ /* 0x001fe20000000016 */
[----:B------:R-:W-:-:S02]  /*07c0*/  IADD3 R25, P2, PT, R20, 0x80, RZ ;  /* 0x0000008014197810 */ /* 0x000fc40007f5e0ff */
[----:B------:R-:W-:Y:S02]  /*07d0*/  IADD3 R22, P4, PT, R18, 0x80, RZ ;  /* 0x0000008012167810 */ /* 0x000fe40007f9e0ff */
[----:B------:R-:W-:Y:S02]  /*07e0*/  IADD3 R24, P3, PT, R10, 0x80, RZ ;  /* 0x000000800a187810 */ /* 0x000fe40007f7e0ff */
[----:B------:R0:W-:Y:S01]  /*07f0*/  STG.E.64 desc[UR8][R18.64+0x38], R28 ;  /* 0x0000381c12007986 */ /* 0x0001e2000c101b08 */
[----:B------:R-:W-:Y:S02]  /*0800*/  IMAD.X R21, RZ, RZ, R21, P2 ;  /* 0x000000ffff157224 */ /* 0x000fe400010e0615 */
[----:B------:R-:W-:Y:S01]  /*0810*/  IMAD.X R23, RZ, RZ, R19, P4 ;  /* 0x000000ffff177224 */ /* 0x000fe200020e0613 */
[----:B0-----:R-:W-:Y:S01]  /*0820*/  IADD3.X R29, PT, PT, RZ, R11, RZ, P3, !PT ;  /* 0x0000000bff1d7210 */ /* 0x001fe20001ffe4ff */
[----:B------:R-:W-:Y:S06]  /*0830*/  @P1 BRA `(.L_x_94) ;  /* 0xfffffff800c81947 */ /* 0x000fec000383ffff */
[----:B------:R-:W-:-:S07]  /*0840*/  MOV R29, R2 ;  /* 0x00000002001d7202 */ /* 0x000fce0000000f00 */
.L_x_93:
[----:B------:R-:W-:-:S13]  /*0850*/  ISETP.NE.AND P1, PT, R0, RZ, PT ;  /* 0x000000ff0000720c */ /* 0x000fda0003f25270 */
[----:B------:R-:W-:Y:S05]  /*0860*/  @!P1 BRA `(.L_x_95) ;  /* 0x0000000400789947 */ /* 0x000fea0003800000 */
[----:B------:R-:W0:Y:S01]  /*0870*/  LDC.64 R18, c[0x0][0x3b0] ;  /* 0x0000ec00ff127b82 */ /* 0x000e220000000a00 */
[----:B------:R-:W-:Y:S01]  /*0880*/  IMAD R17, R15, UR6, RZ ;  /* 0x000000060f117c24 */ /* 0x000fe2000f8e02ff */
[----:B------:R-:W-:-:S06]  /*0890*/  ISETP.NE.AND P1, PT, R3, RZ, PT ;  /* 0x000000ff0300720c */ /* 0x000fcc0003f25270 */
[----:B------:R-:W1:Y:S08]  /*08a0*/  LDC.64 R10, c[0x0][0x380] ;  /* 0x0000e000ff0a7b82 */ /* 0x000e700000000a00 */
[----:B------:R-:W2:Y:S01]  /*08b0*/  LDC.64 R20, c[0x0][0x3b8] ;  /* 0x0000ee00ff147b82 */ /* 0x000ea20000000a00 */
[----:B0-----:R-:W-:-:S04]  /*08c0*/  IMAD.WIDE.U32 R18, R14, UR6, R18 ;  /* 0x000000060e127c25 */ /* 0x001fc8000f8e0012 */
[----:B------:R-:W-:Y:S01]  /*08d0*/  IMAD.IADD R13, R17, 0x1, R19 ;  /* 0x00000001110d7824 */ /* 0x000fe200078e0213 */
[----:B-1----:R-:W-:-:S05]  /*08e0*/  IADD3 R10, P2, PT, R16, R10, RZ ;  /* 0x0000000a100a7210 */ /* 0x002fca0007f5e0ff */
[----:B------:R-:W-:Y:S01]  /*08f0*/  IMAD.X R11, R12, 0x1, R11, P2 ;  /* 0x000000010c0b7824 */ /* 0x000fe200010e060b */
[----:B------:R-:W-:Y:S01]  /*0900*/  MOV R12, R18 ;  /* 0x00000012000c7202 */ /* 0x000fe20000000f00 */
[----:B--2---:R-:W-:-:S05]  /*0910*/  IMAD.WIDE.U32 R14, R14, UR6, R20 ;  /* 0x000000060e0e7c25 */ /* 0x004fca000f8e0014 */
[----:B------:R-:W-:Y:S01]  /*0920*/  IADD3 R15, PT, PT, R17, R15, RZ ;  /* 0x0000000f110f7210 */ /* 0x000fe20007ffe0ff */
[----:B------:R-:W-:Y:S06]  /*0930*/  @!P0 BRA `(.L_x_96) ;  /* 0x0000000000908947 */ /* 0x000fec0003800000 */
[----:B------:R-:W-:-:S04]  /*0940*/  IMAD.WIDE.U32 R24, R29, 0x8, R10 ;  /* 0x000000081d187825 */ /* 0x000fc800078e000a */
[C---:B------:R-:W-:Y:S01]  /*0950*/  IMAD.WIDE.U32 R22, R29.reuse, 0x8, R14 ;  /* 0x000000081d167825 */ /* 0x040fe200078e000e */
[----:B------:R-:W2:Y:S04]  /*0960*/  LDG.E.64 R18, desc[UR8][R24.64] ;  /* 0x0000000818127981 */ /* 0x000ea8000c1e1b00 */
[----:B------:R-:W2:Y:S01]  /*0970*/  LDG.E.64 R16, desc[UR8][R22.64] ;  /* 0x0000000816107981 */ /* 0x000ea2000c1e1b00 */
[----:B------:R-:W-:Y:S01]  /*0980*/  IMAD.WIDE.U32 R20, R29, 0x8, R12 ;  /* 0x000000081d147825 */ /* 0x000fe200078e000c */
[----:B--2---:R-:W-:-:S07]  /*0990*/  DADD R16, R18, R16 ;  /* 0x0000000012107229 */ /* 0x004fce0000000010 */
[----:B------:R0:W-:Y:S04]  /*09a0*/  STG.E.64 desc[UR8][R20.64], R16 ;  /* 0x0000001014007986 */ /* 0x0001e8000c101b08 */
[----:B------:R-:W2:Y:S04]  /*09b0*/  LDG.E.64 R18, desc[UR8][R24.64+0x8] ;  /* 0x0000080818127981 */ /* 0x000ea8000c1e1b00 */
[----:B0-----:R-:W2:Y:S02]  /*09c0*/  LDG.E.64 R16, desc[UR8][R22.64+0x8] ;  /* 0x0000080816107981 */ /* 0x001ea4000c1e1b00 */
        /* <DEDUP_REMOVED lines=23> */
[----:B------:R-:W2:Y:S01]  /*0b40*/  LDG.E.64 R22, desc[UR8][R22.64+0x38] ;  /* 0x0000380816167981 */ /* 0x000ea2000c1e1b00 */
[----:B------:R-:W-:Y:S01]  /*0b50*/  VIADD R29, R29, 0x8 ;  /* 0x000000081d1d7836 */ /* 0x000fe20000000000 */
[----:B--2---:R-:W-:-:S07]  /*0b60*/  DADD R18, R18, R22 ;  /* 0x0000000012127229 */ /* 0x004fce0000000016 */
[----:B------:R0:W-:Y:S04]  /*0b70*/  STG.E.64 desc[UR8][R20.64+0x38], R18 ;  /* 0x0000381214007986 */ /* 0x0001e8000c101b08 */
.L_x_96:
[----:B------:R-:W-:Y:S05]  /*0b80*/  @!P1 BRA `(.L_x_95) ;  /* 0x0000000000b09947 */ /* 0x000fea0003800000 */
[----:B0-----:R-:W-:Y:S02]  /*0b90*/  IADD3 R16, PT, PT, R3, -0x1, RZ ;  /* 0xffffffff03107810 */ /* 0x001fe40007ffe0ff */
[----:B------:R-:W-:Y:S02]  /*0ba0*/  ISETP.NE.AND P2, PT, R4, RZ, PT ;  /* 0x000000ff0400720c */ /* 0x000fe40003f45270 */
[----:B------:R-:W-:-:S13]  /*0bb0*/  ISETP.GE.U32.AND P1, PT, R16, 0x3, PT ;  /* 0x000000031000780c */ /* 0x000fda0003f26070 */
[----:B------:R-:W-:Y:S05]  /*0bc0*/  @!P1 BRA `(.L_x_97) ;  /* 0x0000000000509947 */ /* 0x000fea0003800000 */
[----:B------:R-:W-:-:S04]  /*0bd0*/  IMAD.WIDE.U32 R16, R29, 0x8, R10 ;  /* 0x000000081d107825 */ /* 0x000fc800078e000a */
[C---:B------:R-:W-:Y:S01]  /*0be0*/  IMAD.WIDE.U32 R18, R29.reuse, 0x8, R14 ;  /* 0x000000081d127825 */ /* 0x040fe200078e000e */
[----:B------:R-:W2:Y:S04]  /*0bf0*/  LDG.E.64 R20, desc[UR8][R16.64] ;  /* 0x0000000810147981 */ /* 0x000ea8000c1e1b00 */
[----:B------:R-:W2:Y:S02]  /*0c00*/  LDG.E.64 R22, desc[UR8][R18.64] ;  /* 0x0000000812167981 */ /* 0x000ea4000c1e1b00 */
[----:B--2---:R-:W-:Y:S01]  /*0c10*/  DADD R22, R20, R22 ;  /* 0x0000000014167229 */ /* 0x004fe20000000016 */
[----:B------:R-:W-:-:S06]  /*0c20*/  IMAD.WIDE.U32 R20, R29, 0x8, R12 ;  /* 0x000000081d147825 */ /* 0x000fcc00078e000c */
        /* <DEDUP_REMOVED lines=14> */
.L_x_97:
[----:B------:R-:W-:Y:S05]  /*0d10*/  @!P2 BRA `(.L_x_95) ;  /* 0x00000000004ca947 */ /* 0x000fea0003800000 */
[----:B------:R-:W-:-:S04]  /*0d20*/  IMAD.WIDE.U32 R10, R29, 0x8, R10 ;  /* 0x000000081d0a7825 */ /* 0x000fc800078e000a */
[C---:B------:R-:W-:Y:S01]  /*0d30*/  IMAD.WIDE.U32 R14, R29.reuse, 0x8, R14 ;  /* 0x000000081d0e7825 */ /* 0x040fe200078e000e */
[----:B------:R-:W2:Y:S04]  /*0d40*/  LDG.E.64 R18, desc[UR8][R10.64] ;  /* 0x000000080a127981 */ /* 0x000ea8000c1e1b00 */
[----:B------:R-:W2:Y:S01]  /*0d50*/  LDG.E.64 R16, desc[UR8][R14.64] ;  /* 0x000000080e107981 */ /* 0x000ea2000c1e1b00 */
[----:B------:R-:W-:Y:S01]  /*0d60*/  ISETP.NE.AND P1, PT, R4, 0x1, PT ;  /* 0x000000010400780c */ /* 0x000fe20003f25270 */
[----:B------:R-:W-:Y:S01]  /*0d70*/  IMAD.WIDE.U32 R12, R29, 0x8, R12 ;  /* 0x000000081d0c7825 */ /* 0x000fe200078e000c */
[----:B--2---:R-:W-:-:S07]  /*0d80*/  DADD R16, R18, R16 ;  /* 0x0000000012107229 */ /* 0x004fce0000000010 */
[----:B------:R1:W-:Y:S04]  /*0d90*/  STG.E.64 desc[UR8][R12.64], R16 ;  /* 0x000000100c007986 */ /* 0x0003e8000c101b08 */
[----:B------:R-:W-:Y:S05]  /*0da0*/  @!P1 BRA `(.L_x_95) ;  /* 0x0000000000289947 */ /* 0x000fea0003800000 */
[----:B-1----:R-:W2:Y:S04]  /*0db0*/  LDG.E.64 R16, desc[UR8][R10.64+0x8] ;  /* 0x000008080a107981 */ /* 0x002ea8000c1e1b00 */
[----:B------:R-:W2:Y:S01]  /*0dc0*/  LDG.E.64 R18, desc[UR8][R14.64+0x8] ;  /* 0x000008080e127981 */ /* 0x000ea2000c1e1b00 */
[----:B------:R-:W-:Y:S01]  /*0dd0*/  ISETP.NE.AND P1, PT, R4, 0x2, PT ;  /* 0x000000020400780c */ /* 0x000fe20003f25270 */
[----:B--2---:R-:W-:-:S07]  /*0de0*/  DADD R16, R16, R18 ;  /* 0x0000000010107229 */ /* 0x004fce0000000012 */
[----:B------:R2:W-:Y:S05]  /*0df0*/  STG.E.64 desc[UR8][R12.64+0x8], R16 ;  /* 0x000008100c007986 */ /* 0x0005ea000c101b08 */
[----:B------:R-:W-:Y:S05]  /*0e00*/  @!P1 BRA `(.L_x_95) ;  /* 0x0000000000109947 */ /* 0x000fea0003800000 */
[----:B------:R-:W2:Y:S04]  /*0e10*/  LDG.E.64 R10, desc[UR8][R10.64+0x10] ;  /* 0x000010080a0a7981 */ /* 0x000ea8000c1e1b00 */
[----:B------:R-:W2:Y:S02]  /*0e20*/  LDG.E.64 R14, desc[UR8][R14.64+0x10] ;  /* 0x000010080e0e7981 */ /* 0x000ea4000c1e1b00 */
[----:B--2---:R-:W-:-:S07]  /*0e30*/  DADD R16, R10, R14 ;  /* 0x000000000a107229 */ /* 0x004fce000000000e */
[----:B------:R3:W-:Y:S04]  /*0e40*/  STG.E.64 desc[UR8][R12.64+0x10], R16 ;  /* 0x000010100c007986 */ /* 0x0007e8000c101b08 */
.L_x_95:
[----:B------:R-:W-:Y:S05]  /*0e50*/  BRA.U UP2, `(.L_x_98) ;  /* 0xfffffff102d87547 */ /* 0x000fea000b83ffff */
[----:B------:R-:W-:Y:S05]  /*0e60*/  BRA.U UP1, `(.L_x_99) ;  /* 0xfffffff101b87547 */ /* 0x000fea000b83ffff */
[----:B------:R-:W-:Y:S05]  /*0e70*/  EXIT ;  /* 0x000000000000794d */ /* 0x000fea0003800000 */
.L_x_100:
        /* <DEDUP_REMOVED lines=16> */
.L_x_145:


//--------------------- .text._Z5func114cudaPitchedPtriiiPdS0_d --------------------------
	.section	.text._Z5func114cudaPitchedPtriiiPdS0_d,"ax",@progbits
	.align	128
        .global         _Z5func114cudaPitchedPtriiiPdS0_d
        .type           _Z5func114cudaPitchedPtriiiPdS0_d,@function
        .size           _Z5func114cudaPitchedPtriiiPdS0_d,(.L_x_146 - _Z5func114cudaPitchedPtriiiPdS0_d)
        .other          _Z5func114cudaPitchedPtriiiPdS0_d,@"STO_CUDA_ENTRY STV_DEFAULT"
_Z5func114cudaPitchedPtriiiPdS0_d:
.text._Z5func114cudaPitchedPtriiiPdS0_d:
[----:B------:R-:W-:Y:S08]  /*0000*/  LDC R1, c[0x0][0x37c] ;  /* 0x0000df00ff017b82 */ /* 0x000ff00000000800 */
[----:B------:R-:W0:Y:S01]  /*0010*/  LDC.64 R2, c[0x0][0x3a0] ;  /* 0x0000e800ff027b82 */ /* 0x000e220000000a00 */
[----:B------:R-:W0:Y:S02]  /*0020*/  LDCU UR4, c[0x0][0x3a8] ;  /* 0x00007500ff0477ac */ /* 0x000e240008000800 */
[----:B0-----:R-:W-:-:S04]  /*0030*/  VIMNMX3 R0, R3, UR4, R2, PT ;  /* 0x0000000403007c0f */ /* 0x001fc8000b800102 */
[----:B------:R-:W-:-:S13]  /*0040*/  ISETP.GE.AND P0, PT, R0, 0x1, PT ;  /* 0x000000010000780c */ /* 0x000fda0003f06270 */
[----:B------:R-:W-:Y:S05]  /*0050*/  @!P0 EXIT ;  /* 0x000000000000894d */ /* 0x000fea0003800000 */
[----:B------:R-:W0:Y:S01]  /*0060*/  LDCU.128 UR12, c[0x0][0x3b0] ;  /* 0x00007600ff0c77ac */ /* 0x000e220008000c00 */
[----:B------:R-:W-:Y:S01]  /*0070*/  LOP3.LUT R0, R2, 0x7, RZ, 0xc0, !PT ;  /* 0x0000000702007812 */ /* 0x000fe200078ec0ff */
[----:B------:R-:W1:Y:S04]  /*0080*/  LDCU.64 UR22, c[0x0][0x358] ;  /* 0x00006b00ff1677ac */ /* 0x000e680008000a00 */
[----:B------:R-:W-:Y:S01]  /*0090*/  VIADD R0, R0, 0xffffffff ;  /* 0xffffffff00007836 */ /* 0x000fe20000000000 */
[----:B------:R-:W-:-:S04]  /*00a0*/  UMOV UR4, URZ ;  /* 0x000000ff00047c82 */ /* 0x000fc80008000000 */
[----:B------:R-:W-:Y:S02]  /*00b0*/  ISETP.GE.U32.AND P0, PT, R0, 0x3, PT ;  /* 0x000000030000780c */ /* 0x000fe40003f06070 */
[----:B------:R-:W-:Y:S01]  /*00c0*/  LOP3.LUT R0, R2, 0x7ffffff8, RZ, 0xc0, !PT ;  /* 0x7ffffff802007812 */ /* 0x000fe200078ec0ff */
[----:B0-----:R-:W-:Y:S02]  /*00d0*/  UIADD3 UR16, UP0, UPT, UR12, 0x20, URZ ;  /* 0x000000200c107890 */ /* 0x001fe4000ff1e0ff */
[----:B------:R-:W-:Y:S02]  /*00e0*/  UIADD3 UR14, UP1, UPT, UR14, 0x20, URZ ;  /* 0x000000200e0e7890 */ /* 0x000fe4000ff3e0ff */
[----:B------:R-:W-:Y:S02]  /*00f0*/  UIADD3.X UR17, UPT, UPT, URZ, UR13, URZ, UP0, !UPT ;  /* 0x0000000dff117290 */ /* 0x000fe400087fe4ff */
[----:B-1----:R-:W-:-:S12]  /*0100*/  UIADD3.X UR15, UPT, UPT, URZ, UR15, URZ, UP1, !UPT ;  /* 0x0000000fff0f7290 */ /* 0x002fd80008ffe4ff */
.L_x_106:
[----:B------:R-:W0:Y:S01]  /*0110*/  LDCU.64 UR24, c[0x0][0x3a0] ;  /* 0x00007400ff1877ac */ /* 0x000e220008000a00 */
[----:B-1----:R-:W1:Y:S01]  /*0120*/  LDCU.64 UR6, c[0x0][0x388] ;  /* 0x00007100ff0677ac */ /* 0x002e620008000a00 */
[----:B--2---:R-:W2:Y:S01]  /*0130*/  LDCU UR8, c[0x0][0x3a8] ;  /* 0x00007500ff0877ac */ /* 0x004ea20008000800 */
[----:B0-----:R-:W-:-:S04]  /*0140*/  USHF.R.S32.HI UR5, URZ, 0x1f, UR25 ;  /* 0x0000001fff057899 */ /* 0x001fc80008011419 */
[----:B-1----:R-:W-:Y:S02]  /*0150*/  UIMAD UR5, UR5, UR6, URZ ;  /* 0x00000006050572a4 */ /* 0x002fe4000f8e02ff */
[----:B------:R-:W-:Y:S02]  /*0160*/  UIMAD.WIDE.U32 UR12, UR25, UR6, URZ ;  /* 0x00000006190c72a5 */ /* 0x000fe4000f8e00ff */
[----:B------:R-:W-:-:S04]  /*0170*/  UIMAD UR5, UR25, UR7, UR5 ;  /* 0x00000007190572a4 */ /* 0x000fc8000f8e0205 */
[----:B------:R-:W-:Y:S02]  /*0180*/  UIADD3 UR5, UPT, UPT, UR13, UR5, URZ ;  /* 0x000000050d057290 */ /* 0x000fe4000fffe0ff */
[----:B------:R-:W-:Y:S02]  /*0190*/  UIMAD.WIDE.U32 UR12, UR12, UR4, URZ ;  /* 0x000000040c0c72a5 */ /* 0x000fe4000f8e00ff */
[----:B------:R-:W-:Y:S02]  /*01a0*/  UIMAD UR5, UR5, UR4, URZ ;  /* 0x00000004050572a4 */ /* 0x000fe4000f8e02ff */
[----:B------:R-:W-:Y:S02]  /*01b0*/  UIADD3 UR4, UPT, UPT, UR4, 0x1, URZ ;  /* 0x0000000104047890 */ /* 0x000fe4000fffe0ff */
[----:B------:R-:W-:Y:S02]  /*01c0*/  UIADD3 UR18, UPT, UPT, UR13, UR5, URZ ;  /* 0x000000050d127290 */ /* 0x000fe4000fffe0ff */
[----:B--2---:R-:W-:Y:S01]  /*01d0*/  UISETP.NE.AND UP0, UPT, UR4, UR8, UPT ;  /* 0x000000080400728c */ /* 0x004fe2000bf05270 */
[----:B------:R-:W-:-:S10]  /*01e0*/  UMOV UR5, URZ ;  /* 0x000000ff00057c82 */ /* 0x000fd40008000000 */
.L_x_105:
[----:B------:R-:W0:Y:S01]  /*01f0*/  LDCU.64 UR10, c[0x0][0x3a0] ;  /* 0x00007400ff0a77ac */ /* 0x000e220008000a00 */
[----:B------:R-:W-:Y:S01]  /*0200*/  IMAD.MOV.U32 R9, RZ, RZ, RZ ;  /* 0x000000ffff097224 */ /* 0x000fe200078e00ff */
[----:B-1----:R-:W1:Y:S01]  /*0210*/  LDCU.64 UR20, c[0x0][0x388] ;  /* 0x00007100ff1477ac */ /* 0x002e620008000a00 */
[----:B------:R-:W-:Y:S01]  /*0220*/  UMOV UR6, UR12 ;  /* 0x0000000c00067c82 */ /* 0x000fe20008000000 */
[----:B------:R-:W-:Y:S01]  /*0230*/  UMOV UR7, UR18 ;  /* 0x0000001200077c82 */ /* 0x000fe20008000000 */
[----:B------:R-:W-:Y:S01]  /*0240*/  UMOV UR19, UR5 ;  /* 0x0000000500137c82 */ /* 0x000fe20008000000 */
[----:B0-----:R-:W-:Y:S02]  /*0250*/  UISETP.GE.U32.AND UP2, UPT, UR10, 0x8, UPT ;  /* 0x000000080a00788c */ /* 0x001fe4000bf46070 */
[----:B-1----:R-:W-:Y:S02]  /*0260*/  UIMAD.WIDE.U32 UR30, UR5, UR20, UR6 ;  /* 0x00000014051e72a5 */ /* 0x002fe4000f8e0006 */
[----:B------:R-:W-:-:S02]  /*0270*/  UIMAD UR9, UR5, UR21, URZ ;  /* 0x00000015050972a4 */ /* 0x000fc4000f8e02ff */
[----:B------:R-:W-:Y:S02]  /*0280*/  UIADD3 UR5, UPT, UPT, UR5, 0x1, URZ ;  /* 0x0000000105057890 */ /* 0x000fe4000fffe0ff */
[----:B------:R-:W-:Y:S02]  /*0290*/  UIADD3 UR21, UPT, UPT, UR31, UR9, URZ ;  /* 0x000000091f157290 */ /* 0x000fe4000fffe0ff */
[----:B------:R-:W-:Y:S01]  /*02a0*/  UISETP.NE.AND UP1, UPT, UR5, UR11, UPT ;  /* 0x0000000b0500728c */ /* 0x000fe2000bf25270 */
[----:B--2---:R-:W-:Y:S10]  /*02b0*/  BRA.U !UP2, `(.L_x_101) ;  /* 0x000000050a4c7547 */ /* 0x004ff4000b800000 */
[----:B------:R-:W0:Y:S01]  /*02c0*/  LDCU.64 UR10, c[0x0][0x380] ;  /* 0x00007000ff0a77ac */ /* 0x000e220008000a00 */
[----:B------:R-:W-:Y:S01]  /*02d0*/  IMAD.MOV R6, RZ, RZ, -R0 ;  /* 0x000000ffff067224 */ /* 0x000fe200078e0a00 */
[----:B------:R-:W-:Y:S01]  /*02e0*/  UMOV UR6, UR16 ;  /* 0x0000001000067c82 */ /* 0x000fe20008000000 */
[----:B------:R-:W-:Y:S01]  /*02f0*/  UMOV UR7, UR17 ;  /* 0x0000001100077c82 */ /* 0x000fe20008000000 */
[----:B------:R-:W1:Y:S01]  /*0300*/  LDCU.64 UR28, c[0x0][0x3c0] ;  /* 0x00007800ff1c77ac */ /* 0x000e620008000a00 */
[----:B------:R-:W-:-:S03]  /*0310*/  UIMAD.WIDE.U32 UR26, UR19, UR20, UR6 ;  /* 0x00000014131a72a5 */ /* 0x000fc6000f8e0006 */
[----:B------:R-:W-:Y:S01]  /*0320*/  UMOV UR6, UR14 ;  /* 0x0000000e00067c82 */ /* 0x000fe20008000000 */
[----:B------:R-:W-:Y:S02]  /*0330*/  UMOV UR7, UR15 ;  /* 0x0000000f00077c82 */ /* 0x000fe40008000000 */
[----:B------:R-:W-:Y:S01]  /*0340*/  UIMAD.WIDE.U32 UR6, UR19, UR20, UR6 ;  /* 0x00000014130672a5 */ /* 0x000fe2000f8e0006 */
[----:B------:R-:W-:Y:S01]  /*0350*/  IMAD.U32 R3, RZ, RZ, UR27 ;  /* 0x0000001bff037e24 */ /* 0x000fe2000f8e00ff */
[----:B0-----:R-:W-:Y:S01]  /*0360*/  UIADD3 UR8, UP2, UPT, UR30, UR10, URZ ;  /* 0x0000000a1e087290 */ /* 0x001fe2000ff5e0ff */
[----:B------:R-:W-:Y:S01]  /*0370*/  MOV R2, UR26 ;  /* 0x0000001a00027c02 */ /* 0x000fe20008000f00 */
[----:B------:R-:W-:Y:S02]  /*0380*/  UIADD3 UR10, UPT, UPT, UR9, UR27, URZ ;  /* 0x0000001b090a7290 */ /* 0x000fe4000fffe0ff */
[----:B------:R-:W-:Y:S01]  /*0390*/  UIADD3 UR8, UP3, UPT, UR8, 0x20, URZ ;  /* 0x0000002008087890 */ /* 0x000fe2000ff7e0ff */
[----:B------:R-:W-:Y:S01]  /*03a0*/  IMAD.U32 R4, RZ, RZ, UR6 ;  /* 0x00000006ff047e24 */ /* 0x000fe2000f8e00ff */
[----:B------:R-:W-:Y:S01]  /*03b0*/  MOV R5, UR7 ;  /* 0x0000000700057c02 */ /* 0x000fe20008000f00 */
[----:B------:R-:W-:Y:S01]  /*03c0*/  UIADD3 UR6, UPT, UPT, UR9, UR7, URZ ;  /* 0x0000000709067290 */ /* 0x000fe2000fffe0ff */
[----:B------:R-:W-:Y:S01]  /*03d0*/  MOV R3, UR10 ;  /* 0x0000000a00037c02 */ /* 0x000fe20008000f00 */
[----:B------:R-:W-:Y:S01]  /*03e0*/  UIADD3.X UR7, UPT, UPT, URZ, UR21, UR11, UP3, UP2 ;  /* 0x00000015ff077290 */ /* 0x000fe20009fe440b */
[----:B------:R-:W-:-:S02]  /*03f0*/  IMAD.MOV.U32 R7, RZ, RZ, R4 ;  /* 0x000000ffff077224 */ /* 0x000fc400078e0004 */
[----:B------:R-:W-:Y:S01]  /*0400*/  IMAD.U32 R4, RZ, RZ, UR8 ;  /* 0x00000008ff047e24 */ /* 0x000fe2000f8e00ff */
[----:B------:R-:W-:Y:S02]  /*0410*/  MOV R16, UR6 ;  /* 0x0000000600107c02 */ /* 0x000fe40008000f00 */
[----:B-1----:R-:W-:-:S07]  /*0420*/  IMAD.U32 R5, RZ, RZ, UR7 ;  /* 0x00000007ff057e24 */ /* 0x002fce000f8e00ff */
.L_x_102:
[----:B0-----:R-:W2:Y:S04]  /*0430*/  LDG.E.64 R8, desc[UR22][R2.64+-0x20] ;  /* 0xffffe01602087981 */ /* 0x001ea8000c1e1b00 */
[----:B------:R-:W3:Y:S01]  /*0440*/  LDG.E.64 R12, desc[UR22][R4.64+-0x20] ;  /* 0xffffe016040c7981 */ /* 0x000ee2000c1e1b00 */
[----:B--2---:R-:W-:-:S08]  /*0450*/  DADD R10, R8, R8 ;  /* 0x00000000080a7229 */ /* 0x004fd00000000008 */
[----:B------:R-:W-:-:S08]  /*0460*/  DMUL R10, R10, UR28 ;  /* 0x0000001c0a0a7c28 */ /* 0x000fd00008000000 */
[----:B---3--:R-:W-:Y:S01]  /*0470*/  DFMA R10, R10, R12, -R8 ;  /* 0x0000000c0a0a722b */ /* 0x008fe20000000808 */
[----:B------:R-:W-:Y:S01]  /*0480*/  MOV R8, R7 ;  /* 0x0000000700087202 */ /* 0x000fe20000000f00 */
[----:B------:R-:W-:-:S05]  /*0490*/  IMAD.MOV.U32 R9, RZ, RZ, R16 ;  /* 0x000000ffff097224 */ /* 0x000fca00078e0010 */
[----:B------:R0:W-:Y:S04]  /*04a0*/  STG.E.64 desc[UR22][R8.64+-0x20], R10 ;  /* 0xffffe00a08007986 */ /* 0x0001e8000c101b16 */
[----:B------:R-:W2:Y:S04]  /*04b0*/  LDG.E.64 R12, desc[UR22][R2.64+-0x18] ;  /* 0xffffe816020c7981 */ /* 0x000ea8000c1e1b00 */
[----:B------:R-:W3:Y:S01]  /*04c0*/  LDG.E.64 R16, desc[UR22][R4.64+-0x18] ;  /* 0xffffe81604107981 */ /* 0x000ee2000c1e1b00 */
[----:B--2---:R-:W-:-:S08]  /*04d0*/  DADD R14, R12, R12 ;  /* 0x000000000c0e7229 */ /* 0x004fd0000000000c */
[----:B------:R-:W-:-:S08]  /*04e0*/  DMUL R14, R14, UR28 ;  /* 0x0000001c0e0e7c28 */ /* 0x000fd00008000000 */
[----:B---3--:R-:W-:-:S07]  /*04f0*/  DFMA R14, R14, R16, -R12 ;  /* 0x000000100e0e722b */ /* 0x008fce000000080c */
[----:B------:R1:W-:Y:S04]  /*0500*/  STG.E.64 desc[UR22][R8.64+-0x18], R14 ;  /* 0xffffe80e08007986 */ /* 0x0003e8000c101b16 */
[----:B------:R-:W2:Y:S04]  /*0510*/  LDG.E.64 R12, desc[UR22][R2.64+-0x10] ;  /* 0xfffff016020c7981 */ /* 0x000ea8000c1e1b00 */
[----:B------:R-:W3:Y:S01]  /*0520*/  LDG.E.64 R18, desc[UR22][R4.64+-0x10] ;  /* 0xfffff01604127981 */ /* 0x000ee2000c1e1b00 */
[----:B--2---:R-:W-:-:S08]  /*0530*/  DADD R16, R12, R12 ;  /* 0x000000000c107229 */ /* 0x004fd0000000000c */
[----:B------:R-:W-:-:S08]  /*0540*/  DMUL R16, R16, UR28 ;  /* 0x0000001c10107c28 */ /* 0x000fd00008000000 */
[----:B---3--:R-:W-:-:S07]  /*0550*/  DFMA R16, R16, R18, -R12 ;  /* 0x000000121010722b */ /* 0x008fce000000080c */
[----:B------:R2:W-:Y:S04]  /*0560*/  STG.E.64 desc[UR22][R8.64+-0x10], R16 ;  /* 0xfffff01008007986 */ /* 0x0005e8000c101b16 */
[----:B0-----:R-:W3:Y:S04]  /*0570*/  LDG.E.64 R10, desc[UR22][R2.64+-0x8] ;  /* 0xfffff816020a7981 */ /* 0x001ee8000c1e1b00 */
[----:B------:R-:W4:Y:S01]  /*0580*/  LDG.E.64 R18, desc[UR22][R4.64+-0x8] ;  /* 0xfffff81604127981 */ /* 0x000f22000c1e1b00 */
[----:B---3--:R-:W-:-:S08]  /*0590*/  DADD R12, R10, R10 ;  /* 0x000000000a0c7229 */ /* 0x008fd0000000000a */
[----:B------:R-:W-:-:S08]  /*05a0*/  DMUL R12, R12, UR28 ;  /* 0x0000001c0c0c7c28 */ /* 0x000fd00008000000 */
[----:B----4-:R-:W-:-:S07]  /*05b0*/  DFMA R12, R12, R18, -R10 ;  /* 0x000000120c0c722b */ /* 0x010fce000000080a */
[----:B------:R0:W-:Y:S04]  /*05c0*/  STG.E.64 desc[UR22][R8.64+-0x8], R12 ;  /* 0xfffff80c08007986 */ /* 0x0001e8000c101b16 */
[----:B------:R-:W1:Y:S04]  /*05d0*/  LDG.E.64 R10, desc[UR22][R2.64] ;  /* 0x00000016020a7981 */ /* 0x000e68000c1e1b00 */
[----:B------:R-:W3:Y:S01]  /*05e0*/  LDG.E.64 R18, desc[UR22][R4.64] ;  /* 0x0000001604127981 */ /* 0x000ee2000c1e1b00 */
[----:B-1----:R-:W-:-:S08]  /*05f0*/  DADD R14, R10, R10 ;  /* 0x000000000a0e7229 */ /* 0x002fd0000000000a */
[----:B------:R-:W-:-:S08]  /*0600*/  DMUL R14, R14, UR28 ;  /* 0x0000001c0e0e7c28 */ /* 0x000fd00008000000 */
[----:B---3--:R-:W-:-:S07]  /*0610*/  DFMA R14, R14, R18, -R10 ;  /* 0x000000120e0e722b */ /* 0x008fce000000080a */
[----:B------:R-:W-:Y:S04]  /*0620*/  STG.E.64 desc[UR22][R8.64], R14 ;  /* 0x0000000e08007986 */ /* 0x000fe8000c101b16 */
[----:B------:R-:W2:Y:S04]  /*0630*/  LDG.E.64 R10, desc[UR22][R2.64+0x8] ;  /* 0x00000816020a7981 */ /* 0x000ea8000c1e1b00 */
[----:B------:R-:W3:Y:S01]  /*0640*/  LDG.E.64 R18, desc[UR22][R4.64+0x8] ;  /* 0x0000081604127981 */ /* 0x000ee2000c1e1b00 */
[----:B--2---:R-:W-:-:S08]  /*0650*/  DADD R16, R10, R10 ;  /* 0x000000000a107229 */ /* 0x004fd0000000000a */
[----:B------:R-:W-:-:S08]  /*0660*/  DMUL R16, R16, UR28 ;  /* 0x0000001c10107c28 */ /* 0x000fd00008000000 */
[----:B---3--:R-:W-:-:S07]  /*0670*/  DFMA R16, R16, R18, -R10 ;  /* 0x000000121010722b */ /* 0x008fce000000080a */
[----:B------:R1:W-:Y:S04]  /*0680*/  STG.E.64 desc[UR22][R8.64+0x8], R16 ;  /* 0x0000081008007986 */ /* 0x0003e8000c101b16 */
[----:B------:R-:W0:Y:S04]  /*0690*/  LDG.E.64 R10, desc[UR22][R2.64+0x10] ;  /* 0x00001016020a7981 */ /* 0x000e28000c1e1b00 */
[----:B------:R-:W2:Y:S01]  /*06a0*/  LDG.E.64 R18, desc[UR22][R4.64+0x10] ;  /* 0x0000101604127981 */ /* 0x000ea2000c1e1b00 */
[----:B0-----:R-:W-:-:S08]  /*06b0*/  DADD R12, R10, R10 ;  /* 0x000000000a0c7229 */ /* 0x001fd0000000000a */
[----:B------:R-:W-:-:S08]  /*06c0*/  DMUL R12, R12, UR28 ;  /* 0x0000001c0c0c7c28 */ /* 0x000fd00008000000 */
[----:B--2---:R-:W-:-:S07]  /*06d0*/  DFMA R12, R12, R18, -R10 ;  /* 0x000000120c0c722b */ /* 0x004fce000000080a */
[----:B------:R0:W-:Y:S04]  /*06e0*/  STG.E.64 desc[UR22][R8.64+0x10], R12 ;  /* 0x0000100c08007986 */ /* 0x0001e8000c101b16 */
[----:B------:R2:W3:Y:S04]  /*06f0*/  LDG.E.64 R10, desc[UR22][R2.64+0x18] ;  /* 0x00001816020a7981 */ /* 0x0004e8000c1e1b00 */
[----:B------:R4:W5:Y:S01]  /*0700*/  LDG.E.64 R18, desc[UR22][R4.64+0x18] ;  /* 0x0000181604127981 */ /* 0x000962000c1e1b00 */
[----:B------:R-:W-:Y:S02]  /*0710*/  IADD3 R6, PT, PT, R6, 0x8, RZ ;  /* 0x0000000806067810 */ /* 0x000fe40007ffe0ff */
[----:B------:R-:W-:-:S02]  /*0720*/  IADD3 R7, P4, PT, R8, 0x40, RZ ;  /* 0x0000004008077810 */ /* 0x000fc40007f9e0ff */
[----:B------:R-:W-:Y:S02]  /*0730*/  ISETP.NE.AND P1, PT, R6, RZ, PT ;  /* 0x000000ff0600720c */ /* 0x000fe40003f25270 */
[----:B--2---:R-:W-:Y:S01]  /*0740*/  IADD3 R2, P2, PT, R2, 0x40, RZ ;  /* 0x0000004002027810 */ /* 0x004fe20007f5e0ff */
[----:B-1----:R-:W-:Y:S01]  /*0750*/  IMAD.X R16, RZ, RZ, R9, P4 ;  /* 0x000000ffff107224 */ /* 0x002fe200020e0609 */
[----:B----4-:R-:W-:-:S03]  /*0760*/  IADD3 R4, P3, PT, R4, 0x40, RZ ;  /* 0x0000004004047810 */ /* 0x010fc60007f7e0ff */
[----:B------:R-:W-:Y:S01]  /*0770*/  IMAD.X R3, RZ, RZ, R3, P2 ;  /* 0x000000ffff037224 */ /* 0x000fe200010e0603 */
[----:B------:R-:W-:Y:S01]  /*0780*/  IADD3.X R5, PT, PT, RZ, R5, RZ, P3, !PT ;  /* 0x00000005ff057210 */ /* 0x000fe20001ffe4ff */
[----:B---3--:R-:W-:-:S08]  /*0790*/  DADD R14, R10, R10 ;  /* 0x000000000a0e7229 */ /* 0x008fd0000000000a */
[----:B------:R-:W-:-:S08]  /*07a0*/  DMUL R14, R14, UR28 ;  /* 0x0000001c0e0e7c28 */ /* 0x000fd00008000000 */
[----:B-----5:R-:W-:-:S07]  /*07b0*/  DFMA R14, R14, R18, -R10 ;  /* 0x000000120e0e722b */ /* 0x020fce000000080a */
[----:B------:R0:W-:Y:S01]  /*07c0*/  STG.E.64 desc[UR22][R8.64+0x18], R14 ;  /* 0x0000180e08007986 */ /* 0x0001e2000c101b16 */
[----:B------:R-:W-:Y:S05]  /*07d0*/  @P1 BRA `(.L_x_102) ;  /* 0xfffffffc00141947 */ /* 0x000fea000383ffff */
[----:B0-----:R-:W-:-:S07]  /*07e0*/  MOV R9, R0 ;  /* 0x0000000000097202 */ /* 0x001fce0000000f00 */
.L_x_101:
[----:B------:R-:W-:-:S04]  /*07f0*/  ULOP3.LUT UR6, UR24, 0x7, URZ, 0xc0, !UPT ;  /* 0x0000000718067892 */ /* 0x000fc8000f8ec0ff */
[----:B------:R-:W-:-:S09]  /*0800*/  UISETP.NE.AND UP2, UPT, UR6, URZ, UPT ;  /* 0x000000ff0600728c */ /* 0x000fd2000bf45270 */
[----:B------:R-:W-:Y:S05]  /*0810*/  BRA.U !UP2, `(.L_x_103) ;  /* 0x000000050a387547 */ /* 0x000fea000b800000 */
[----:B------:R-:W0:Y:S01]  /*0820*/  LDC R8, c[0x0][0x38c] ;  /* 0x0000e300ff087b82 */ /* 0x000e220000000800 */
[----:B------:R-:W1:Y:S07]  /*0830*/  LDCU.128 UR8, c[0x0][0x3b0] ;  /* 0x00007600ff0877ac */ /* 0x000e6e0008000c00 */
[----:B------:R-:W2:Y:S01]  /*0840*/  LDC.64 R4, c[0x0][0x380] ;  /* 0x0000e000ff047b82 */ /* 0x000ea20000000a00 */
[----:B-1----:R-:W-:Y:S02]  /*0850*/  UIMAD.WIDE.U32 UR6, UR19, UR20, UR8 ;  /* 0x00000014130672a5 */ /* 0x002fe4000f8e0008 */
[----:B------:R-:W-:-:S02]  /*0860*/  UIMAD.WIDE.U32 UR8, UR19, UR20, UR10 ;  /* 0x00000014130872a5 */ /* 0x000fc4000f8e000a */
[----:B0-----:R-:W-:Y:S02]  /*0870*/  IMAD R8, R8, UR19, RZ ;  /* 0x0000001308087c24 */ /* 0x001fe4000f8e02ff */
[----:B------:R-:W-:Y:S01]  /*0880*/  MOV R7, UR7 ;  /* 0x0000000700077c02 */ /* 0x000fe20008000f00 */
[----:B------:R-:W-:Y:S01]  /*0890*/  IMAD.U32 R6, RZ, RZ, UR6 ;  /* 0x00000006ff067e24 */ /* 0x000fe2000f8e00ff */
[----:B------:R-:W-:Y:S01]  /*08a0*/  MOV R3, UR9 ;  /* 0x0000000900037c02 */ /* 0x000fe20008000f00 */
[----:B------:R-:W-:Y:S01]  /*08b0*/  IMAD.U32 R2, RZ, RZ, UR8 ;  /* 0x00000008ff027e24 */ /* 0x000fe2000f8e00ff */
[C---:B------:R-:W-:Y:S01]  /*08c0*/  IADD3 R3, PT, PT, R8.reuse, UR9, RZ ;  /* 0x0000000908037c10 */ /* 0x040fe2000fffe0ff */
[----:B------:R-:W-:Y:S01]  /*08d0*/  VIADD R7, R8, UR7 ;  /* 0x0000000708077c36 */ /* 0x000fe20008000000 */
[----:B--2---:R-:W-:-:S04]  /*08e0*/  IADD3 R4, P1, PT, R4, UR30, RZ ;  /* 0x0000001e04047c10 */ /* 0x004fc8000ff3e0ff */
[----:B------:R-:W-:Y:S01]  /*08f0*/  IADD3.X R5, PT, PT, R5, UR21, RZ, P1, !PT ;  /* 0x0000001505057c10 */ /* 0x000fe20008ffe4ff */
[----:B------:R-:W-:Y:S08]  /*0900*/  @!P0 BRA `(.L_x_104) ;  /* 0x0000000000748947 */ /* 0x000ff00003800000 */
[C---:B------:R-:W-:Y:S01]  /*0910*/  IMAD.WIDE.U32 R12, R9.reuse, 0x8, R6 ;  /* 0x00000008090c7825 */ /* 0x040fe200078e0006 */
[----:B------:R-:W0:Y:S04]  /*0920*/  LDCU.64 UR6, c[0x0][0x3c0] ;  /* 0x00007800ff0677ac */ /* 0x000e280008000a00 */
[----:B------:R-:W2:Y:S01]  /*0930*/  LDG.E.64 R14, desc[UR22][R12.64] ;  /* 0x000000160c0e7981 */ /* 0x000ea2000c1e1b00 */
[----:B------:R-:W-:-:S05]  /*0940*/  IMAD.WIDE.U32 R10, R9, 0x8, R4 ;  /* 0x00000008090a7825 */ /* 0x000fca00078e0004 */
[----:B------:R-:W3:Y:S01]  /*0950*/  LDG.E.64 R18, desc[UR22][R10.64] ;  /* 0x000000160a127981 */ /* 0x000ee2000c1e1b00 */
[----:B--2---:R-:W-:-:S08]  /*0960*/  DADD R16, R14, R14 ;  /* 0x000000000e107229 */ /* 0x004fd0000000000e */
[----:B0-----:R-:W-:-:S08]  /*0970*/  DMUL R16, R16, UR6 ;  /* 0x0000000610107c28 */ /* 0x001fd00008000000 */
[----:B---3--:R-:W-:Y:S01]  /*0980*/  DFMA R16, R16, R18, -R14 ;  /* 0x000000121010722b */ /* 0x008fe2000000080e */
[----:B------:R-:W-:-:S06]  /*0990*/  IMAD.WIDE.U32 R14, R9, 0x8, R2 ;  /* 0x00000008090e7825 */ /* 0x000fcc00078e0002 */
        /* <DEDUP_REMOVED lines=13> */
[----:B0-----:R-:W2:Y:S04]  /*0a70*/  LDG.E.64 R16, desc[UR22][R12.64+0x18] ;  /* 0x000018160c107981 */ /* 0x001ea8000c1e1b00 */
[----:B------:R-:W3:Y:S01]  /*0a80*/  LDG.E.64 R24, desc[UR22][R10.64+0x18] ;  /* 0x000018160a187981 */ /* 0x000ee2000c1e1b00 */
[----:B------:R-:W-:Y:S01]  /*0a90*/  VIADD R9, R9, 0x4 ;  /* 0x0000000409097836 */ /* 0x000fe20000000000 */
[----:B--2---:R-:W-:-:S08]  /*0aa0*/  DADD R18, R16, R16 ;  /* 0x0000000010127229 */ /* 0x004fd00000000010 */
[----:B------:R-:W-:-:S08]  /*0ab0*/  DMUL R18, R18, UR6 ;  /* 0x0000000612127c28 */ /* 0x000fd00008000000 */
[----:B---3--:R-:W-:-:S07]  /*0ac0*/  DFMA R18, R18, R24, -R16 ;  /* 0x000000181212722b */ /* 0x008fce0000000810 */
[----:B------:R1:W-:Y:S04]  /*0ad0*/  STG.E.64 desc[UR22][R14.64+0x18], R18 ;  /* 0x000018120e007986 */ /* 0x0003e8000c101b16 */
.L_x_104:
[----:B------:R-:W0:Y:S02]  /*0ae0*/  LDC R8, c[0x0][0x3a0] ;  /* 0x0000e800ff087b82 */ /* 0x000e240000000800 */
[----:B0-----:R-:W-:-:S04]  /*0af0*/  LOP3.LUT R8, R8, 0x3, RZ, 0xc0, !PT ;  /* 0x0000000308087812 */ /* 0x001fc800078ec0ff */
[----:B------:R-:W-:-:S13]  /*0b00*/  ISETP.NE.AND P1, PT, R8, RZ, PT ;  /* 0x000000ff0800720c */ /* 0x000fda0003f25270 */
[----:B------:R-:W-:Y:S05]  /*0b10*/  @!P1 BRA `(.L_x_103) ;  /* 0x0000000000789947 */ /* 0x000fea0003800000 */
[----:B------:R-:W-:Y:S02]  /*0b20*/  ISETP.NE.AND P1, PT, R8, 0x1, PT ;  /* 0x000000010800780c */ /* 0x000fe40003f25270 */
[----:B------:R-:W0:Y:S11]  /*0b30*/  LDC R8, c[0x0][0x3a0] ;  /* 0x0000e800ff087b82 */ /* 0x000e360000000800 */
[C---:B------:R-:W-:Y:S01]  /*0b40*/  @P1 IMAD.WIDE.U32 R24, R9.reuse, 0x8, R6 ;  /* 0x0000000809181825 */ /* 0x040fe200078e0006 */
[----:B------:R-:W2:Y:S04]  /*0b50*/  @P1 LDC.64 R10, c[0x0][0x3c0] ;  /* 0x0000f000ff0a1b82 */ /* 0x000ea80000000a00 */
[----:B------:R-:W3:Y:S01]  /*0b60*/  @P1 LDG.E.64 R12, desc[UR22][R24.64] ;  /* 0x00000016180c1981 */ /* 0x000ee2000c1e1b00 */
[----:B-1----:R-:W-:-:S05]  /*0b70*/  @P1 IMAD.WIDE.U32 R14, R9, 0x8, R4 ;  /* 0x00000008090e1825 */ /* 0x002fca00078e0004 */
[----:B------:R-:W4:Y:S01]  /*0b80*/  @P1 LDG.E.64 R18, desc[UR22][R14.64] ;  /* 0x000000160e121981 */ /* 0x000f22000c1e1b00 */
[----:B---3--:R-:W-:-:S08]  /*0b90*/  @P1 DADD R16, R12, R12 ;  /* 0x000000000c101229 */ /* 0x008fd0000000000c */
[----:B--2---:R-:W-:-:S08]  /*0ba0*/  @P1 DMUL R16, R16, R10 ;  /* 0x0000000a10101228 */ /* 0x004fd00000000000 */
[----:B----4-:R-:W-:Y:S01]  /*0bb0*/  @P1 DFMA R16, R16, R18, -R12 ;  /* 0x000000121010122b */ /* 0x010fe2000000080c */
[----:B------:R-:W-:-:S06]  /*0bc0*/  @P1 IMAD.WIDE.U32 R12, R9, 0x8, R2 ;  /* 0x00000008090c1825 */ /* 0x000fcc00078e0002 */
[----:B------:R2:W-:Y:S04]  /*0bd0*/  @P1 STG.E.64 desc[UR22][R12.64], R16 ;  /* 0x000000100c001986 */ /* 0x0005e8000c101b16 */
[----:B------:R-:W3:Y:S04]  /*0be0*/  @P1 LDG.E.64 R18, desc[UR22][R24.64+0x8] ;  /* 0x0000081618121981 */ /* 0x000ee8000c1e1b00 */
[----:B------:R1:W4:Y:S01]  /*0bf0*/  @P1 LDG.E.64 R22, desc[UR22][R14.64+0x8] ;  /* 0x000008160e161981 */ /* 0x000322000c1e1b00 */
[----:B0-----:R-:W-:Y:S02]  /*0c00*/  LOP3.LUT P2, RZ, R8, 0x1, RZ, 0xc0, !PT ;  /* 0x0000000108ff7812 */ /* 0x001fe4000784c0ff */
[----:B------:R-:W-:-:S11]  /*0c10*/  @P1 IADD3 R9, PT, PT, R9, 0x2, RZ ;  /* 0x0000000209091810 */ /* 0x000fd60007ffe0ff */
[----:B------:R-:W-:Y:S01]  /*0c20*/  @P2 IMAD.WIDE.U32 R6, R9, 0x8, R6 ;  /* 0x0000000809062825 */ /* 0x000fe200078e0006 */
[----:B-1----:R-:W0:Y:S01]  /*0c30*/  @P2 LDC.64 R14, c[0x0][0x3c0] ;  /* 0x0000f000ff0e2b82 */ /* 0x002e220000000a00 */
[----:B---3--:R-:W-:-:S08]  /*0c40*/  @P1 DADD R20, R18, R18 ;  /* 0x0000000012141229 */ /* 0x008fd00000000012 */
[----:B------:R-:W-:-:S08]  /*0c50*/  @P1 DMUL R20, R20, R10 ;  /* 0x0000000a14141228 */ /* 0x000fd00000000000 */
[----:B----4-:R-:W-:-:S07]  /*0c60*/  @P1 DFMA R20, R20, R22, -R18 ;  /* 0x000000161414122b */ /* 0x010fce0000000812 */
[----:B------:R2:W-:Y:S04]  /*0c70*/  @P1 STG.E.64 desc[UR22][R12.64+0x8], R20 ;  /* 0x000008140c001986 */ /* 0x0005e8000c101b16 */
[----:B------:R-:W3:Y:S01]  /*0c80*/  @P2 LDG.E.64 R6, desc[UR22][R6.64] ;  /* 0x0000001606062981 */ /* 0x000ee2000c1e1b00 */
[----:B------:R-:W-:-:S06]  /*0c90*/  @P2 IMAD.WIDE.U32 R10, R9, 0x8, R4 ;  /* 0x00000008090a2825 */ /* 0x000fcc00078e0004 */
[----:B------:R-:W4:Y:S01]  /*0ca0*/  @P2 LDG.E.64 R10, desc[UR22][R10.64] ;  /* 0x000000160a0a2981 */ /* 0x000f22000c1e1b00 */
[----:B------:R-:W-:Y:S01]  /*0cb0*/  @P2 IMAD.WIDE.U32 R2, R9, 0x8, R2 ;  /* 0x0000000809022825 */ /* 0x000fe200078e0002 */
[----:B---3--:R-:W-:-:S08]  /*0cc0*/  @P2 DADD R4, R6, R6 ;  /* 0x0000000006042229 */ /* 0x008fd00000000006 */
[----:B0-----:R-:W-:-:S08]  /*0cd0*/  @P2 DMUL R4, R4, R14 ;  /* 0x0000000e04042228 */ /* 0x001fd00000000000 */
[----:B----4-:R-:W-:-:S07]  /*0ce0*/  @P2 DFMA R4, R4, R10, -R6 ;  /* 0x0000000a0404222b */ /* 0x010fce0000000806 */
[----:B------:R2:W-:Y:S04]  /*0cf0*/  @P2 STG.E.64 desc[UR22][R2.64], R4 ;  /* 0x0000000402002986 */ /* 0x0005e8000c101b16 */
.L_x_103:
[----:B------:R-:W-:Y:S05]  /*0d00*/  BRA.U UP1, `(.L_x_105) ;  /* 0xfffffff501387547 */ /* 0x000fea000b83ffff */
[----:B------:R-:W-:Y:S05]  /*0d10*/  BRA.U UP0, `(.L_x_106) ;  /* 0xfffffff100fc7547 */ /* 0x000fea000b83ffff */
[----:B------:R-:W-:Y:S05]  /*0d20*/  EXIT ;  /* 0x000000000000794d */ /* 0x000fea0003800000 */
.L_x_107:
        /* <DEDUP_REMOVED lines=13> */
.L_x_146:


//--------------------- .text._Z10fill3Dto2D14cudaPitchedPtriiiPdd --------------------------
	.section	.text._Z10fill3Dto2D14cudaPitchedPtriiiPdd,"ax",@progbits
	.align	128
        .global         _Z10fill3Dto2D14cudaPitchedPtriiiPdd
        .type           _Z10fill3Dto2D14cudaPitchedPtriiiPdd,@function
        .size           _Z10fill3Dto2D14cudaPitchedPtriiiPdd,(.L_x_147 - _Z10fill3Dto2D14cudaPitchedPtriiiPdd)
        .other          _Z10fill3Dto2D14cudaPitchedPtriiiPdd,@"STO_CUDA_ENTRY STV_DEFAULT"
_Z10fill3Dto2D14cudaPitchedPtriiiPdd:
.text._Z10fill3Dto2D14cudaPitchedPtriiiPdd:
        /* <DEDUP_REMOVED lines=8> */
[C---:B------:R-:W-:Y:S01]  /*0080*/  LOP3.LUT R2, R4.reuse, 0xf, RZ, 0xc0, !PT ;  /* 0x0000000f04027812 */ /* 0x040fe200078ec0ff */
[----:B------:R-:W1:Y:S01]  /*0090*/  LDCU.64 UR8, c[0x0][0x358] ;  /* 0x00006b00ff0877ac */ /* 0x000e620008000a00 */
[----:B------:R-:W-:Y:S01]  /*00a0*/  LOP3.LUT R3, R4, 0x7, RZ, 0xc0, !PT ;  /* 0x0000000704037812 */ /* 0x000fe200078ec0ff */
[----:B0-----:R-:W-:Y:S02]  /*00b0*/  IMAD R0, R0, UR4, RZ ;  /* 0x0000000400007c24 */ /* 0x001fe4000f8e02ff */
[----:B------:R-:W-:Y:S01]  /*00c0*/  IMAD.WIDE.U32 R8, R5, UR4, RZ ;  /* 0x0000000405087c25 */ /* 0x000fe2000f8e00ff */
[----:B------:R-:W-:-:S03]  /*00d0*/  UMOV UR4, URZ ;  /* 0x000000ff00047c82 */ /* 0x000fc60008000000 */
[----:B------:R-:W-:Y:S01]  /*00e0*/  IMAD R7, R5, UR5, R0 ;  /* 0x0000000505077c24 */ /* 0x000fe2000f8e0200 */
[C---:B------:R-:W-:Y:S02]  /*00f0*/  LOP3.LUT R0, R4.reuse, 0x7ffffff0, RZ, 0xc0, !PT ;  /* 0x7ffffff004007812 */ /* 0x040fe400078ec0ff */
[----:B------:R-:W-:Y:S01]  /*0100*/  LOP3.LUT R4, R4, 0x3, RZ, 0xc0, !PT ;  /* 0x0000000304047812 */ /* 0x000fe200078ec0ff */
[----:B------:R-:W-:Y:S02]  /*0110*/  IMAD.IADD R6, R9, 0x1, R7 ;  /* 0x0000000109067824 */ /* 0x000fe400078e0207 */
[----:B-1----:R-:W-:-:S07]  /*0120*/  IMAD.MOV R5, RZ, RZ, -R0 ;  /* 0x000000ffff057224 */ /* 0x002fce00078e0a00 */
.L_x_114:
[----:B0-----:R-:W0:Y:S01]  /*0130*/  LDCU UR5, c[0x0][0x3a8] ;  /* 0x00007500ff0577ac */ /* 0x001e220008000800 */
[----:B------:R-:W-:Y:S02]  /*0140*/  IMAD R7, R6, UR4, RZ ;  /* 0x0000000406077c24 */ /* 0x000fe4000f8e02ff */
[----:B------:R-:W-:Y:S01]  /*0150*/  IMAD.WIDE.U32 R10, R8, UR4, RZ ;  /* 0x00000004080a7c25 */ /* 0x000fe2000f8e00ff */
[----:B------:R-:W-:-:S04]  /*0160*/  UIADD3 UR4, UPT, UPT, UR4, 0x1, URZ ;  /* 0x0000000104047890 */ /* 0x000fc8000fffe0ff */
[----:B------:R-:W-:Y:S01]  /*0170*/  IADD3 R7, PT, PT, R11, R7, RZ ;  /* 0x000000070b077210 */ /* 0x000fe20007ffe0ff */
[----:B0-----:R-:W-:-:S03]  /*0180*/  UISETP.NE.AND UP1, UPT, UR4, UR5, UPT ;  /* 0x000000050400728c */ /* 0x001fc6000bf25270 */
[----:B-123--:R-:W-:-:S08]  /*0190*/  UMOV UR5, URZ ;  /* 0x000000ff00057c82 */ /* 0x00efd00008000000 */
.L_x_113:
[----:B0-----:R-:W0:Y:S01]  /*01a0*/  LDCU.64 UR10, c[0x0][0x3a0] ;  /* 0x00007400ff0a77ac */ /* 0x001e220008000a00 */
[----:B-123--:R-:W1:Y:S01]  /*01b0*/  LDC.64 R12, c[0x0][0x388] ;  /* 0x0000e200ff0c7b82 */ /* 0x00ee620000000a00 */
[----:B------:R-:W-:Y:S02]  /*01c0*/  IMAD.MOV.U32 R14, RZ, RZ, R10 ;  /* 0x000000ffff0e7224 */ /* 0x000fe400078e000a */
[----:B------:R-:W-:Y:S02]  /*01d0*/  HFMA2 R21, -RZ, RZ, 0, 0 ;  /* 0x00000000ff157431 */ /* 0x000fe400000001ff */
[----:B------:R-:W-:Y:S01]  /*01e0*/  IMAD.MOV.U32 R15, RZ, RZ, R7 ;  /* 0x000000ffff0f7224 */ /* 0x000fe200078e0007 */
[----:B------:R-:W-:Y:S01]  /*01f0*/  UMOV UR6, UR5 ;  /* 0x0000000500067c82 */ /* 0x000fe20008000000 */
[----:B0-----:R-:W-:Y:S01]  /*0200*/  UISETP.GE.U32.AND UP0, UPT, UR10, 0x10, UPT ;  /* 0x000000100a00788c */ /* 0x001fe2000bf06070 */
[----:B-1----:R-:W-:-:S04]  /*0210*/  IMAD.WIDE.U32 R14, R12, UR5, R14 ;  /* 0x000000050c0e7c25 */ /* 0x002fc8000f8e000e */
[----:B------:R-:W-:Y:S01]  /*0220*/  IMAD R27, R13, UR5, RZ ;  /* 0x000000050d1b7c24 */ /* 0x000fe2000f8e02ff */
[----:B------:R-:W-:-:S03]  /*0230*/  UIADD3 UR5, UPT, UPT, UR5, 0x1, URZ ;  /* 0x0000000105057890 */ /* 0x000fc6000fffe0ff */
[----:B------:R-:W-:Y:S01]  /*0240*/  IMAD.IADD R24, R15, 0x1, R27 ;  /* 0x000000010f187824 */ /* 0x000fe200078e021b */
[----:B------:R-:W-:Y:S01]  /*0250*/  UISETP.NE.AND UP2, UPT, UR5, UR11, UPT ;  /* 0x0000000b0500728c */ /* 0x000fe2000bf45270 */
[----:B------:R-:W-:Y:S10]  /*0260*/  BRA.U !UP0, `(.L_x_108) ;  /* 0x0000000508187547 */ /* 0x000ff4000b800000 */
[----:B------:R-:W0:Y:S01]  /*0270*/  LDC.64 R16, c[0x0][0x3b0] ;  /* 0x0000ec00ff107b82 */ /* 0x000e220000000a00 */
[----:B------:R-:W1:Y:S01]  /*0280*/  LDCU.64 UR10, c[0x0][0x380] ;  /* 0x00007000ff0a77ac */ /* 0x000e620008000a00 */
[----:B------:R-:W-:Y:S01]  /*0290*/  MOV R25, R5 ;  /* 0x0000000500197202 */ /* 0x000fe20000000f00 */
[----:B------:R-:W2:Y:S01]  /*02a0*/  LDCU.64 UR12, c[0x0][0x3b8] ;  /* 0x00007700ff0c77ac */ /* 0x000ea20008000a00 */
[----:B-1----:R-:W-:-:S04]  /*02b0*/  IADD3 R28, P0, PT, R14, UR10, RZ ;  /* 0x0000000a0e1c7c10 */ /* 0x002fc8000ff1e0ff */
[----:B------:R-:W-:Y:S01]  /*02c0*/  IADD3 R28, P1, PT, R28, 0x40, RZ ;  /* 0x000000401c1c7810 */ /* 0x000fe20007f3e0ff */
[----:B0-----:R-:W-:-:S03]  /*02d0*/  IMAD.WIDE.U32 R16, R12, UR6, R16 ;  /* 0x000000060c107c25 */ /* 0x001fc6000f8e0010 */
[----:B------:R-:W-:Y:S02]  /*02e0*/  IADD3.X R29, PT, PT, RZ, UR11, R24, P1, P0 ;  /* 0x0000000bff1d7c10 */ /* 0x000fe40008fe0418 */
[----:B------:R-:W-:-:S05]  /*02f0*/  IADD3 R20, P2, PT, R16, 0x40, RZ ;  /* 0x0000004010147810 */ /* 0x000fca0007f5e0ff */
[----:B--2---:R-:W-:-:S08]  /*0300*/  IMAD.X R27, R27, 0x1, R17, P2 ;  /* 0x000000011b1b7824 */ /* 0x004fd000010e0611 */
.L_x_109:
[----:B------:R-:W-:Y:S02]  /*0310*/  IMAD.MOV.U32 R18, RZ, RZ, R28 ;  /* 0x000000ffff127224 */ /* 0x000fe400078e001c */
[----:B------:R-:W-:-:S05]  /*0320*/  IMAD.MOV.U32 R19, RZ, RZ, R29 ;  /* 0x000000ffff137224 */ /* 0x000fca00078e001d */
[----:B------:R-:W2:Y:S01]  /*0330*/  LDG.E.64 R28, desc[UR8][R18.64+-0x40] ;  /* 0xffffc008121c7981 */ /* 0x000ea2000c1e1b00 */
[----:B0-----:R-:W-:Y:S01]  /*0340*/  MOV R16, R20 ;  /* 0x0000001400107202 */ /* 0x001fe20000000f00 */
[----:B------:R-:W-:Y:S01]  /*0350*/  IMAD.MOV.U32 R17, RZ, RZ, R27 ;  /* 0x000000ffff117224 */ /* 0x000fe200078e001b */
[----:B--2---:R-:W-:-:S07]  /*0360*/  DMUL R28, |R28|, UR12 ;  /* 0x0000000c1c1c7c28 */ /* 0x004fce0008000200 */
[----:B------:R0:W-:Y:S04]  /*0370*/  STG.E.64 desc[UR8][R16.64+-0x40], R28 ;  /* 0xffffc01c10007986 */ /* 0x0001e8000c101b08 */
[----:B------:R-:W2:Y:S02]  /*0380*/  LDG.E.64 R26, desc[UR8][R18.64+-0x38] ;  /* 0xffffc808121a7981 */ /* 0x000ea4000c1e1b00 */
[----:B--2---:R-:W-:-:S07]  /*0390*/  DMUL R26, |R26|, UR12 ;  /* 0x0000000c1a1a7c28 */ /* 0x004fce0008000200 */
[----:B------:R1:W-:Y:S04]  /*03a0*/  STG.E.64 desc[UR8][R16.64+-0x38], R26 ;  /* 0xffffc81a10007986 */ /* 0x0003e8000c101b08 */
[----:B------:R-:W2:Y:S02]  /*03b0*/  LDG.E.64 R20, desc[UR8][R18.64+-0x30] ;  /* 0xffffd00812147981 */ /* 0x000ea4000c1e1b00 */
[----:B--2---:R-:W-:-:S07]  /*03c0*/  DMUL R20, |R20|, UR12 ;  /* 0x0000000c14147c28 */ /* 0x004fce0008000200 */
[----:B------:R2:W-:Y:S04]  /*03d0*/  STG.E.64 desc[UR8][R16.64+-0x30], R20 ;  /* 0xffffd01410007986 */ /* 0x0005e8000c101b08 */
[----:B------:R-:W3:Y:S02]  /*03e0*/  LDG.E.64 R22, desc[UR8][R18.64+-0x28] ;  /* 0xffffd80812167981 */ /* 0x000ee4000c1e1b00 */
[----:B---3--:R-:W-:-:S07]  /*03f0*/  DMUL R22, |R22|, UR12 ;  /* 0x0000000c16167c28 */ /* 0x008fce0008000200 */
[----:B------:R3:W-:Y:S04]  /*0400*/  STG.E.64 desc[UR8][R16.64+-0x28], R22 ;  /* 0xffffd81610007986 */ /* 0x0007e8000c101b08 */
[----:B0-----:R-:W4:Y:S02]  /*0410*/  LDG.E.64 R28, desc[UR8][R18.64+-0x20] ;  /* 0xffffe008121c7981 */ /* 0x001f24000c1e1b00 */
[----:B----4-:R-:W-:-:S07]  /*0420*/  DMUL R28, |R28|, UR12 ;  /* 0x0000000c1c1c7c28 */ /* 0x010fce0008000200 */
[----:B------:R0:W-:Y:S04]  /*0430*/  STG.E.64 desc[UR8][R16.64+-0x20], R28 ;  /* 0xffffe01c10007986 */ /* 0x0001e8000c101b08 */
[----:B-1----:R-:W4:Y:S02]  /*0440*/  LDG.E.64 R26, desc[UR8][R18.64+-0x18] ;  /* 0xffffe808121a7981 */ /* 0x002f24000c1e1b00 */
[----:B----4-:R-:W-:-:S07]  /*0450*/  DMUL R26, |R26|, UR12 ;  /* 0x0000000c1a1a7c28 */ /* 0x010fce0008000200 */
[----:B------:R1:W-:Y:S04]  /*0460*/  STG.E.64 desc[UR8][R16.64+-0x18], R26 ;  /* 0xffffe81a10007986 */ /* 0x0003e8000c101b08 */
[----:B--2---:R-:W2:Y:S02]  /*0470*/  LDG.E.64 R20, desc[UR8][R18.64+-0x10] ;  /* 0xfffff00812147981 */ /* 0x004ea4000c1e1b00 */
[----:B--2---:R-:W-:-:S07]  /*0480*/  DMUL R20, |R20|, UR12 ;  /* 0x0000000c14147c28 */ /* 0x004fce0008000200 */
[----:B------:R2:W-:Y:S04]  /*0490*/  STG.E.64 desc[UR8][R16.64+-0x10], R20 ;  /* 0xfffff01410007986 */ /* 0x0005e8000c101b08 */
[----:B---3--:R-:W3:Y:S02]  /*04a0*/  LDG.E.64 R22, desc[UR8][R18.64+-0x8] ;  /* 0xfffff80812167981 */ /* 0x008ee4000c1e1b00 */
        /* <DEDUP_REMOVED lines=19> */
[----:B------:R-:W-:Y:S04]  /*05e0*/  STG.E.64 desc[UR8][R16.64+0x28], R26 ;  /* 0x0000281a10007986 */ /* 0x000fe8000c101b08 */
[----:B--2---:R-:W2:Y:S01]  /*05f0*/  LDG.E.64 R20, desc[UR8][R18.64+0x30] ;  /* 0x0000300812147981 */ /* 0x004ea2000c1e1b00 */
[----:B------:R-:W-:Y:S01]  /*0600*/  IADD3 R25, PT, PT, R25, 0x10, RZ ;  /* 0x0000001019197810 */ /* 0x000fe20007ffe0ff */
[----:B--2---:R-:W-:-:S07]  /*0610*/  DMUL R20, |R20|, UR12 ;  /* 0x0000000c14147c28 */ /* 0x004fce0008000200 */
[----:B------:R1:W-:Y:S04]  /*0620*/  STG.E.64 desc[UR8][R16.64+0x30], R20 ;  /* 0x0000301410007986 */ /* 0x0003e8000c101b08 */
[----:B---3--:R-:W2:Y:S01]  /*0630*/  LDG.E.64 R22, desc[UR8][R18.64+0x38] ;  /* 0x0000380812167981 */ /* 0x008ea2000c1e1b00 */
[----:B------:R-:W-:Y:S02]  /*0640*/  ISETP.NE.AND P0, PT, R25, RZ, PT ;  /* 0x000000ff1900720c */ /* 0x000fe40003f05270 */
[----:B0-----:R-:W-:-:S05]  /*0650*/  IADD3 R28, P1, PT, R18, 0x80, RZ ;  /* 0x00000080121c7810 */ /* 0x001fca0007f3e0ff */
[----:B------:R-:W-:Y:S01]  /*0660*/  IMAD.X R29, RZ, RZ, R19, P1 ;  /* 0x000000ffff1d7224 */ /* 0x000fe200008e0613 */
[----:B-1----:R-:W-:-:S04]  /*0670*/  IADD3 R20, P2, PT, R16, 0x80, RZ ;  /* 0x0000008010147810 */ /* 0x002fc80007f5e0ff */
[----:B------:R-:W-:Y:S01]  /*0680*/  IADD3.X R27, PT, PT, RZ, R17, RZ, P2, !PT ;  /* 0x00000011ff1b7210 */ /* 0x000fe200017fe4ff */
[----:B--2---:R-:W-:-:S07]  /*0690*/  DMUL R22, |R22|, UR12 ;  /* 0x0000000c16167c28 */ /* 0x004fce0008000200 */
[----:B------:R0:W-:Y:S01]  /*06a0*/  STG.E.64 desc[UR8][R16.64+0x38], R22 ;  /* 0x0000381610007986 */ /* 0x0001e2000c101b08 */
[----:B------:R-:W-:Y:S05]  /*06b0*/  @P0 BRA `(.L_x_109) ;  /* 0xfffffffc00140947 */ /* 0x000fea000383ffff */
[----:B------:R-:W-:-:S07]  /*06c0*/  IMAD.MOV.U32 R21, RZ, RZ, R0 ;  /* 0x000000ffff157224 */ /* 0x000fce00078e0000 */
.L_x_108:
[----:B------:R-:W-:-:S13]  /*06d0*/  ISETP.NE.AND P0, PT, R2, RZ, PT ;  /* 0x000000ff0200720c */ /* 0x000fda0003f05270 */
[----:B------:R-:W-:Y:S05]  /*06e0*/  @!P0 BRA `(.L_x_110) ;  /* 0x0000000400308947 */ /* 0x000fea0003800000 */
[----:B------:R-:W1:Y:S01]  /*06f0*/  LDC.64 R18, c[0x0][0x3b0] ;  /* 0x0000ec00ff127b82 */ /* 0x000e620000000a00 */
[----:B------:R-:W-:Y:S02]  /*0700*/  IADD3 R15, PT, PT, R2, -0x1, RZ ;  /* 0xffffffff020f7810 */ /* 0x000fe40007ffe0ff */
[----:B------:R-:W-:Y:S02]  /*0710*/  ISETP.NE.AND P1, PT, R3, RZ, PT ;  /* 0x000000ff0300720c */ /* 0x000fe40003f25270 */
[----:B------:R-:W-:-:S03]  /*0720*/  ISETP.GE.U32.AND P0, PT, R15, 0x7, PT ;  /* 0x000000070f00780c */ /* 0x000fc60003f06070 */
[----:B0-----:R-:W0:Y:S01]  /*0730*/  LDC.64 R16, c[0x0][0x380] ;  /* 0x0000e000ff107b82 */ /* 0x001e220000000a00 */
[----:B-1----:R-:W-:-:S04]  /*0740*/  IMAD.WIDE.U32 R18, R12, UR6, R18 ;  /* 0x000000060c127c25 */ /* 0x002fc8000f8e0012 */
[----:B------:R-:W-:Y:S01]  /*0750*/  IMAD R19, R13, UR6, R19 ;  /* 0x000000060d137c24 */ /* 0x000fe2000f8e0213 */
[----:B0-----:R-:W-:-:S05]  /*0760*/  IADD3 R14, P2, PT, R14, R16, RZ ;  /* 0x000000100e0e7210 */ /* 0x001fca0007f5e0ff */
[----:B------:R-:W-:Y:S01]  /*0770*/  IMAD.X R15, R24, 0x1, R17, P2 ;  /* 0x00000001180f7824 */ /* 0x000fe200010e0611 */
[----:B------:R-:W-:Y:S07]  /*0780*/  @!P0 BRA `(.L_x_111) ;  /* 0x0000000000708947 */ /* 0x000fee0003800000 */
[C---:B------:R-:W-:Y:S01]  /*0790*/  IMAD.WIDE.U32 R22, R21.reuse, 0x8, R14 ;  /* 0x0000000815167825 */ /* 0x040fe200078e000e */
[----:B------:R-:W0:Y:S04]  /*07a0*/  LDCU.64 UR6, c[0x0][0x3b8] ;  /* 0x00007700ff0677ac */ /* 0x000e280008000a00 */
[----:B------:R-:W0:Y:S01]  /*07b0*/  LDG.E.64 R26, desc[UR8][R22.64] ;  /* 0x00000008161a7981 */ /* 0x000e22000c1e1b00 */
[----:B------:R-:W-:Y:S01]  /*07c0*/  IMAD.WIDE.U32 R12, R21, 0x8, R18 ;  /* 0x00000008150c7825 */ /* 0x000fe200078e0012 */
[----:B0-----:R-:W-:-:S07]  /*07d0*/  DMUL R26, |R26|, UR6 ;  /* 0x000000061a1a7c28 */ /* 0x001fce0008000200 */
        /* <DEDUP_REMOVED lines=9> */
[----:B------:R-:W-:Y:S04]  /*0870*/  STG.E.64 desc[UR8][R12.64+0x18], R28 ;  /* 0x0000181c0c007986 */ /* 0x000fe8000c101b08 */
[----:B0-----:R-:W3:Y:S02]  /*0880*/  LDG.E.64 R26, desc[UR8][R22.64+0x20] ;  /* 0x00002008161a7981 */ /* 0x001ee4000c1e1b00 */
[----:B---3--:R-:W-:-:S07]  /*0890*/  DMUL R26, |R26|, UR6 ;  /* 0x000000061a1a7c28 */ /* 0x008fce0008000200 */
[----:B------:R-:W-:Y:S04]  /*08a0*/  STG.E.64 desc[UR8][R12.64+0x20], R26 ;  /* 0x0000201a0c007986 */ /* 0x000fe8000c101b08 */
[----:B-1----:R-:W3:Y:S02]  /*08b0*/  LDG.E.64 R24, desc[UR8][R22.64+0x28] ;  /* 0x0000280816187981 */ /* 0x002ee4000c1e1b00 */
[----:B---3--:R-:W-:-:S07]  /*08c0*/  DMUL R24, |R24|, UR6 ;  /* 0x0000000618187c28 */ /* 0x008fce0008000200 */
[----:B------:R-:W-:Y:S04]  /*08d0*/  STG.E.64 desc[UR8][R12.64+0x28], R24 ;  /* 0x000028180c007986 */ /* 0x000fe8000c101b08 */
[----:B--2---:R-:W2:Y:S02]  /*08e0*/  LDG.E.64 R16, desc[UR8][R22.64+0x30] ;  /* 0x0000300816107981 */ /* 0x004ea4000c1e1b00 */
[----:B--2---:R-:W-:-:S07]  /*08f0*/  DMUL R16, |R16|, UR6 ;  /* 0x0000000610107c28 */ /* 0x004fce0008000200 */
[----:B------:R0:W-:Y:S04]  /*0900*/  STG.E.64 desc[UR8][R12.64+0x30], R16 ;  /* 0x000030100c007986 */ /* 0x0001e8000c101b08 */
[----:B0-----:R-:W2:Y:S01]  /*0910*/  LDG.E.64 R16, desc[UR8][R22.64+0x38] ;  /* 0x0000380816107981 */ /* 0x001ea2000c1e1b00 */
[----:B------:R-:W-:Y:S01]  /*0920*/  IADD3 R21, PT, PT, R21, 0x8, RZ ;  /* 0x0000000815157810 */ /* 0x000fe20007ffe0ff */
[----:B--2---:R-:W-:-:S07]  /*0930*/  DMUL R28, |R16|, UR6 ;  /* 0x00000006101c7c28 */ /* 0x004fce0008000200 */
[----:B------:R0:W-:Y:S04]  /*0940*/  STG.E.64 desc[UR8][R12.64+0x38], R28 ;  /* 0x0000381c0c007986 */ /* 0x0001e8000c101b08 */
.L_x_111:
[----:B------:R-:W-:Y:S05]  /*0950*/  @!P1 BRA `(.L_x_110) ;  /* 0x0000000000949947 */ /* 0x000fea0003800000 */
[----:B0-----:R-:W-:Y:S01]  /*0960*/  VIADD R12, R3, 0xffffffff ;  /* 0xffffffff030c7836 */ /* 0x001fe20000000000 */
[----:B------:R-:W-:-:S04]  /*0970*/  ISETP.NE.AND P1, PT, R4, RZ, PT ;  /* 0x000000ff0400720c */ /* 0x000fc80003f25270 */
[----:B------:R-:W-:-:S13]  /*0980*/  ISETP.GE.U32.AND P0, PT, R12, 0x3, PT ;  /* 0x000000030c00780c */ /* 0x000fda0003f06070 */
[----:B------:R-:W-:Y:S05]  /*0990*/  @!P0 BRA `(.L_x_112) ;  /* 0x0000000000408947 */ /* 0x000fea0003800000 */
        /* <DEDUP_REMOVED lines=12> */
[----:B------:R-:W2:Y:S01]  /*0a60*/  LDG.E.64 R28, desc[UR8][R16.64+0x18] ;  /* 0x00001808101c7981 */ /* 0x000ea2000c1e1b00 */
[----:B------:R-:W-:Y:S01]  /*0a70*/  IADD3 R21, PT, PT, R21, 0x4, RZ ;  /* 0x0000000415157810 */ /* 0x000fe20007ffe0ff */
[----:B--2---:R-:W-:-:S07]  /*0a80*/  DMUL R28, |R28|, UR6 ;  /* 0x000000061c1c7c28 */ /* 0x004fce0008000200 */
[----:B------:R0:W-:Y:S04]  /*0a90*/  STG.E.64 desc[UR8][R12.64+0x18], R28 ;  /* 0x0000181c0c007986 */ /* 0x0001e8000c101b08 */
.L_x_112:
[----:B------:R-:W-:Y:S05]  /*0aa0*/  @!P1 BRA `(.L_x_110) ;  /* 0x0000000000409947 */ /* 0x000fea0003800000 */
[C---:B------:R-:W-:Y:S01]  /*0ab0*/  IMAD.WIDE.U32 R14, R21.reuse, 0x8, R14 ;  /* 0x00000008150e7825 */ /* 0x040fe200078e000e */
[----:B------:R-:W1:Y:S04]  /*0ac0*/  LDCU.64 UR6, c[0x0][0x3b8] ;  /* 0x00007700ff0677ac */ /* 0x000e680008000a00 */
[----:B0-----:R-:W1:Y:S01]  /*0ad0*/  LDG.E.64 R12, desc[UR8][R14.64] ;  /* 0x000000080e0c7981 */ /* 0x001e62000c1e1b00 */
[----:B------:R-:W-:Y:S01]  /*0ae0*/  ISETP.NE.AND P0, PT, R4, 0x1, PT ;  /* 0x000000010400780c */ /* 0x000fe20003f05270 */
[----:B------:R-:W-:Y:S01]  /*0af0*/  IMAD.WIDE.U32 R18, R21, 0x8, R18 ;  /* 0x0000000815127825 */ /* 0x000fe200078e0012 */
[----:B-1----:R-:W-:-:S07]  /*0b00*/  DMUL R12, |R12|, UR6 ;  /* 0x000000060c0c7c28 */ /* 0x002fce0008000200 */
[----:B------:R1:W-:Y:S04]  /*0b10*/  STG.E.64 desc[UR8][R18.64], R12 ;  /* 0x0000000c12007986 */ /* 0x0003e8000c101b08 */
[----:B------:R-:W-:Y:S05]  /*0b20*/  @!P0 BRA `(.L_x_110) ;  /* 0x0000000000208947 */ /* 0x000fea0003800000 */
[----:B-1----:R-:W2:Y:S01]  /*0b30*/  LDG.E.64 R12, desc[UR8][R14.64+0x8] ;  /* 0x000008080e0c7981 */ /* 0x002ea2000c1e1b00 */
[----:B------:R-:W-:Y:S01]  /*0b40*/  ISETP.NE.AND P0, PT, R4, 0x2, PT ;  /* 0x000000020400780c */ /* 0x000fe20003f05270 */
[----:B--2---:R-:W-:-:S07]  /*0b50*/  DMUL R12, |R12|, UR6 ;  /* 0x000000060c0c7c28 */ /* 0x004fce0008000200 */
[----:B------:R2:W-:Y:S05]  /*0b60*/  STG.E.64 desc[UR8][R18.64+0x8], R12 ;  /* 0x0000080c12007986 */ /* 0x0005ea000c101b08 */
[----:B------:R-:W-:Y:S05]  /*0b70*/  @!P0 BRA `(.L_x_110) ;  /* 0x00000000000c8947 */ /* 0x000fea0003800000 */
[----:B------:R-:W2:Y:S02]  /*0b80*/  LDG.E.64 R14, desc[UR8][R14.64+0x10] ;  /* 0x000010080e0e7981 */ /* 0x000ea4000c1e1b00 */
[----:B--2---:R-:W-:-:S07]  /*0b90*/  DMUL R12, |R14|, UR6 ;  /* 0x000000060e0c7c28 */ /* 0x004fce0008000200 */
[----:B------:R3:W-:Y:S04]  /*0ba0*/  STG.E.64 desc[UR8][R18.64+0x10], R12 ;  /* 0x0000100c12007986 */ /* 0x0007e8000c101b08 */
.L_x_110:
[----:B------:R-:W-:Y:S05]  /*0bb0*/  BRA.U UP2, `(.L_x_113) ;  /* 0xfffffff502787547 */ /* 0x000fea000b83ffff */
[----:B------:R-:W-:Y:S05]  /*0bc0*/  BRA.U UP1, `(.L_x_114) ;  /* 0xfffffff501587547 */ /* 0x000fea000b83ffff */
[----:B------:R-:W-:Y:S05]  /*0bd0*/  EXIT ;  /* 0x000000000000794d */ /* 0x000fea0003800000 */
.L_x_115:
        /* <DEDUP_REMOVED lines=10> */
.L_x_147:


//--------------------- .text._Z6fill3D14cudaPitchedPtriii --------------------------
	.section	.text._Z6fill3D14cudaPitchedPtriii,"ax",@progbits
	.align	128
        .global         _Z6fill3D14cudaPitchedPtriii
        .type           _Z6fill3D14cudaPitchedPtriii,@function
        .size           _Z6fill3D14cudaPitchedPtriii,(.L_x_148 - _Z6fill3D14cudaPitchedPtriii)
        .other          _Z6fill3D14cudaPitchedPtriii,@"STO_CUDA_ENTRY STV_DEFAULT"
_Z6fill3D14cudaPitchedPtriii:
.text._Z6fill3D14cudaPitchedPtriii:
[----:B------:R-:W-:Y:S01]  /*0000*/  LDC R1, c[0x0][0x37c] ;  /* 0x0000df00ff017b82 */ /* 0x000fe20000000800 */
[----:B------:R-:W-:Y:S05]  /*0010*/  EXIT ;  /* 0x000000000000794d */ /* 0x000fea0003800000 */
.L_x_116:
        /* <DEDUP_REMOVED lines=14> */
.L_x_148:


//--------------------- .text._Z15fill2D_specificPdmii --------------------------
	.section	.text._Z15fill2D_specificPdmii,"ax",@progbits
	.align	128
        .global         _Z15fill2D_specificPdmii
        .type           _Z15fill2D_specificPdmii,@function
        .size           _Z15fill2D_specificPdmii,(.L_x_149 - _Z15fill2D_specificPdmii)
        .other          _Z15fill2D_specificPdmii,@"STO_CUDA_ENTRY STV_DEFAULT"
_Z15fill2D_specificPdmii:
.text._Z15fill2D_specificPdmii:
[----:B------:R-:W0:Y:S01]  /*0000*/  LDC R1, c[0x0][0x37c] ;  /* 0x0000df00ff017b82 */ /* 0x000e220000000800 */
[----:B------:R-:W-:Y:S02]  /*0010*/  HFMA2 R23, -RZ, RZ, 2.01953125, -0.038726806640625 ;  /* 0x400aa8f5ff177431 */ /* 0x000fe400000001ff */
[----:B0-----:R-:W-:Y:S01]  /*0020*/  VIADD R1, R1, 0xfffffa00 ;  /* 0xfffffa0001017836 */ /* 0x001fe20000000000 */
[----:B------:R-:W-:Y:S01]  /*0030*/  CS2R R20, SRZ ;  /* 0x0000000000147805 */ /* 0x000fe2000001ff00 */
[----:B------:R-:W-:Y:S02]  /*0040*/  IMAD.MOV.U32 R22, RZ, RZ, -0x3d70a3d7 ;  /* 0xc28f5c29ff167424 */ /* 0x000fe400078e00ff */
[----:B------:R-:W-:Y:S02]  /*0050*/  HFMA2 R5, -RZ, RZ, 1.9833984375, -25264 ;  /* 0x3feff62bff057431 */ /* 0x000fe400000001ff */
[----:B------:R-:W-:Y:S01]  /*0060*/  IMAD.MOV.U32 R4, RZ, RZ, 0x6ae7d567 ;  /* 0x6ae7d567ff047424 */ /* 0x000fe200078e00ff */
[----:B------:R-:W-:Y:S01]  /*0070*/  MOV R8, 0x7f62b6ae ;  /* 0x7f62b6ae00087802 */ /* 0x000fe20000000f00 */
[----:B------:R-:W-:Y:S01]  /*0080*/  IMAD.MOV.U32 R6, RZ, RZ, 0x487fcb92 ;  /* 0x487fcb92ff067424 */ /* 0x000fe200078e00ff */
[----:B------:R0:W-:Y:S01]  /*0090*/  STL.128 [R1+0x70], R20 ;  /* 0x0000701401007387 */ /* 0x0001e20000100c00 */
[----:B------:R-:W-:Y:S01]  /*00a0*/  IMAD.MOV.U32 R7, RZ, RZ, -0x40b28241 ;  /* 0xbf4d7dbfff077424 */ /* 0x000fe200078e00ff */
[----:B------:R-:W-:Y:S01]  /*00b0*/  CS2R R10, SRZ ;  /* 0x00000000000a7805 */ /* 0x000fe2000001ff00 */
[----:B------:R-:W-:-:S02]  /*00c0*/  IMAD.MOV.U32 R9, RZ, RZ, 0x3fa93dd9 ;  /* 0x3fa93dd9ff097424 */ /* 0x000fc400078e00ff */
[----:B------:R-:W-:Y:S02]  /*00d0*/  HFMA2 R13, -RZ, RZ, -1.8916015625, -3850 ;  /* 0xbf91eb85ff0d7431 */ /* 0x000fe400000001ff */
[----:B------:R-:W-:Y:S01]  /*00e0*/  IMAD.MOV.U32 R16, RZ, RZ, -0x141205bc ;  /* 0xebedfa44ff107424 */ /* 0x000fe200078e00ff */
[----:B------:R1:W-:Y:S01]  /*00f0*/  STL.128 [R1+0x30], R4 ;  /* 0x0000300401007387 */ /* 0x0003e20000100c00 */
[----:B------:R-:W-:Y:S01]  /*0100*/  IMAD.MOV.U32 R17, RZ, RZ, 0x4050e5c0 ;  /* 0x4050e5c0ff117424 */ /* 0x000fe200078e00ff */
[----:B------:R-:W-:Y:S01]  /*0110*/  CS2R R18, SRZ ;  /* 0x0000000000127805 */ /* 0x000fe2000001ff00 */
[----:B------:R-:W-:Y:S01]  /*0120*/  IMAD.MOV.U32 R12, RZ, RZ, 0x1eb851ec ;  /* 0x1eb851ecff0c7424 */ /* 0x000fe200078e00ff */
[----:B------:R2:W-:Y:S01]  /*0130*/  STL.128 [R1+0x40], R8 ;  /* 0x0000400801007387 */ /* 0x0005e20000100c00 */
[----:B------:R-:W-:Y:S01]  /*0140*/  CS2R R14, SRZ ;  /* 0x00000000000e7805 */ /* 0x000fe2000001ff00 */
[----:B------:R-:W-:Y:S01]  /*0150*/  IMAD.MOV.U32 R26, RZ, RZ, -0x141205bc ;  /* 0xebedfa44ff1a7424 */ /* 0x000fe200078e00ff */
[----:B------:R-:W-:Y:S01]  /*0160*/  CS2R R24, SRZ ;  /* 0x0000000000187805 */ /* 0x000fe2000001ff00 */
[----:B------:R3:W-:Y:S01]  /*0170*/  STL.128 [R1+0xe0], R16 ;  /* 0x0000e01001007387 */ /* 0x0007e20000100c00 */
[----:B------:R-:W-:-:S02]  /*0180*/  IMAD.MOV.U32 R27, RZ, RZ, -0x3faf1a40 ;  /* 0xc050e5c0ff1b7424 */ /* 0x000fc400078e00ff */
[----:B0-----:R-:W-:Y:S02]  /*0190*/  HFMA2 R20, -RZ, RZ, -0.000710010528564453125, 24.9375 ;  /* 0x91d14e3cff147431 */ /* 0x001fe400000001ff */
[----:B------:R-:W-:Y:S01]  /*01a0*/  IMAD.MOV.U32 R21, RZ, RZ, 0x3feffe5c ;  /* 0x3feffe5cff157424 */ /* 0x000fe200078e00ff */
[----:B------:R-:W-:Y:S01]  /*01b0*/  MOV R23, 0x3f91eb85 ;  /* 0x3f91eb8500177802 */ /* 0x000fe20000000f00 */
[----:B------:R-:W-:Y:S01]  /*01c0*/  IMAD.MOV.U32 R22, RZ, RZ, 0x1eb851ec ;  /* 0x1eb851ecff167424 */ /* 0x000fe200078e00ff */
[----:B------:R-:W-:Y:S01]  /*01d0*/  MOV R30, 0x91d14e3c ;  /* 0x91d14e3c001e7802 */ /* 0x000fe20000000f00 */
[----:B------:R-:W-:Y:S01]  /*01e0*/  IMAD.MOV.U32 R31, RZ, RZ, -0x401001a4 ;  /* 0xbfeffe5cff1f7424 */ /* 0x000fe200078e00ff */
[----:B-1----:R-:W-:Y:S01]  /*01f0*/  CS2R R6, SRZ ;  /* 0x0000000000067805 */ /* 0x002fe2000001ff00 */
[----:B------:R-:W-:Y:S01]  /*0200*/  IMAD.MOV.U32 R4, RZ, RZ, -0x346dc5d ;  /* 0xfcb923a3ff047424 */ /* 0x000fe200078e00ff */
[----:B------:R0:W-:Y:S01]  /*0210*/  STL.128 [R1+0x1d0], R20 ;  /* 0x0001d01401007387 */ /* 0x0001e20000100c00 */
[----:B------:R-:W-:Y:S01]  /*0220*/  IMAD.MOV.U32 R5, RZ, RZ, -0x40100b79 ;  /* 0xbfeff487ff057424 */ /* 0x000fe200078e00ff */
[----:B--2---:R-:W-:Y:S01]  /*0230*/  MOV R9, 0xbf4d7dbf ;  /* 0xbf4d7dbf00097802 */ /* 0x004fe20000000f00 */
[----:B------:R-:W-:Y:S01]  /*0240*/  IMAD.MOV.U32 R8, RZ, RZ, 0x487fcb92 ;  /* 0x487fcb92ff087424 */ /* 0x000fe200078e00ff */
[----:B------:R-:W-:Y:S01]  /*0250*/  CS2R R28, SRZ ;  /* 0x00000000001c7805 */ /* 0x000fe2000001ff00 */
[----:B------:R-:W-:Y:S01]  /*0260*/  IMAD.MOV.U32 R10, RZ, RZ, -0xf27bb30 ;  /* 0xf0d844d0ff0a7424 */ /* 0x000fe200078e00ff */
[----:B------:R1:W-:Y:S01]  /*0270*/  STL.128 [R1+0x100], R4 ;  /* 0x0001000401007387 */ /* 0x0003e20000100c00 */
[----:B------:R-:W-:Y:S01]  /*0280*/  IMAD.MOV.U32 R11, RZ, RZ, 0x3fa94af4 ;  /* 0x3fa94af4ff0b7424 */ /* 0x000fe200078e00ff */
[----:B---3--:R-:W-:Y:S01]  /*0290*/  MOV R17, 0x3f2a36e2 ;  /* 0x3f2a36e200117802 */ /* 0x008fe20000000f00 */
[----:B------:R-:W-:Y:S01]  /*02a0*/  IMAD.MOV.U32 R16, RZ, RZ, -0x14e3bcd3 ;  /* 0xeb1c432dff107424 */ /* 0x000fe200078e00ff */
[----:B------:R2:W-:Y:S01]  /*02b0*/  STL.128 [R1+0xa0], R12 ;  /* 0x0000a00c01007387 */ /* 0x0005e20000100c00 */
[----:B------:R-:W-:-:S02]  /*02c0*/  IMAD.MOV.U32 R18, RZ, RZ, -0x624dd2f2 ;  /* 0x9db22d0eff127424 */ /* 0x000fc400078e00ff */
[----:B------:R-:W-:Y:S02]  /*02d0*/  HFMA2 R33, -RZ, RZ, 1.9150390625, 1.4619140625 ;  /* 0x3fa93dd9ff217431 */ /* 0x000fe400000001ff */
[----:B------:R-:W-:Y:S01]  /*02e0*/  IMAD.MOV.U32 R19, RZ, RZ, -0x40035811 ;  /* 0xbffca7efff137424 */ /* 0x000fe200078e00ff */
[----:B------:R3:W-:Y:S01]  /*02f0*/  STL.128 [R1+0x170], R8 ;  /* 0x0001700801007387 */ /* 0x0007e20000100c00 */
[----:B------:R-:W-:Y:S01]  /*0300*/  MOV R34, 0x1eb851ec ;  /* 0x1eb851ec00227802 */ /* 0x000fe20000000f00 */
[----:B0-----:R-:W-:Y:S02]  /*0310*/  HFMA2 R20, -RZ, RZ, -0.002532958984375, -1.513671875 ;  /* 0x9930be0eff147431 */ /* 0x001fe400000001ff */
[----:B------:R-:W-:Y:S01]  /*0320*/  IMAD.MOV.U32 R21, RZ, RZ, -0x4026e7d6 ;  /* 0xbfd9182aff157424 */ /* 0x000fe200078e00ff */
[----:B------:R-:W-:Y:S01]  /*0330*/  MOV R23, 0x80000000 ;  /* 0x8000000000177802 */ /* 0x000fe20000000f00 */
[----:B------:R-:W-:Y:S01]  /*0340*/  IMAD.MOV.U32 R22, RZ, RZ, 0x0 ;  /* 0x00000000ff167424 */ /* 0x000fe200078e00ff */
[----:B------:R0:W-:Y:S01]  /*0350*/  STL.128 [R1+0x80], R24 ;  /* 0x0000801801007387 */ /* 0x0001e20000100c00 */
[----:B------:R-:W-:-:S02]  /*0360*/  IMAD.MOV.U32 R35, RZ, RZ, 0x3f91eb85 ;  /* 0x3f91eb85ff237424 */ /* 0x000fc400078e00ff */
[----:B-1----:R-:W-:Y:S02]  /*0370*/  HFMA2 R4, -RZ, RZ, 3.7491321563720703125e-05, 0.020599365234375 ;  /* 0x02752546ff047431 */ /* 0x002fe400000001ff */
[----:B------:R-:W-:Y:S01]  /*0380*/  IMAD.MOV.U32 R5, RZ, RZ, 0x3f9b089a ;  /* 0x3f9b089aff057424 */ /* 0x000fe200078e00ff */
[----:B------:R1:W-:Y:S01]  /*0390*/  STL.128 [R1+0x2c0], R20 ;  /* 0x0002c01401007387 */ /* 0x0003e20000100c00 */
[----:B------:R-:W-:Y:S01]  /*03a0*/  IMAD.MOV.U32 R6, RZ, RZ, 0x7ced9168 ;  /* 0x7ced9168ff067424 */ /* 0x000fe200078e00ff */
[----:B------:R-:W-:Y:S01]  /*03b0*/  MOV R7, 0xbff0353f ;  /* 0xbff0353f00077802 */ /* 0x000fe20000000f00 */
[----:B--2---:R-:W-:Y:S02]  /*03c0*/  HFMA2 R14, -RZ, RZ, 7168, 2488 ;  /* 0x6f0068dcff0e7431 */ /* 0x004fe400000001ff */
[----:B------:R-:W-:Y:S01]  /*03d0*/  IMAD.MOV.U32 R12, RZ, RZ, 0x1a36e2f ;  /* 0x01a36e2fff0c7424 */ /* 0x000fe200078e00ff */
[----:B------:R2:W-:Y:S01]  /*03e0*/  STL.128 [R1+0x90], R28 ;  /* 0x0000901c01007387 */ /* 0x0005e20000100c00 */
[----:B---3--:R-:W-:-:S02]  /*03f0*/  HFMA2 R10, -RZ, RZ, 1.052734375, 0.0006351470947265625 ;  /* 0x3c361134ff0a7431 */ /* 0x008fc400000001ff */
[----:B------:R-:W-:Y:S01]  /*0400*/  IMAD.MOV.U32 R8, RZ, RZ, 0x4816f007 ;  /* 0x4816f007ff087424 */ /* 0x000fe200078e00ff */
[----:B------:R-:W-:Y:S01]  /*0410*/  MOV R38, 0x0 ;  /* 0x0000000000267802 */ /* 0x000fe20000000f00 */
[----:B------:R-:W-:Y:S01]  /*0420*/  IMAD.MOV.U32 R9, RZ, RZ, 0x3ff1fc50 ;  /* 0x3ff1fc50ff097424 */ /* 0x000fe200078e00ff */
[----:B------:R3:W-:Y:S01]  /*0430*/  STL.128 [R1+0x280], R4 ;  /* 0x0002800401007387 */ /* 0x0007e20000100c00 */
[----:B------:R-:W-:Y:S02]  /*0440*/  IMAD.MOV.U32 R11, RZ, RZ, -0x4025ad43 ;  /* 0xbfda52bdff0b7424 */ /* 0x000fe400078e00ff */
[----:B0-----:R-:W-:Y:S02]  /*0450*/  HFMA2 R24, -RZ, RZ, -48.96875, -14120 ;  /* 0xd21ff2e5ff187431 */ /* 0x001fe400000001ff */
[----:B------:R-:W-:Y:S01]  /*0460*/  IMAD.MOV.U32 R13, RZ, RZ, -0x406dfa44 ;  /* 0xbf9205bcff0d7424 */ /* 0x000fe200078e00ff */
[----:B------:R0:W-:Y:S01]  /*0470*/  STL.128 [R1+0x250], R16 ;  /* 0x0002501001007387 */ /* 0x0001e20000100c00 */
[----:B------:R-:W-:Y:S01]  /*0480*/  IMAD.MOV.U32 R15, RZ, RZ, 0x3ff00481 ;  /* 0x3ff00481ff0f7424 */ /* 0x000fe200078e00ff */
[----:B-1----:R-:W-:Y:S01]  /*0490*/  MOV R22, 0x295e9e1b ;  /* 0x295e9e1b00167802 */ /* 0x002fe20000000f00 */
[----:B------:R-:W-:Y:S01]  /*04a0*/  IMAD.MOV.U32 R20, RZ, RZ, 0x2de00d1b ;  /* 0x2de00d1bff147424 */ /* 0x000fe200078e00ff */
[----:B------:R1:W-:Y:S01]  /*04b0*/  STL.128 [R1+0x290], R8 ;  /* 0x0002900801007387 */ /* 0x0003e20000100c00 */
[----:B------:R-:W-:Y:S01]  /*04c0*/  IMAD.MOV.U32 R21, RZ, RZ, 0x40511090 ;  /* 0x40511090ff157424 */ /* 0x000fe200078e00ff */
[----:B------:R-:W-:Y:S01]  /*04d0*/  CS2R R26, SRZ ;  /* 0x00000000001a7805 */ /* 0x000fe2000001ff00 */
[----:B------:R-:W-:Y:S01]  /*04e0*/  IMAD.MOV.U32 R23, RZ, RZ, 0x400090cb ;  /* 0x400090cbff177424 */ /* 0x000fe200078e00ff */
[----:B--2---:R-:W-:Y:S01]  /*04f0*/  MOV R29, 0xbf8ff2e4 ;  /* 0xbf8ff2e4001d7802 */ /* 0x004fe20000000f00 */
[----:B------:R-:W-:Y:S01]  /*0500*/  IMAD.MOV.U32 R28, RZ, RZ, -0x71758e22 ;  /* 0x8e8a71deff1c7424 */ /* 0x000fe200078e00ff */
[----:B------:R2:W-:Y:S01]  /*0510*/  STL.128 [R1+0x230], R12 ;  /* 0x0002300c01007387 */ /* 0x0005e20000100c00 */
[----:B------:R-:W-:-:S02]  /*0520*/  IMAD.MOV.U32 R30, RZ, RZ, -0x72474539 ;  /* 0x8db8bac7ff1e7424 */ /* 0x000fc400078e00ff */
[----:B---3--:R-:W-:Y:S02]  /*0530*/  HFMA2 R7, -RZ, RZ, -2.009765625, 410.25 ;  /* 0xc0055e69ff077431 */ /* 0x008fe400000001ff */
[----:B------:R-:W-:Y:S01]  /*0540*/  IMAD.MOV.U32 R31, RZ, RZ, -0x40a90ffa ;  /* 0xbf56f006ff1f7424 */ /* 0x000fe200078e00ff */
[----:B------:R3:W-:Y:S01]  /*0550*/  STL.128 [R1+0x350], R20 ;  /* 0x0003501401007387 */ /* 0x0007e20000100c00 */
[----:B------:R-:W-:Y:S01]  /*0560*/  IMAD.MOV.U32 R5, RZ, RZ, -0x4094f766 ;  /* 0xbf6b089aff057424 */ /* 0x000fe200078e00ff */
[----:B0-----:R-:W-:Y:S01]  /*0570*/  MOV R17, 0x3f90e560 ;  /* 0x3f90e56000117802 */ /* 0x001fe20000000f00 */
[----:B------:R-:W-:Y:S01]  /*0580*/  IMAD.MOV.U32 R16, RZ, RZ, 0x4189374c ;  /* 0x4189374cff107424 */ /* 0x000fe200078e00ff */
[----:B------:R0:W-:Y:S01]  /*0590*/  STL.128 [R1+0x270], R28 ;  /* 0x0002701c01007387 */ /* 0x0001e20000100c00 */
[----:B------:R-:W-:Y:S01]  /*05a0*/  IMAD.MOV.U32 R18, RZ, RZ, 0x1758e219 ;  /* 0x1758e219ff127424 */ /* 0x000fe200078e00ff */
[----:B-1----:R-:W-:Y:S01]  /*05b0*/  MOV R10, 0x0 ;  /* 0x00000000000a7802 */ /* 0x002fe20000000f00 */
[----:B------:R-:W-:Y:S01]  /*05c0*/  IMAD.MOV.U32 R19, RZ, RZ, -0x40072e49 ;  /* 0xbff8d1b7ff137424 */ /* 0x000fe200078e00ff */
[----:B------:R-:W-:Y:S01]  /*05d0*/  CS2R R36, SRZ ;  /* 0x0000000000247805 */ /* 0x000fe2000001ff00 */
[----:B------:R-:W-:Y:S01]  /*05e0*/  IMAD.MOV.U32 R6, RZ, RZ, -0x52bd3c36 ;  /* 0xad42c3caff067424 */ /* 0x000fe200078e00ff */
[----:B------:R-:W-:Y:S01]  /*05f0*/  STL.128 [R1], RZ ;  /* 0x000000ff01007387 */ /* 0x000fe20000100c00 */
[----:B------:R-:W-:Y:S01]  /*0600*/  IMAD.MOV.U32 R8, RZ, RZ, -0x5e9e1b09 ;  /* 0xa161e4f7ff087424 */ /* 0x000fe200078e00ff */
[----:B--2---:R-:W-:Y:S01]  /*0610*/  MOV R13, 0x3f1a36e2 ;  /* 0x3f1a36e2000d7802 */ /* 0x004fe20000000f00 */
[----:B------:R-:W-:Y:S01]  /*0620*/  IMAD.MOV.U32 R9, RZ, RZ, 0x3ffc34d6 ;  /* 0x3ffc34d6ff097424 */ /* 0x000fe200078e00ff */
[----:B------:R1:W-:Y:S01]  /*0630*/  STL.128 [R1+0x2e0], R16 ;  /* 0x0002e01001007387 */ /* 0x0003e20000100c00 */
[----:B------:R-:W-:-:S02]  /*0640*/  IMAD.MOV.U32 R11, RZ, RZ, -0x80000000 ;  /* 0x80000000ff0b7424 */ /* 0x000fc400078e00ff */
[----:B---3--:R-:W-:Y:S02]  /*0650*/  HFMA2 R21, -RZ, RZ, 1.8427734375, 0.01010894775390625 ;  /* 0x3f5f212dff157431 */ /* 0x008fe400000001ff */
[----:B------:R-:W-:Y:S01]  /*0660*/  IMAD.MOV.U32 R20, RZ, RZ, 0x77318fc5 ;  /* 0x77318fc5ff147424 */ /* 0x000fe200078e00ff */
[----:B------:R2:W-:Y:S01]  /*0670*/  STL.128 [R1+0x310], R4 ;  /* 0x0003100401007387 */ /* 0x0005e20000100c00 */
[----:B------:R-:W-:Y:S02]  /*0680*/  IMAD.MOV.U32 R22, RZ, RZ, 0x30be0ded ;  /* 0x30be0dedff167424 */ /* 0x000fe400078e00ff */
[----:B0-----:R-:W-:Y:S02]  /*0690*/  HFMA2 R29, -RZ, RZ, -1.9384765625, 24.921875 ;  /* 0xbfc14e3bff1d7431 */ /* 0x001fe400000001ff */
[----:B------:R-:W-:Y:S01]  /*06a0*/  IMAD.MOV.U32 R23, RZ, RZ, 0x3f782a99 ;  /* 0x3f782a99ff177424 */ /* 0x000fe200078e00ff */
[----:B------:R0:W-:Y:S01]  /*06b0*/  STL.128 [R1+0x320], R8 ;  /* 0x0003200801007387 */ /* 0x0001e20000100c00 */
[----:B------:R-:W-:Y:S01]  /*06c0*/  IMAD.MOV.U32 R32, RZ, RZ, 0x7f62b6ae ;  /* 0x7f62b6aeff207424 */ /* 0x000fe200078e00ff */
[----:B------:R-:W3:Y:S01]  /*06d0*/  LDCU.64 UR4, c[0x0][0x358] ;  /* 0x00006b00ff0477ac */ /* 0x000ee20008000a00 */
[----:B------:R-:W-:Y:S01]  /*06e0*/  IMAD.MOV.U32 R25, RZ, RZ, -0x3fc34091 ;  /* 0xc03cbf6fff197424 */ /* 0x000fe200078e00ff */
[----:B------:R4:W-:Y:S01]  /*06f0*/  STL.128 [R1+0x3f0], R20 ;  /* 0x0003f01401007387 */ /* 0x0009e20000100c00 */
[----:B------:R-:W-:-:S02]  /*0700*/  IMAD.MOV.U32 R12, RZ, RZ, -0x14e3bcd3 ;  /* 0xeb1c432dff0c7424 */ /* 0x000fc400078e00ff */
[----:B------:R-:W-:Y:S02]  /*0710*/  IMAD.MOV.U32 R14, RZ, RZ, 0x29c779a7 ;  /* 0x29c779a7ff0e7424 */ /* 0x000fe400078e00ff */
[----:B-1----:R-:W-:Y:S02]  /*0720*/  HFMA2 R19, -RZ, RZ, -0.0 , 0 ;  /* 0x80000000ff137431 */ /* 0x002fe400000001ff */
[----:B------:R-:W-:Y:S01]  /*0730*/  IMAD.MOV.U32 R15, RZ, RZ, 0x4040923a ;  /* 0x4040923aff0f7424 */ /* 0x000fe200078e00ff */
[----:B------:R1:W-:Y:S01]  /*0740*/  STL.128 [R1+0xf0], R32 ;  /* 0x0000f02001007387 */ /* 0x0003e20000100c00 */
[----:B------:R-:W-:Y:S02]  /*0750*/  IMAD.MOV.U32 R28, RZ, RZ, -0x32ca57a8 ;  /* 0xcd35a858ff1c7424 */ /* 0x000fe400078e00ff */
[----:B--2---:R-:W-:Y:S02]  /*0760*/  HFMA2 R5, -RZ, RZ, 1.9111328125, -0.340576171875 ;  /* 0x3fa5b573ff057431 */ /* 0x004fe400000001ff */
[----:B------:R-:W-:Y:S01]  /*0770*/  IMAD.MOV.U32 R30, RZ, RZ, 0x75f6fd22 ;  /* 0x75f6fd22ff1e7424 */ /* 0x000fe200078e00ff */
[----:B------:R2:W-:Y:S01]  /*0780*/  STL.128 [R1+0x260], R24 ;  /* 0x0002601801007387 */ /* 0x0005e20000100c00 */
[----:B------:R-:W-:-:S02]  /*0790*/  IMAD.MOV.U32 R31, RZ, RZ, 0x3f719ce0 ;  /* 0x3f719ce0ff1f7424 */ /* 0x000fc400078e00ff */
[----:B0-----:R-:W-:Y:S01]  /*07a0*/  HFMA2 R11, -RZ, RZ, 1.9462890625, 754 ;  /* 0x3fc961e4ff0b7431 */ /* 0x001fe200000001ff */
[----:B------:R-:W-:Y:S01]  /*07b0*/  MOV R16, 0xbe76c8b4 ;  /* 0xbe76c8b400107802 */ /* 0x000fe20000000f00 */
[----:B------:R-:W-:Y:S01]  /*07c0*/  IMAD.MOV.U32 R17, RZ, RZ, -0x401ae561 ;  /* 0xbfe51a9fff117424 */ /* 0x000fe200078e00ff */
[----:B------:R-:W-:Y:S01]  /*07d0*/  MOV R8, 0x25aee632 ;  /* 0x25aee63200087802 */ /* 0x000fe20000000f00 */
[----:B----4-:R-:W-:Y:S01]  /*07e0*/  HFMA2 R22, -RZ, RZ, 13696, 0.00931549072265625 ;  /* 0x72b020c5ff167431 */ /* 0x010fe200000001ff */
[----:B------:R-:W-:Y:S01]  /*07f0*/  MOV R20, 0x1f8a0903 ;  /* 0x1f8a090300147802 */ /* 0x000fe20000000f00 */
[----:B------:R-:W-:Y:S01]  /*0800*/  IMAD.MOV.U32 R21, RZ, RZ, -0x4065119d ;  /* 0xbf9aee63ff157424 */ /* 0x000fe200078e00ff */
[----:B------:R0:W-:Y:S01]  /*0810*/  STL.128 [R1+0x2b0], R12 ;  /* 0x0002b00c01007387 */ /* 0x0001e20000100c00 */
[----:B------:R-:W-:Y:S02]  /*0820*/  IMAD.MOV.U32 R23, RZ, RZ, -0x401c6e98 ;  /* 0xbfe39168ff177424 */ /* 0x000fe400078e00ff */
[----:B-1----:R-:W-:-:S02]  /*0830*/  HFMA2 R34, -RZ, RZ, 4652, 3.79296875 ;  /* 0x6c8b4396ff227431 */ /* 0x002fc400000001ff */
[----:B------:R-:W-:Y:S01]  /*0840*/  IMAD.MOV.U32 R18, RZ, RZ, 0x0 ;  /* 0x00000000ff127424 */ /* 0x000fe200078e00ff */
[----:B------:R1:W-:Y:S01]  /*0850*/  STL.128 [R1+0x330], R28 ;  /* 0x0003301c01007387 */ /* 0x0003e20000100c00 */
[----:B------:R-:W-:Y:S02]  /*0860*/  IMAD.MOV.U32 R4, RZ, RZ, -0x154c985f ;  /* 0xeab367a1ff047424 */ /* 0x000fe400078e00ff */
[----:B--2---:R-:W-:Y:S02]  /*0870*/  HFMA2 R24, -RZ, RZ, -2005, 1743 ;  /* 0xe7d566cfff187431 */ /* 0x004fe400000001ff */
[----:B------:R-:W-:Y:S01]  /*0880*/  IMAD.MOV.U32 R6, RZ, RZ, 0x46dc5d64 ;  /* 0x46dc5d64ff067424 */ /* 0x000fe200078e00ff */
[----:B------:R2:W-:Y:S01]  /*0890*/  STL.128 [R1+0x470], R20 ;  /* 0x0004701401007387 */ /* 0x0005e20000100c00 */
[----:B------:R-:W-:Y:S01]  /*08a0*/  IMAD.MOV.U32 R7, RZ, RZ, -0x3fe387fd ;  /* 0xc01c7803ff077424 */ /* 0x000fe200078e00ff */
[----:B------:R-:W-:Y:S01]  /*08b0*/  MOV R27, 0xc0507a09 ;  /* 0xc0507a09001b7802 */ /* 0x000fe20000000f00 */
[----:B------:R-:W-:Y:S01]  /*08c0*/  IMAD.MOV.U32 R9, RZ, RZ, -0x40057c1c ;  /* 0xbffa83e4ff097424 */ /* 0x000fe200078e00ff */
[----:B------:R4:W-:Y:S01]  /*08d0*/  STL.128 [R1+0x380], R16 ;  /* 0x0003801001007387 */ /* 0x0009e20000100c00 */
[----:B------:R-:W-:-:S02]  /*08e0*/  IMAD.MOV.U32 R10, RZ, RZ, -0x89a0275 ;  /* 0xf765fd8bff0a7424 */ /* 0x000fc400078e00ff */
[----:B------:R-:W-:Y:S02]  /*08f0*/  IMAD.MOV.U32 R32, RZ, RZ, 0xd1b7176 ;  /* 0x0d1b7176ff207424 */ /* 0x000fe400078e00ff */
[----:B0-----:R-:W-:Y:S02]  /*0900*/  HFMA2 R15, -RZ, RZ, 2.064453125, -0.062347412109375 ;  /* 0x4021abfbff0f7431 */ /* 0x001fe400000001ff */
[----:B------:R-:W-:Y:S01]  /*0910*/  IMAD.MOV.U32 R33, RZ, RZ, 0x3f802de0 ;  /* 0x3f802de0ff217424 */ /* 0x000fe200078e00ff */
[----:B------:R-:W-:Y:S01]  /*0920*/  MOV R12, 0xca57a787 ;  /* 0xca57a787000c7802 */ /* 0x000fe20000000f00 */
[----:B------:R-:W-:Y:S01]  /*0930*/  IMAD.MOV.U32 R35, RZ, RZ, -0x40460419 ;  /* 0xbfb9fbe7ff237424 */ /* 0x000fe200078e00ff */
[----:B------:R0:W-:Y:S01]  /*0940*/  STL.128 [R1+0x3a0], R4 ;  /* 0x0003a00401007387 */ /* 0x0001e20000100c00 */
[----:B------:R-:W-:Y:S02]  /*0950*/  IMAD.MOV.U32 R25, RZ, RZ, -0x4007d496 ;  /* 0xbff82b6aff197424 */ /* 0x000fe400078e00ff */
[----:B-1----:R-:W-:-:S02]  /*0960*/  HFMA2 R30, -RZ, RZ, -25264, 3536 ;  /* 0xf62b6ae8ff1e7431 */ /* 0x002fc400000001ff */
[----:B------:R-:W-:Y:S02]  /*0970*/  IMAD.MOV.U32 R26, RZ, RZ, 0x2de00d2 ;  /* 0x02de00d2ff1a7424 */ /* 0x000fe400078e00ff */
[----:B--2---:R-:W-:Y:S02]  /*0980*/  HFMA2 R20, -RZ, RZ, 1.6669921875, 0.40478515625 ;  /* 0x3eab367aff147431 */ /* 0x004fe400000001ff */
[----:B------:R-:W-:Y:S01]  /*0990*/  IMAD.MOV.U32 R13, RZ, RZ, -0x401c3bce ;  /* 0xbfe3c432ff0d7424 */ /* 0x000fe200078e00ff */
[----:B------:R-:W-:Y:S01]  /*09a0*/  MOV R22, 0x8db8bac7 ;  /* 0x8db8bac700167802 */ /* 0x000fe20000000f00 */
[----:B------:R-:W-:Y:S01]  /*09b0*/  IMAD.MOV.U32 R14, RZ, RZ, 0x15b573eb ;  /* 0x15b573ebff0e7424 */ /* 0x000fe200078e00ff */
[----:B------:R1:W-:Y:S01]  /*09c0*/  STL.128 [R1+0x3b0], R8 ;  /* 0x0003b00801007387 */ /* 0x0003e20000100c00 */
[----:B------:R-:W-:Y:S02]  /*09d0*/  IMAD.MOV.U32 R21, RZ, RZ, 0x3fa15b57 ;  /* 0x3fa15b57ff157424 */ /* 0x000fe400078e00ff */
[----:B----4-:R-:W-:-:S02]  /*09e0*/  HFMA2 R18, -RZ, RZ, 9.9956989288330078125e-05, -0.59130859375 ;  /* 0x068db8bbff127431 */ /* 0x010fc400000001ff */
[----:B------:R-:W-:Y:S01]  /*09f0*/  IMAD.MOV.U32 R23, RZ, RZ, 0x3f46f006 ;  /* 0x3f46f006ff177424 */ /* 0x000fe200078e00ff */
[----:B------:R2:W-:Y:S01]  /*0a00*/  STL.128 [R1+0x2d0], R32 ;  /* 0x0002d02001007387 */ /* 0x0005e20000100c00 */
[----:B------:R-:W-:Y:S01]  /*0a10*/  MOV R28, 0x5f06f694 ;  /* 0x5f06f694001c7802 */ /* 0x000fe20000000f00 */
[----:B------:R-:W-:Y:S01]  /*0a20*/  IMAD.MOV.U32 R29, RZ, RZ, -0x40aab368 ;  /* 0xbf554c98ff1d7424 */ /* 0x000fe200078e00ff */
[----:B------:R-:W-:Y:S01]  /*0a30*/  MOV R16, 0x35a85879 ;  /* 0x35a8587900107802 */ /* 0x000fe20000000f00 */
[----:B0-----:R-:W-:Y:S01]  /*0a40*/  HFMA2 R6, -RZ, RZ, 0, 0 ;  /* 0x00000000ff067431 */ /* 0x001fe200000001ff */
[----:B------:R0:W-:Y:S01]  /*0a50*/  STL.128 [R1+0x2f0], R24 ;  /* 0x0002f01801007387 */ /* 0x0001e20000100c00 */
[----:B------:R-:W-:Y:S01]  /*0a60*/  IMAD.MOV.U32 R31, RZ, RZ, 0x3f83dd97 ;  /* 0x3f83dd97ff1f7424 */ /* 0x000fe200078e00ff */
[----:B------:R-:W-:Y:S01]  /*0a70*/  MOV R4, 0x0 ;  /* 0x0000000000047802 */ /* 0x000fe20000000f00 */
[----:B------:R-:W-:Y:S01]  /*0a80*/  IMAD.MOV.U32 R17, RZ, RZ, -0x4007c433 ;  /* 0xbff83bcdff117424 */ /* 0x000fe200078e00ff */
[----:B------:R4:W-:Y:S01]  /*0a90*/  STL.128 [R1+0x340], R12 ;  /* 0x0003400c01007387 */ /* 0x0009e20000100c00 */
[----:B------:R-:W-:-:S02]  /*0aa0*/  IMAD.MOV.U32 R19, RZ, RZ, -0x4047e910 ;  /* 0xbfb816f0ff137424 */ /* 0x000fc400078e00ff */
[----:B-1----:R-:W-:Y:S02]  /*0ab0*/  HFMA2 R8, -RZ, RZ, -1.2060546875, 208.75 ;  /* 0xbcd35a86ff087431 */ /* 0x002fe400000001ff */
[----:B------:R-:W-:Y:S01]  /*0ac0*/  IMAD.MOV.U32 R5, RZ, RZ, -0x80000000 ;  /* 0x80000000ff057424 */ /* 0x000fe200078e00ff */
[----:B------:R-:W-:Y:S01]  /*0ad0*/  CS2R R10, SRZ ;  /* 0x00000000000a7805 */ /* 0x000fe2000001ff00 */
[----:B------:R-:W-:Y:S02]  /*0ae0*/  IMAD.MOV.U32 R7, RZ, RZ, -0x80000000 ;  /* 0x80000000ff077424 */ /* 0x000fe400078e00ff */
[----:B--2---:R-:W-:Y:S02]  /*0af0*/  HFMA2 R35, -RZ, RZ, -1.9755859375, 0.30224609375 ;  /* 0xbfe734d6ff237431 */ /* 0x004fe400000001ff */
[----:B------:R-:W-:Y:S01]  /*0b00*/  IMAD.MOV.U32 R9, RZ, RZ, 0x3f7d14e3 ;  /* 0x3f7d14e3ff097424 */ /* 0x000fe200078e00ff */
[----:B------:R1:W-:Y:S01]  /*0b10*/  STL.128 [R1+0x5c0], R20 ;  /* 0x0005c01401007387 */ /* 0x0003e20000100c00 */
[----:B------:R-:W-:-:S02]  /*0b20*/  IMAD.MOV.U32 R34, RZ, RZ, -0x5e9e1b09 ;  /* 0xa161e4f7ff227424 */ /* 0x000fc400078e00ff */
[----:B0-----:R-:W-:Y:S01]  /*0b30*/  IMAD.MOV.U32 R24, RZ, RZ, -0x5aee6320 ;  /* 0xa5119ce0ff187424 */ /* 0x001fe200078e00ff */
[----:B------:R-:W-:Y:S01]  /*0b40*/  MOV R26, 0xd42c3c9f ;  /* 0xd42c3c9f001a7802 */ /* 0x000fe20000000f00 */
[----:B------:R-:W-:Y:S01]  /*0b50*/  IMAD.MOV.U32 R25, RZ, RZ, 0x3f77c1bd ;  /* 0x3f77c1bdff197424 */ /* 0x000fe200078e00ff */
[----:B------:R0:W-:Y:S01]  /*0b60*/  STL.128 [R1+0x400], R28 ;  /* 0x0004001c01007387 */ /* 0x0001e20000100c00 */
[----:B------:R-:W-:Y:S01]  /*0b70*/  IMAD.MOV.U32 R27, RZ, RZ, -0x40621966 ;  /* 0xbf9de69aff1b7424 */ /* 0x000fe200078e00ff */
[----:B----4-:R-:W-:Y:S01]  /*0b80*/  MOV R12, 0xf27bb2ff ;  /* 0xf27bb2ff000c7802 */ /* 0x010fe20000000f00 */
[----:B------:R-:W-:Y:S01]  /*0b90*/  IMAD.MOV.U32 R32, RZ, RZ, -0x14e3bcd3 ;  /* 0xeb1c432dff207424 */ /* 0x000fe200078e00ff */
[----:B------:R-:W-:Y:S01]  /*0ba0*/  CS2R R14, SRZ ;  /* 0x00000000000e7805 */ /* 0x000fe2000001ff00 */
[----:B------:R-:W-:Y:S01]  /*0bb0*/  IMAD.MOV.U32 R33, RZ, RZ, 0x3f2a36e2 ;  /* 0x3f2a36e2ff217424 */ /* 0x000fe200078e00ff */
[----:B------:R2:W-:Y:S01]  /*0bc0*/  STL.128 [R1+0x390], R24 ;  /* 0x0003901801007387 */ /* 0x0005e20000100c00 */
[----:B------:R-:W-:-:S02]  /*0bd0*/  IMAD.MOV.U32 R13, RZ, RZ, -0x4018af50 ;  /* 0xbfe750b0ff0d7424 */ /* 0x000fc400078e00ff */
[----:B------:R-:W-:Y:S01]  /*0be0*/  IMAD.MOV.U32 R39, RZ, RZ, 0x3ff00000 ;  /* 0x3ff00000ff277424 */ /* 0x000fe200078e00ff */
[----:B-1----:R-:W1:Y:S01]  /*0bf0*/  LDC R21, c[0x0][0x390] ;  /* 0x0000e400ff157b82 */ /* 0x002e620000000800 */
[----:B------:R4:W-:Y:S01]  /*0c00*/  STL.128 [R1+0x410], R16 ;  /* 0x0004101001007387 */ /* 0x0009e20000100c00 */
[----:B------:R-:W-:-:S03]  /*0c10*/  IADD3 R20, PT, PT, R1, 0x180, RZ ;  /* 0x0000018001147810 */ /* 0x000fc60007ffe0ff */
[----:B------:R-:W-:Y:S01]  /*0c20*/  STL.128 [R1+0x240], R4 ;  /* 0x0002400401007387 */ /* 0x000fe20000100c00 */
[----:B0-----:R-:W-:Y:S01]  /*0c30*/  HFMA2 R30, -RZ, RZ, 423.5, 0.0034351348876953125 ;  /* 0x5e9e1b09ff1e7431 */ /* 0x001fe200000001ff */
[----:B------:R-:W-:Y:S01]  /*0c40*/  MOV R28, 0xa4a8c155 ;  /* 0xa4a8c155001c7802 */ /* 0x000fe20000000f00 */
[----:B------:R-:W-:Y:S01]  /*0c50*/  IMAD.MOV.U32 R29, RZ, RZ, -0x404cbfb2 ;  /* 0xbfb3404eff1d7424 */ /* 0x000fe200078e00ff */
[----:B------:R-:W-:Y:S01]  /*0c60*/  STL.128 [R1+0x300], R4 ;  /* 0x0003000401007387 */ /* 0x000fe20000100c00 */
[----:B------:R-:W-:Y:S02]  /*0c70*/  IMAD.MOV.U32 R31, RZ, RZ, 0x3f80cb29 ;  /* 0x3f80cb29ff1f7424 */ /* 0x000fe400078e00ff */
[----:B--2---:R-:W-:Y:S01]  /*0c80*/  HFMA2 R26, -RZ, RZ, 0.00243377685546875, 34.25 ;  /* 0x18fc5048ff1a7431 */ /* 0x004fe200000001ff */
[----:B------:R-:W-:Y:S01]  /*0c90*/  STL.128 [R1+0x3c0], R4 ;  /* 0x0003c00401007387 */ /* 0x000fe20000100c00 */
[----:B------:R-:W-:Y:S01]  /*0ca0*/  MOV R24, 0x7b4a233a ;  /* 0x7b4a233a00187802 */ /* 0x000fe20000000f00 */
[----:B------:R-:W-:-:S02]  /*0cb0*/  IMAD.MOV.U32 R25, RZ, RZ, -0x403bd07d ;  /* 0xbfc42f83ff197424 */ /* 0x000fc400078e00ff */
[----:B------:R0:W-:Y:S01]  /*0cc0*/  STL.128 [R1+0x420], R4 ;  /* 0x0004200401007387 */ /* 0x0001e20000100c00 */
[----:B----4-:R-:W-:Y:S01]  /*0cd0*/  HFMA2 R18, -RZ, RZ, 15.546875, -0.031005859375 ;  /* 0x4bc6a7f0ff127431 */ /* 0x010fe200000001ff */
[----:B------:R-:W-:Y:S01]  /*0ce0*/  MOV R16, 0x765fd8ae ;  /* 0x765fd8ae00107802 */ /* 0x000fe20000000f00 */
[----:B------:R-:W-:Y:S01]  /*0cf0*/  IMAD.MOV.U32 R17, RZ, RZ, -0x4099e1b1 ;  /* 0xbf661e4fff117424 */ /* 0x000fe200078e00ff */
[----:B------:R2:W-:Y:S01]  /*0d00*/  STL.128 [R1+0x440], R8 ;  /* 0x0004400801007387 */ /* 0x0005e20000100c00 */
[----:B------:R-:W-:Y:S02]  /*0d10*/  IMAD.MOV.U32 R19, RZ, RZ, -0x403676c9 ;  /* 0xbfc98937ff137424 */ /* 0x000fe400078e00ff */
[----:B------:R-:W-:Y:S01]  /*0d20*/  IMAD.MOV.U32 R27, RZ, RZ, -0x408d288d ;  /* 0xbf72d773ff1b7424 */ /* 0x000fe200078e00ff */
[----:B------:R4:W-:Y:S01]  /*0d30*/  STL.128 [R1+0x370], R32 ;  /* 0x0003702001007387 */ /* 0x0009e20000100c00 */
[----:B-1----:R-:W-:-:S03]  /*0d40*/  ISETP.NE.AND P0, PT, R21, 0xc, PT ;  /* 0x0000000c1500780c */ /* 0x002fc60003f05270 */
[----:B------:R1:W-:Y:S01]  /*0d50*/  STL.128 [R1+0x3e0], R12 ;  /* 0x0003e00c01007387 */ /* 0x0003e20000100c00 */
[----:B0-----:R-:W-:Y:S01]  /*0d60*/  HFMA2 R6, -RZ, RZ, 318.5, -0.0758056640625 ;  /* 0x5cfaacdaff067431 */ /* 0x001fe200000001ff */
[----:B------:R-:W-:Y:S01]  /*0d70*/  MOV R4, 0x73eab368 ;  /* 0x73eab36800047802 */ /* 0x000fe20000000f00 */
[----:B------:R-:W-:Y:S01]  /*0d80*/  IMAD.MOV.U32 R5, RZ, RZ, 0x3fab15b5 ;  /* 0x3fab15b5ff057424 */ /* 0x000fe200078e00ff */
[----:B------:R0:W-:Y:S01]  /*0d90*/  STL.128 [R1+0x460], R16 ;  /* 0x0004601001007387 */ /* 0x0001e20000100c00 */
[----:B--2---:R-:W-:Y:S02]  /*0da0*/  HFMA2 R10, -RZ, RZ, 1.2457370758056640625e-05, -0.443115234375 ;  /* 0x00d1b717ff0a7431 */ /* 0x004fe400000001ff */
[----:B------:R-:W-:Y:S01]  /*0db0*/  IMAD.MOV.U32 R7, RZ, RZ, 0x3faec56d ;  /* 0x3faec56dff077424 */ /* 0x000fe200078e00ff */
[----:B------:R-:W-:Y:S01]  /*0dc0*/  MOV R8, 0x9eecbfb1 ;  /* 0x9eecbfb100087802 */ /* 0x000fe20000000f00 */
[----:B------:R-:W-:Y:S01]  /*0dd0*/  IMAD.MOV.U32 R9, RZ, RZ, 0x3f942c3c ;  /* 0x3f942c3cff097424 */ /* 0x000fe200078e00ff */
[----:B----4-:R-:W-:Y:S01]  /*0de0*/  MOV R34, 0x5532617c ;  /* 0x5532617c00227802 */ /* 0x010fe20000000f00 */
[----:B------:R-:W-:Y:S01]  /*0df0*/  IMAD.MOV.U32 R35, RZ, RZ, -0x4014d5d0 ;  /* 0xbfeb2a30ff237424 */ /* 0x000fe200078e00ff */
[----:B------:R-:W-:Y:S01]  /*0e00*/  CS2R R32, SRZ ;  /* 0x0000000000207805 */ /* 0x000fe2000001ff00 */
[----:B------:R-:W-:-:S02]  /*0e10*/  IMAD.MOV.U32 R11, RZ, RZ, 0x3fb902de ;  /* 0x3fb902deff0b7424 */ /* 0x000fc400078e00ff */
[----:B-1----:R-:W-:Y:S01]  /*0e20*/  HFMA2 R14, -RZ, RZ, 0.00011247396469116210938, 8008 ;  /* 0x075f6fd2ff0e7431 */ /* 0x002fe200000001ff */
[----:B------:R-:W-:Y:S01]  /*0e30*/  MOV R12, 0x487fcb92 ;  /* 0x487fcb92000c7802 */ /* 0x000fe20000000f00 */
[----:B------:R-:W-:Y:S01]  /*0e40*/  IMAD.MOV.U32 R13, RZ, RZ, -0x40928241 ;  /* 0xbf6d7dbfff0d7424 */ /* 0x000fe200078e00ff */
[----:B------:R1:W-:Y:S01]  /*0e50*/  STL.128 [R1+0x430], R32 ;  /* 0x0004302001007387 */ /* 0x0003e20000100c00 */
[----:B------:R-:W-:-:S03]  /*0e60*/  IMAD.MOV.U32 R15, RZ, RZ, 0x3f9119ce ;  /* 0x3f9119ceff0f7424 */ /* 0x000fc600078e00ff */
[----:B------:R2:W-:Y:S01]  /*0e70*/  STL.128 [R1+0x540], R24 ;  /* 0x0005401801007387 */ /* 0x0005e20000100c00 */
[----:B0-----:R-:W-:Y:S02]  /*0e80*/  HFMA2 R16, -RZ, RZ, 0.00775909423828125, -1167 ;  /* 0x1ff2e48fff107431 */ /* 0x001fe400000001ff */
[----:B------:R-:W-:Y:S01]  /*0e90*/  IMAD.MOV.U32 R17, RZ, RZ, 0x3f9f6fd2 ;  /* 0x3f9f6fd2ff117424 */ /* 0x000fe200078e00ff */
[----:B------:R-:W-:Y:S01]  /*0ea0*/  MOV R18, 0x189374bc ;  /* 0x189374bc00127802 */ /* 0x000fe20000000f00 */
[----:B------:R0:W-:Y:S01]  /*0eb0*/  STL.128 [R1+0x550], R4 ;  /* 0x0005500401007387 */ /* 0x0001e20000100c00 */
[----:B------:R-:W-:-:S03]  /*0ec0*/  IMAD.MOV.U32 R19, RZ, RZ, 0x3fbe5604 ;  /* 0x3fbe5604ff137424 */ /* 0x000fc600078e00ff */
[----:B------:R4:W-:Y:S04]  /*0ed0*/  STL.128 [R1+0x560], R8 ;  /* 0x0005600801007387 */ /* 0x0009e80000100c00 */
[----:B------:R5:W-:Y:S01]  /*0ee0*/  STL.128 [R1+0x570], R28 ;  /* 0x0005701c01007387 */ /* 0x000be20000100c00 */
[----:B-1----:R-:W-:Y:S01]  /*0ef0*/  HFMA2 R34, -RZ, RZ, -3430, 1953 ;  /* 0xeab367a1ff227431 */ /* 0x002fe200000001ff */
[----:B------:R-:W-:Y:S01]  /*0f00*/  MOV R32, 0xfcb923a3 ;  /* 0xfcb923a300207802 */ /* 0x000fe20000000f00 */
[----:B------:R-:W-:Y:S02]  /*0f10*/  IMAD.MOV.U32 R33, RZ, RZ, -0x403c0b79 ;  /* 0xbfc3f487ff217424 */ /* 0x000fe400078e00ff */
[----:B--2---:R-:W-:Y:S01]  /*0f20*/  HFMA2 R24, -RZ, RZ, 2.4974346160888671875e-05, 6332 ;  /* 0x01a36e2fff187431 */ /* 0x004fe200000001ff */
[----:B------:R1:W-:Y:S01]  /*0f30*/  STL.128 [R1+0x160], R36 ;  /* 0x0001602401007387 */ /* 0x0003e20000100c00 */
[----:B------:R-:W-:Y:S01]  /*0f40*/  IMAD.MOV.U32 R35, RZ, RZ, 0x3f85b573 ;  /* 0x3f85b573ff237424 */ /* 0x000fe200078e00ff */
[----:B------:R-:W-:Y:S01]  /*0f50*/  MOV R26, 0x30553261 ;  /* 0x30553261001a7802 */ /* 0x000fe20000000f00 */
[----:B0-----:R-:W-:Y:S01]  /*0f60*/  HFMA2 R4, -RZ, RZ, -7.47265625, -0.0261993408203125 ;  /* 0xc779a6b5ff047431 */ /* 0x001fe200000001ff */
[----:B------:R0:W-:Y:S01]  /*0f70*/  STL.128 [R1+0x450], R12 ;  /* 0x0004500c01007387 */ /* 0x0001e20000100c00 */
[----:B------:R-:W-:Y:S01]  /*0f80*/  IMAD.MOV.U32 R5, RZ, RZ, -0x405dc5d7 ;  /* 0xbfa23a29ff057424 */ /* 0x000fe200078e00ff */
[----:B------:R-:W-:Y:S01]  /*0f90*/  MOV R6, 0x8e219653 ;  /* 0x8e21965300067802 */ /* 0x000fe20000000f00 */
[----:B----4-:R-:W-:-:S02]  /*0fa0*/  HFMA2 R8, -RZ, RZ, -3640, 3.587890625 ;  /* 0xeb1c432dff087431 */ /* 0x010fc400000001ff */
[----:B------:R-:W-:Y:S01]  /*0fb0*/  IMAD.MOV.U32 R7, RZ, RZ, 0x3f7b7175 ;  /* 0x3f7b7175ff077424 */ /* 0x000fe200078e00ff */
[----:B------:R-:W-:Y:S01]  /*0fc0*/  MOV R10, 0x5fd8adac ;  /* 0x5fd8adac000a7802 */ /* 0x000fe20000000f00 */
[----:B------:R-:W-:Y:S02]  /*0fd0*/  IMAD.MOV.U32 R25, RZ, RZ, -0x409dfa44 ;  /* 0xbf6205bcff197424 */ /* 0x000fe400078e00ff */
[----:B-----5:R-:W-:Y:S02]  /*0fe0*/  HFMA2 R28, -RZ, RZ, -7.8828125, -3.4391880035400390625e-05 ;  /* 0xc7e28241ff1c7431 */ /* 0x020fe400000001ff */
[----:B------:R-:W-:Y:S01]  /*0ff0*/  IMAD.MOV.U32 R27, RZ, RZ, 0x3f63a92a ;  /* 0x3f63a92aff1b7424 */ /* 0x000fe200078e00ff */
[----:B------:R-:W-:Y:S01]  /*1000*/  MOV R30, 0xa5119ce0 ;  /* 0xa5119ce0001e7802 */ /* 0x000fe20000000f00 */
[----:B------:R-:W-:Y:S01]  /*1010*/  IMAD.MOV.U32 R9, RZ, RZ, -0x40c5c91e ;  /* 0xbf3a36e2ff097424 */ /* 0x000fe200078e00ff */
[----:B------:R2:W-:Y:S01]  /*1020*/  STL.128 [R1+0x580], R32 ;  /* 0x0005802001007387 */ /* 0x0005e20000100c00 */
[----:B-1----:R-:W-:Y:S01]  /*1030*/  IMAD.MOV.U32 R38, RZ, RZ, 0x4467381d ;  /* 0x4467381dff267424 */ /* 0x002fe200078e00ff */
[----:B------:R-:W-:Y:S01]  /*1040*/  CS2R R36, SRZ ;  /* 0x0000000000247805 */ /* 0x000fe2000001ff00 */
[----:B------:R-:W-:Y:S01]  /*1050*/  IMAD.MOV.U32 R39, RZ, RZ, 0x3fb06f69 ;  /* 0x3fb06f69ff277424 */ /* 0x000fe200078e00ff */
[----:B------:R2:W-:Y:S01]  /*1060*/  STL.128 [R1+0x5a0], R16 ;  /* 0x0005a01001007387 */ /* 0x0005e20000100c00 */
[----:B0-----:R-:W-:Y:S01]  /*1070*/  MOV R12, 0x2f1a9fbe ;  /* 0x2f1a9fbe000c7802 */ /* 0x001fe20000000f00 */
[----:B------:R-:W-:Y:S01]  /*1080*/  IMAD.MOV.U32 R13, RZ, RZ, 0x3fb624dd ;  /* 0x3fb624ddff0d7424 */ /* 0x000fe200078e00ff */
[----:B------:R-:W-:Y:S01]  /*1090*/  MOV R14, 0xfd21ff2e ;  /* 0xfd21ff2e000e7802 */ /* 0x000fe20000000f00 */
[----:B------:R-:W-:Y:S01]  /*10a0*/  IMAD.MOV.U32 R15, RZ, RZ, -0x40138a0a ;  /* 0xbfec75f6ff0f7424 */ /* 0x000fe200078e00ff */
[----:B------:R2:W-:Y:S01]  /*10b0*/  STL.128 [R1+0x3d0], R36 ;  /* 0x0003d02401007387 */ /* 0x0005e20000100c00 */
[----:B------:R-:W-:-:S02]  /*10c0*/  IMAD.MOV.U32 R11, RZ, RZ, 0x3f6e4f76 ;  /* 0x3f6e4f76ff0b7424 */ /* 0x000fc400078e00ff */
[----:B------:R-:W-:Y:S01]  /*10d0*/  IMAD.MOV.U32 R29, RZ, RZ, 0x3f96bb98 ;  /* 0x3f96bb98ff1d7424 */ /* 0x000fe200078e00ff */
[----:B------:R2:W-:Y:S01]  /*10e0*/  STL.128 [R1+0x590], R12 ;  /* 0x0005900c01007387 */ /* 0x0005e20000100c00 */
[----:B------:R-:W-:-:S03]  /*10f0*/  IMAD.MOV.U32 R31, RZ, RZ, 0x3f77c1bd ;  /* 0x3f77c1bdff1f7424 */ /* 0x000fc600078e00ff */
[----:B------:R2:W-:Y:S04]  /*1100*/  STL.128 [R1+0x5b0], R4 ;  /* 0x0005b00401007387 */ /* 0x0005e80000100c00 */
[----:B------:R2:W-:Y:S04]  /*1110*/  STL.128 [R1+0x5d0], R24 ;  /* 0x0005d01801007387 */ /* 0x0005e80000100c00 */
[----:B------:R2:W-:Y:S04]  /*1120*/  STL.128 [R1+0x5e0], R8 ;  /* 0x0005e00801007387 */ /* 0x0005e80000100c00 */
        /* <DEDUP_REMOVED lines=37> */
[----:B---3--:R-:W-:Y:S05]  /*1380*/  @!P0 BRA `(.L_x_117) ;  /* 0x0000000400c88947 */ /* 0x008fea0003800000 */
[----:B------:R-:W0:Y:S02]  /*1390*/  LDCU UR6, c[0x0][0x394] ;  /* 0x00007280ff0677ac */ /* 0x000e240008000800 */
[----:B0-----:R-:W-:-:S04]  /*13a0*/  VIMNMX R0, PT, PT, R21, UR6, PT ;  /* 0x0000000615007c48 */ /* 0x001fc8000bfe0100 */
[----:B------:R-:W-:-:S13]  /*13b0*/  ISETP.GE.AND P0, PT, R0, 0x1, PT ;  /* 0x000000010000780c */ /* 0x000fda0003f06270 */
[----:B------:R-:W-:Y:S05]  /*13c0*/  @!P0 EXIT ;  /* 0x000000000000894d */ /* 0x000fea0003800000 */
[C---:B--2---:R-:W-:Y:S01]  /*13d0*/  LOP3.LUT R24, R21.reuse, 0xf, RZ, 0xc0, !PT ;  /* 0x0000000f15187812 */ /* 0x044fe200078ec0ff */
[----:B------:R-:W-:Y:S01]  /*13e0*/  HFMA2 R20, -RZ, RZ, 0, 0 ;  /* 0x00000000ff147431 */ /* 0x000fe200000001ff */
[----:B------:R-:W-:Y:S01]  /*13f0*/  LOP3.LUT R23, R21, 0x7, RZ, 0xc0, !PT ;  /* 0x0000000715177812 */ /* 0x000fe200078ec0ff */
[----:B------:R-:W-:Y:S01]  /*1400*/  VIADD R3, R1, 0x4c0 ;  /* 0x000004c001037836 */ /* 0x000fe20000000000 */
[----:B------:R-:W-:Y:S01]  /*1410*/  LOP3.LUT R22, R21, 0x7ffffff0, RZ, 0xc0, !PT ;  /* 0x7ffffff015167812 */ /* 0x000fe200078ec0ff */
[----:B------:R-:W-:Y:S01]  /*1420*/  VIADD R0, R24, 0xffffffff ;  /* 0xffffffff18007836 */ /* 0x000fe20000000000 */
[----:B------:R-:W-:Y:S02]  /*1430*/  IADD3 R2, PT, PT, R23, -0x1, RZ ;  /* 0xffffffff17027810 */ /* 0x000fe40007ffe0ff */
[----:B------:R-:W-:Y:S02]  /*1440*/  LOP3.LUT R21, R21, 0x3, RZ, 0xc0, !PT ;  /* 0x0000000315157812 */ /* 0x000fe400078ec0ff */
[----:B------:R-:W-:Y:S01]  /*1450*/  ISETP.GE.U32.AND P0, PT, R0, 0x7, PT ;  /* 0x000000070000780c */ /* 0x000fe20003f06070 */
[----:B------:R-:W-:Y:S01]  /*1460*/  VIADD R0, R1, 0x480 ;  /* 0x0000048001007836 */ /* 0x000fe20000000000 */
[----:B------:R-:W-:-:S02]  /*1470*/  ISETP.GE.U32.AND P1, PT, R2, 0x3, PT ;  /* 0x000000030200780c */ /* 0x000fc40003f26070 */
[----:B------:R-:W-:-:S11]  /*1480*/  IADD3 R2, PT, PT, -R22, RZ, RZ ;  /* 0x000000ff16027210 */ /* 0x000fd60007ffe1ff */
.L_x_122:
[----:B0-----:R-:W0:Y:S01]  /*1490*/  LDCU UR6, c[0x0][0x390] ;  /* 0x00007200ff0677ac */ /* 0x001e220008000800 */
[----:B------:R-:W-:Y:S01]  /*14a0*/  IMAD.MOV.U32 R25, RZ, RZ, RZ ;  /* 0x000000ffff197224 */ /* 0x000fe200078e00ff */
[----:B0-----:R-:W-:-:S09]  /*14b0*/  UISETP.GE.U32.AND UP0, UPT, UR6, 0x10, UPT ;  /* 0x000000100600788c */ /* 0x001fd2000bf06070 */
[----:B-1234-:R-:W-:Y:S05]  /*14c0*/  BRA.U !UP0, `(.L_x_118) ;  /* 0x0000000108a47547 */ /* 0x01efea000b800000 */
[----:B------:R-:W0:Y:S01]  /*14d0*/  LDC.64 R4, c[0x0][0x380] ;  /* 0x0000e000ff047b82 */ /* 0x000e220000000a00 */
[----:B------:R-:W0:Y:S01]  /*14e0*/  LDCU.64 UR6, c[0x0][0x388] ;  /* 0x00007100ff0677ac */ /* 0x000e220008000a00 */
[C---:B------:R-:W-:Y:S01]  /*14f0*/  LEA R25, R20.reuse, R3, 0x5 ;  /* 0x0000000314197211 */ /* 0x040fe200078e28ff */
[----:B------:R-:W-:Y:S02]  /*1500*/  IMAD.MOV.U32 R26, RZ, RZ, R2 ;  /* 0x000000ffff1a7224 */ /* 0x000fe400078e0002 */
[----:B0-----:R-:W-:-:S03]  /*1510*/  IMAD.WIDE.U32 R4, R20, UR6, R4 ;  /* 0x0000000614047c25 */ /* 0x001fc6000f8e0004 */
[----:B------:R-:W-:Y:S01]  /*1520*/  IADD3 R27, P2, PT, R4, 0x40, RZ ;  /* 0x00000040041b7810 */ /* 0x000fe20007f5e0ff */
[----:B------:R-:W-:-:S05]  /*1530*/  IMAD R4, R20, UR7, R5 ;  /* 0x0000000714047c24 */ /* 0x000fca000f8e0205 */
[----:B------:R-:W-:-:S07]  /*1540*/  IADD3.X R30, PT, PT, RZ, R4, RZ, P2, !PT ;  /* 0x00000004ff1e7210 */ /* 0x000fce00017fe4ff */
.L_x_119:
[----:B0-----:R-:W2:Y:S04]  /*1550*/  LDL.128 R8, [R25+-0x40] ;  /* 0xffffc00019087983 */ /* 0x001ea80000100c00 */
[----:B------:R-:W3:Y:S04]  /*1560*/  LDL.128 R12, [R25+-0x30] ;  /* 0xffffd000190c7983 */ /* 0x000ee80000100c00 */
[----:B------:R-:W4:Y:S04]  /*1570*/  LDL.128 R16, [R25+-0x20] ;  /* 0xffffe00019107983 */ /* 0x000f280000100c00 */
[----:B------:R-:W5:Y:S01]  /*1580*/  LDL.128 R4, [R25+-0x10] ;  /* 0xfffff00019047983 */ /* 0x000f620000100c00 */
[----:B------:R-:W-:Y:S01]  /*1590*/  IMAD.MOV.U32 R28, RZ, RZ, R27 ;  /* 0x000000ffff1c7224 */ /* 0x000fe200078e001b */
[----:B------:R-:W-:Y:S01]  /*15a0*/  MOV R29, R30 ;  /* 0x0000001e001d7202 */ /* 0x000fe20000000f00 */
[----:B------:R-:W-:-:S04]  /*15b0*/  VIADD R26, R26, 0x10 ;  /* 0x000000101a1a7836 */ /* 0x000fc80000000000 */
[----:B--2---:R-:W-:Y:S04]  /*15c0*/  STG.E.64 desc[UR4][R28.64+-0x40], R8 ;  /* 0xffffc0081c007986 */ /* 0x004fe8000c101b04 */
[----:B------:R-:W-:Y:S04]  /*15d0*/  STG.E.64 desc[UR4][R28.64+-0x38], R10 ;  /* 0xffffc80a1c007986 */ /* 0x000fe8000c101b04 */
[----:B---3--:R-:W-:Y:S04]  /*15e0*/  STG.E.64 desc[UR4][R28.64+-0x30], R12 ;  /* 0xffffd00c1c007986 */ /* 0x008fe8000c101b04 */
[----:B------:R0:W-:Y:S04]  /*15f0*/  STG.E.64 desc[UR4][R28.64+-0x28], R14 ;  /* 0xffffd80e1c007986 */ /* 0x0001e8000c101b04 */
[----:B----4-:R-:W-:Y:S04]  /*1600*/  STG.E.64 desc[UR4][R28.64+-0x20], R16 ;  /* 0xffffe0101c007986 */ /* 0x010fe8000c101b04 */
[----:B------:R1:W-:Y:S04]  /*1610*/  STG.E.64 desc[UR4][R28.64+-0x18], R18 ;  /* 0xffffe8121c007986 */ /* 0x0003e8000c101b04 */
[----:B-----5:R-:W-:Y:S04]  /*1620*/  STG.E.64 desc[UR4][R28.64+-0x10], R4 ;  /* 0xfffff0041c007986 */ /* 0x020fe8000c101b04 */
[----:B------:R2:W-:Y:S04]  /*1630*/  STG.E.64 desc[UR4][R28.64+-0x8], R6 ;  /* 0xfffff8061c007986 */ /* 0x0005e8000c101b04 */
[----:B0-----:R-:W3:Y:S04]  /*1640*/  LDL.128 R12, [R25] ;  /* 0x00000000190c7983 */ /* 0x001ee80000100c00 */
[----:B------:R-:W4:Y:S04]  /*1650*/  LDL.128 R8, [R25+0x10] ;  /* 0x0000100019087983 */ /* 0x000f280000100c00 */
[----:B-1----:R-:W5:Y:S04]  /*1660*/  LDL.128 R16, [R25+0x30] ;  /* 0x0000300019107983 */ /* 0x002f680000100c00 */
[----:B--2---:R0:W2:Y:S01]  /*1670*/  LDL.128 R4, [R25+0x20] ;  /* 0x0000200019047983 */ /* 0x0040a20000100c00 */
[----:B------:R-:W-:-:S02]  /*1680*/  ISETP.NE.AND P2, PT, R26, RZ, PT ;  /* 0x000000ff1a00720c */ /* 0x000fc40003f45270 */
[----:B------:R-:W-:-:S04]  /*1690*/  IADD3 R27, P3, PT, R28, 0x80, RZ ;  /* 0x000000801c1b7810 */ /* 0x000fc80007f7e0ff */
[----:B------:R-:W-:Y:S01]  /*16a0*/  IADD3.X R30, PT, PT, RZ, R29, RZ, P3, !PT ;  /* 0x0000001dff1e7210 */ /* 0x000fe20001ffe4ff */
[----:B0-----:R-:W-:Y:S01]  /*16b0*/  VIADD R25, R25, 0x80 ;  /* 0x0000008019197836 */ /* 0x001fe20000000000 */
[----:B---3--:R0:W-:Y:S04]  /*16c0*/  STG.E.64 desc[UR4][R28.64], R12 ;  /* 0x0000000c1c007986 */ /* 0x0081e8000c101b04 */
[----:B------:R0:W-:Y:S04]  /*16d0*/  STG.E.64 desc[UR4][R28.64+0x8], R14 ;  /* 0x0000080e1c007986 */ /* 0x0001e8000c101b04 */
[----:B----4-:R0:W-:Y:S04]  /*16e0*/  STG.E.64 desc[UR4][R28.64+0x10], R8 ;  /* 0x000010081c007986 */ /* 0x0101e8000c101b04 */
[----:B------:R0:W-:Y:S04]  /*16f0*/  STG.E.64 desc[UR4][R28.64+0x18], R10 ;  /* 0x0000180a1c007986 */ /* 0x0001e8000c101b04 */
[----:B--2---:R0:W-:Y:S04]  /*1700*/  STG.E.64 desc[UR4][R28.64+0x20], R4 ;  /* 0x000020041c007986 */ /* 0x0041e8000c101b04 */
[----:B------:R0:W-:Y:S04]  /*1710*/  STG.E.64 desc[UR4][R28.64+0x28], R6 ;  /* 0x000028061c007986 */ /* 0x0001e8000c101b04 */
[----:B-----5:R0:W-:Y:S04]  /*1720*/  STG.E.64 desc[UR4][R28.64+0x30], R16 ;  /* 0x000030101c007986 */ /* 0x0201e8000c101b04 */
[----:B------:R0:W-:Y:S01]  /*1730*/  STG.E.64 desc[UR4][R28.64+0x38], R18 ;  /* 0x000038121c007986 */ /* 0x0001e2000c101b04 */
[----:B------:R-:W-:Y:S05]  /*1740*/  @P2 BRA `(.L_x_119) ;  /* 0xfffffffc00802947 */ /* 0x000fea000383ffff */
[----:B------:R-:W-:-:S07]  /*1750*/  MOV R25, R22 ;  /* 0x0000001600197202 */ /* 0x000fce0000000f00 */
.L_x_118:
[----:B------:R-:W-:-:S13]  /*1760*/  ISETP.NE.AND P2, PT, R24, RZ, PT ;  /* 0x000000ff1800720c */ /* 0x000fda0003f45270 */
[----:B------:R-:W-:Y:S05]  /*1770*/  @!P2 BRA `(.L_x_120) ;  /* 0x0000000000b8a947 */ /* 0x000fea0003800000 */
[----:B0-----:R-:W0:Y:S01]  /*1780*/  LDC.64 R8, c[0x0][0x380] ;  /* 0x0000e000ff087b82 */ /* 0x001e220000000a00 */
[----:B------:R-:W-:-:S05]  /*1790*/  IMAD.U32 R26, R20, 0x20, R0 ;  /* 0x00000020141a7824 */ /* 0x000fca00078e0000 */
[----:B------:R-:W-:Y:S02]  /*17a0*/  @P0 LEA R16, R25, R26, 0x3 ;  /* 0x0000001a19100211 */ /* 0x000fe400078e18ff */
[----:B------:R-:W0:Y:S03]  /*17b0*/  LDC.64 R28, c[0x0][0x388] ;  /* 0x0000e200ff1c7b82 */ /* 0x000e260000000a00 */
[----:B------:R-:W2:Y:S04]  /*17c0*/  @P0 LDL.128 R4, [R16] ;  /* 0x0000000010040983 */ /* 0x000ea80000100c00 */
[----:B------:R-:W3:Y:S01]  /*17d0*/  @P0 LDL.128 R12, [R16+0x20] ;  /* 0x00002000100c0983 */ /* 0x000ee20000100c00 */
[----:B0-----:R-:W-:-:S04]  /*17e0*/  IMAD.WIDE.U32 R8, R20, R28, R8 ;  /* 0x0000001c14087225 */ /* 0x001fc800078e0008 */
[----:B------:R-:W-:Y:S02]  /*17f0*/  IMAD R29, R20, R29, R9 ;  /* 0x0000001d141d7224 */ /* 0x000fe400078e0209 */
[----:B------:R-:W-:Y:S02]  /*1800*/  IMAD.MOV.U32 R28, RZ, RZ, R8 ;  /* 0x000000ffff1c7224 */ /* 0x000fe400078e0008 */
[----:B------:R-:W4:Y:S01]  /*1810*/  @P0 LDL.128 R8, [R16+0x10] ;  /* 0x0000100010080983 */ /* 0x000f220000100c00 */
[----:B------:R-:W-:Y:S01]  /*1820*/  ISETP.NE.AND P2, PT, R23, RZ, PT ;  /* 0x000000ff1700720c */ /* 0x000fe20003f45270 */
[C---:B------:R-:W-:Y:S02]  /*1830*/  @P0 IMAD.WIDE.U32 R30, R25.reuse, 0x8, R28 ;  /* 0x00000008191e0825 */ /* 0x040fe400078e001c */
[----:B------:R-:W5:Y:S01]  /*1840*/  @P0 LDL.128 R16, [R16+0x30] ;  /* 0x0000300010100983 */ /* 0x000f620000100c00 */
[----:B------:R-:W-:-:S03]  /*1850*/  @P0 IADD3 R25, PT, PT, R25, 0x8, RZ ;  /* 0x0000000819190810 */ /* 0x000fc60007ffe0ff */
[----:B--2---:R1:W-:Y:S04]  /*1860*/  @P0 STG.E.64 desc[UR4][R30.64], R4 ;  /* 0x000000041e000986 */ /* 0x0043e8000c101b04 */
[----:B------:R1:W-:Y:S04]  /*1870*/  @P0 STG.E.64 desc[UR4][R30.64+0x8], R6 ;  /* 0x000008061e000986 */ /* 0x0003e8000c101b04 */
[----:B---3--:R1:W-:Y:S04]  /*1880*/  @P0 STG.E.64 desc[UR4][R30.64+0x20], R12 ;  /* 0x0000200c1e000986 */ /* 0x0083e8000c101b04 */
[----:B------:R1:W-:Y:S04]  /*1890*/  @P0 STG.E.64 desc[UR4][R30.64+0x28], R14 ;  /* 0x0000280e1e000986 */ /* 0x0003e8000c101b04 */
[----:B----4-:R1:W-:Y:S04]  /*18a0*/  @P0 STG.E.64 desc[UR4][R30.64+0x10], R8 ;  /* 0x000010081e000986 */ /* 0x0103e8000c101b04 */
[----:B------:R1:W-:Y:S04]  /*18b0*/  @P0 STG.E.64 desc[UR4][R30.64+0x18], R10 ;  /* 0x0000180a1e000986 */ /* 0x0003e8000c101b04 */
[----:B-----5:R1:W-:Y:S04]  /*18c0*/  @P0 STG.E.64 desc[UR4][R30.64+0x30], R16 ;  /* 0x000030101e000986 */ /* 0x0203e8000c101b04 */
[----:B------:R1:W-:Y:S01]  /*18d0*/  @P0 STG.E.64 desc[UR4][R30.64+0x38], R18 ;  /* 0x000038121e000986 */ /* 0x0003e2000c101b04 */
[----:B------:R-:W-:Y:S05]  /*18e0*/  @!P2 BRA `(.L_x_120) ;  /* 0x00000000005ca947 */ /* 0x000fea0003800000 */
[----:B------:R-:W-:Y:S01]  /*18f0*/  ISETP.NE.AND P2, PT, R21, RZ, PT ;  /* 0x000000ff1500720c */ /* 0x000fe20003f45270 */
[----:B------:R-:W-:-:S12]  /*1900*/  @!P1 BRA `(.L_x_121) ;  /* 0x0000000000249947 */ /* 0x000fd80003800000 */
[----:B-1----:R-:W-:-:S05]  /*1910*/  IMAD R14, R25, 0x8, R26 ;  /* 0x00000008190e7824 */ /* 0x002fca00078e021a */
[----:B------:R-:W2:Y:S04]  /*1920*/  LDL.128 R4, [R14] ;  /* 0x000000000e047983 */ /* 0x000ea80000100c00 */
[----:B------:R-:W3:Y:S01]  /*1930*/  LDL.128 R8, [R14+0x10] ;  /* 0x000010000e087983 */ /* 0x000ee20000100c00 */
[C---:B------:R-:W-:Y:S01]  /*1940*/  IMAD.WIDE.U32 R12, R25.reuse, 0x8, R28 ;  /* 0x00000008190c7825 */ /* 0x040fe200078e001c */
[----:B------:R-:W-:-:S04]  /*1950*/  IADD3 R25, PT, PT, R25, 0x4, RZ ;  /* 0x0000000419197810 */ /* 0x000fc80007ffe0ff */
[----:B--2---:R0:W-:Y:S04]  /*1960*/  STG.E.64 desc[UR4][R12.64], R4 ;  /* 0x000000040c007986 */ /* 0x0041e8000c101b04 */
[----:B------:R0:W-:Y:S04]  /*1970*/  STG.E.64 desc[UR4][R12.64+0x8], R6 ;  /* 0x000008060c007986 */ /* 0x0001e8000c101b04 */
[----:B---3--:R0:W-:Y:S04]  /*1980*/  STG.E.64 desc[UR4][R12.64+0x10], R8 ;  /* 0x000010080c007986 */ /* 0x0081e8000c101b04 */
[----:B------:R0:W-:Y:S02]  /*1990*/  STG.E.64 desc[UR4][R12.64+0x18], R10 ;  /* 0x0000180a0c007986 */ /* 0x0001e4000c101b04 */
.L_x_121:
[----:B------:R-:W-:Y:S05]  /*19a0*/  @!P2 BRA `(.L_x_120) ;  /* 0x00000000002ca947 */ /* 0x000fea0003800000 */
[----:B------:R-:W-:-:S05]  /*19b0*/  IMAD R26, R25, 0x8, R26 ;  /* 0x00000008191a7824 */ /* 0x000fca00078e021a */
[----:B01----:R-:W2:Y:S01]  /*19c0*/  LDL.128 R4, [R26] ;  /* 0x000000001a047983 */ /* 0x003ea20000100c00 */
[----:B------:R-:W-:Y:S01]  /*19d0*/  ISETP.NE.AND P2, PT, R21, 0x1, PT ;  /* 0x000000011500780c */ /* 0x000fe20003f45270 */
[----:B------:R-:W-:-:S05]  /*19e0*/  IMAD.WIDE.U32 R28, R25, 0x8, R28 ;  /* 0x00000008191c7825 */ /* 0x000fca00078e001c */
[----:B--2---:R2:W-:Y:S07]  /*19f0*/  STG.E.64 desc[UR4][R28.64], R4 ;  /* 0x000000041c007986 */ /* 0x0045ee000c101b04 */
[----:B------:R-:W-:Y:S05]  /*1a00*/  @!P2 BRA `(.L_x_120) ;  /* 0x000000000014a947 */ /* 0x000fea0003800000 */
[----:B------:R-:W-:Y:S01]  /*1a10*/  ISETP.NE.AND P2, PT, R21, 0x2, PT ;  /* 0x000000021500780c */ /* 0x000fe20003f45270 */
[----:B------:R3:W-:-:S12]  /*1a20*/  STG.E.64 desc[UR4][R28.64+0x8], R6 ;  /* 0x000008061c007986 */ /* 0x0007d8000c101b04 */
[----:B------:R-:W-:Y:S05]  /*1a30*/  @!P2 BRA `(.L_x_120) ;  /* 0x000000000008a947 */ /* 0x000fea0003800000 */
[----:B--2---:R-:W2:Y:S04]  /*1a40*/  LDL.64 R4, [R26+0x10] ;  /* 0x000010001a047983 */ /* 0x004ea80000100a00 */
[----:B--2---:R4:W-:Y:S02]  /*1a50*/  STG.E.64 desc[UR4][R28.64+0x10], R4 ;  /* 0x000010041c007986 */ /* 0x0049e4000c101b04 */
.L_x_120:
[----:B------:R-:W5:Y:S01]  /*1a60*/  LDCU UR6, c[0x0][0x394] ;  /* 0x00007280ff0677ac */ /* 0x000f620008000800 */
[----:B------:R-:W-:-:S04]  /*1a70*/  IADD3 R20, PT, PT, R20, 0x1, RZ ;  /* 0x0000000114147810 */ /* 0x000fc80007ffe0ff */
[----:B-----5:R-:W-:-:S13]  /*1a80*/  ISETP.NE.AND P2, PT, R20, UR6, PT ;  /* 0x0000000614007c0c */ /* 0x020fda000bf45270 */
[----:B------:R-:W-:Y:S05]  /*1a90*/  @!P2 EXIT ;  /* 0x000000000000a94d */ /* 0x000fea0003800000 */
[----:B------:R-:W-:Y:S05]  /*1aa0*/  BRA `(.L_x_122) ;  /* 0xfffffff800787947 */ /* 0x000fea000383ffff */
.L_x_117:
[----:B--2---:R-:W0:Y:S02]  /*1ab0*/  LDC R24, c[0x0][0x394] ;  /* 0x0000e500ff187b82 */ /* 0x004e240000000800 */
[----:B0-----:R-:W-:-:S13]  /*1ac0*/  ISETP.GE.AND P0, PT, R24, 0x1, PT ;  /* 0x000000011800780c */ /* 0x001fda0003f06270 */
[----:B------:R-:W-:Y:S05]  /*1ad0*/  @!P0 EXIT ;  /* 0x000000000000894d */ /* 0x000fea0003800000 */
[C---:B------:R-:W-:Y:S01]  /*1ae0*/  ISETP.GE.U32.AND P1, PT, R24.reuse, 0x8, PT ;  /* 0x000000081800780c */ /* 0x040fe20003f26070 */
[----:B------:R-:W-:Y:S01]  /*1af0*/  IMAD.MOV.U32 R0, RZ, RZ, RZ ;  /* 0x000000ffff007224 */ /* 0x000fe200078e00ff */
[----:B------:R-:W-:-:S04]  /*1b00*/  LOP3.LUT R23, R24, 0x7, RZ, 0xc0, !PT ;  /* 0x0000000718177812 */ /* 0x000fc800078ec0ff */
[----:B------:R-:W-:-:S07]  /*1b10*/  ISETP.NE.AND P0, PT, R23, RZ, PT ;  /* 0x000000ff1700720c */ /* 0x000fce0003f05270 */
[----:B------:R-:W-:Y:S06]  /*1b20*/  @!P1 BRA `(.L_x_123) ;  /* 0x0000000800a89947 */ /* 0x000fec0003800000 */
[----:B------:R-:W0:Y:S01]  /*1b30*/  LDC.64 R2, c[0x0][0x388] ;  /* 0x0000e200ff027b82 */ /* 0x000e220000000a00 */
[----:B------:R-:W-:-:S04]  /*1b40*/  LOP3.LUT R0, R24, 0x7ffffff8, RZ, 0xc0, !PT ;  /* 0x7ffffff818007812 */ /* 0x000fc800078ec0ff */
[----:B------:R-:W-:-:S03]  /*1b50*/  IADD3 R22, PT, PT, -R0, RZ, RZ ;  /* 0x000000ff00167210 */ /* 0x000fc60007ffe1ff */
[----:B------:R-:W1:Y:S08]  /*1b60*/  LDC R26, c[0x0][0x380] ;  /* 0x0000e000ff1a7b82 */ /* 0x000e700000000800 */
[----:B------:R-:W2:Y:S01]  /*1b70*/  LDC R27, c[0x0][0x384] ;  /* 0x0000e100ff1b7b82 */ /* 0x000ea20000000800 */
[----:B0-----:R-:W-:-:S07]  /*1b80*/  SHF.L.U64.HI R21, R2, 0x3, R3 ;  /* 0x0000000302157819 */ /* 0x001fce0000010203 */
.L_x_124:
[----:B0-----:R-:W1:Y:S04]  /*1b90*/  LDL.128 R4, [R20+-0x180] ;  /* 0xfffe800014047983 */ /* 0x001e680000100c00 */
[----:B------:R-:W3:Y:S04]  /*1ba0*/  LDL.128 R12, [R20+-0x170] ;  /* 0xfffe9000140c7983 */ /* 0x000ee80000100c00 */
[----:B------:R-:W4:Y:S04]  /*1bb0*/  LDL.128 R16, [R20+-0x160] ;  /* 0xfffea00014107983 */ /* 0x000f280000100c00 */
[----:B------:R-:W5:Y:S04]  /*1bc0*/  LDL.128 R8, [R20+-0x150] ;  /* 0xfffeb00014087983 */ /* 0x000f680000100c00 */
[----:B-12---:R-:W-:Y:S04]  /*1bd0*/  STG.E.64 desc[UR4][R26.64], R4 ;  /* 0x000000041a007986 */ /* 0x006fe8000c101b04 */
[----:B------:R0:W-:Y:S04]  /*1be0*/  STG.E.64 desc[UR4][R26.64+0x8], R6 ;  /* 0x000008061a007986 */ /* 0x0001e8000c101b04 */
[----:B---3--:R-:W-:Y:S04]  /*1bf0*/  STG.E.64 desc[UR4][R26.64+0x10], R12 ;  /* 0x0000100c1a007986 */ /* 0x008fe8000c101b04 */
[----:B------:R1:W-:Y:S04]  /*1c00*/  STG.E.64 desc[UR4][R26.64+0x18], R14 ;  /* 0x0000180e1a007986 */ /* 0x0003e8000c101b04 */
[----:B----4-:R-:W-:Y:S04]  /*1c10*/  STG.E.64 desc[UR4][R26.64+0x20], R16 ;  /* 0x000020101a007986 */ /* 0x010fe8000c101b04 */
[----:B0-----:R-:W2:Y:S04]  /*1c20*/  LDL.128 R4, [R20+-0x140] ;  /* 0xfffec00014047983 */ /* 0x001ea80000100c00 */
[----:B------:R0:W-:Y:S04]  /*1c30*/  STG.E.64 desc[UR4][R26.64+0x28], R18 ;  /* 0x000028121a007986 */ /* 0x0001e8000c101b04 */
[----:B-1----:R-:W3:Y:S01]  /*1c40*/  LDL.128 R12, [R20+-0x130] ;  /* 0xfffed000140c7983 */ /* 0x002ee20000100c00 */
[----:B------:R-:W-:-:S03]  /*1c50*/  IADD3 R28, P1, PT, R26, R2, RZ ;  /* 0x000000021a1c7210 */ /* 0x000fc60007f3e0ff */
[----:B-----5:R-:W-:Y:S04]  /*1c60*/  STG.E.64 desc[UR4][R26.64+0x30], R8 ;  /* 0x000030081a007986 */ /* 0x020fe8000c101b04 */
[----:B0-----:R-:W4:Y:S01]  /*1c70*/  LDL.128 R16, [R20+-0x120] ;  /* 0xfffee00014107983 */ /* 0x001f220000100c00 */
[----:B------:R-:W-:-:S03]  /*1c80*/  IMAD.X R29, R27, 0x1, R3, P1 ;  /* 0x000000011b1d7824 */ /* 0x000fc600008e0603 */
[----:B------:R0:W-:Y:S04]  /*1c90*/  STG.E.64 desc[UR4][R26.64+0x38], R10 ;  /* 0x0000380a1a007986 */ /* 0x0001e8000c101b04 */
[----:B0-----:R-:W5:Y:S04]  /*1ca0*/  LDL.128 R8, [R20+-0x110] ;  /* 0xfffef00014087983 */ /* 0x001f680000100c00 */
[----:B--2---:R-:W-:Y:S04]  /*1cb0*/  STG.E.64 desc[UR4][R26.64+0x40], R4 ;  /* 0x000040041a007986 */ /* 0x004fe8000c101b04 */
[----:B------:R0:W-:Y:S04]  /*1cc0*/  STG.E.64 desc[UR4][R26.64+0x48], R6 ;  /* 0x000048061a007986 */ /* 0x0001e8000c101b04 */
[----:B---3--:R-:W-:Y:S04]  /*1cd0*/  STG.E.64 desc[UR4][R26.64+0x50], R12 ;  /* 0x0000500c1a007986 */ /* 0x008fe8000c101b04 */
[----:B------:R1:W-:Y:S04]  /*1ce0*/  STG.E.64 desc[UR4][R26.64+0x58], R14 ;  /* 0x0000580e1a007986 */ /* 0x0003e8000c101b04 */
[----:B----4-:R-:W-:Y:S04]  /*1cf0*/  STG.E.64 desc[UR4][R28.64], R16 ;  /* 0x000000101c007986 */ /* 0x010fe8000c101b04 */
[----:B------:R2:W-:Y:S04]  /*1d00*/  STG.E.64 desc[UR4][R28.64+0x8], R18 ;  /* 0x000008121c007986 */ /* 0x0005e8000c101b04 */
[----:B0-----:R-:W3:Y:S04]  /*1d10*/  LDL.128 R4, [R20+-0xf0] ;  /* 0xffff100014047983 */ /* 0x001ee80000100c00 */
[----:B-1----:R-:W4:Y:S04]  /*1d20*/  LDL.128 R12, [R20+-0xe0] ;  /* 0xffff2000140c7983 */ /* 0x002f280000100c00 */
[----:B--2---:R-:W2:Y:S04]  /*1d30*/  LDL.128 R16, [R20+-0x100] ;  /* 0xffff000014107983 */ /* 0x004ea80000100c00 */
[----:B-----5:R-:W-:Y:S04]  /*1d40*/  STG.E.64 desc[UR4][R28.64+0x10], R8 ;  /* 0x000010081c007986 */ /* 0x020fe8000c101b04 */
[----:B------:R0:W-:Y:S04]  /*1d50*/  STG.E.64 desc[UR4][R28.64+0x18], R10 ;  /* 0x0000180a1c007986 */ /* 0x0001e8000c101b04 */
[----:B0-----:R-:W5:Y:S04]  /*1d60*/  LDL.128 R8, [R20+-0xd0] ;  /* 0xffff300014087983 */ /* 0x001f680000100c00 */
[----:B--2---:R-:W-:Y:S04]  /*1d70*/  STG.E.64 desc[UR4][R28.64+0x20], R16 ;  /* 0x000020101c007986 */ /* 0x004fe8000c101b04 */
[----:B------:R0:W-:Y:S04]  /*1d80*/  STG.E.64 desc[UR4][R28.64+0x28], R18 ;  /* 0x000028121c007986 */ /* 0x0001e8000c101b04 */
[----:B0-----:R-:W2:Y:S01]  /*1d90*/  LDL.128 R16, [R20+-0xc0] ;  /* 0xffff400014107983 */ /* 0x001ea20000100c00 */
[----:B------:R-:W-:-:S04]  /*1da0*/  IADD3 R30, P1, PT, R28, R2, RZ ;  /* 0x000000021c1e7210 */ /* 0x000fc80007f3e0ff */
[----:B------:R-:W-:Y:S01]  /*1db0*/  IADD3.X R31, PT, PT, R29, R3, RZ, P1, !PT ;  /* 0x000000031d1f7210 */ /* 0x000fe20000ffe4ff */
[----:B---3--:R-:W-:Y:S04]  /*1dc0*/  STG.E.64 desc[UR4][R28.64+0x30], R4 ;  /* 0x000030041c007986 */ /* 0x008fe8000c101b04 */
[----:B------:R0:W-:Y:S04]  /*1dd0*/  STG.E.64 desc[UR4][R28.64+0x38], R6 ;  /* 0x000038061c007986 */ /* 0x0001e8000c101b04 */
[----:B----4-:R-:W-:Y:S04]  /*1de0*/  STG.E.64 desc[UR4][R28.64+0x40], R12 ;  /* 0x0000400c1c007986 */ /* 0x010fe8000c101b04 */
[----:B------:R1:W-:Y:S04]  /*1df0*/  STG.E.64 desc[UR4][R28.64+0x48], R14 ;  /* 0x0000480e1c007986 */ /* 0x0003e8000c101b04 */
[----:B-----5:R-:W-:Y:S04]  /*1e00*/  STG.E.64 desc[UR4][R28.64+0x50], R8 ;  /* 0x000050081c007986 */ /* 0x020fe8000c101b04 */
[----:B------:R3:W-:Y:S04]  /*1e10*/  STG.E.64 desc[UR4][R28.64+0x58], R10 ;  /* 0x0000580a1c007986 */ /* 0x0007e8000c101b04 */
[----:B0-----:R-:W4:Y:S04]  /*1e20*/  LDL.128 R4, [R20+-0xb0] ;  /* 0xffff500014047983 */ /* 0x001f280000100c00 */
[----:B-1----:R-:W5:Y:S04]  /*1e30*/  LDL.128 R12, [R20+-0x80] ;  /* 0xffff8000140c7983 */ /* 0x002f680000100c00 */
[----:B---3--:R-:W3:Y:S04]  /*1e40*/  LDL.128 R8, [R20+-0x90] ;  /* 0xffff700014087983 */ /* 0x008ee80000100c00 */
[----:B--2---:R-:W-:Y:S04]  /*1e50*/  STG.E.64 desc[UR4][R30.64], R16 ;  /* 0x000000101e007986 */ /* 0x004fe8000c101b04 */
[----:B------:R0:W-:Y:S04]  /*1e60*/  STG.E.64 desc[UR4][R30.64+0x8], R18 ;  /* 0x000008121e007986 */ /* 0x0001e8000c101b04 */
[----:B0-----:R-:W2:Y:S04]  /*1e70*/  LDL.128 R16, [R20+-0xa0] ;  /* 0xffff600014107983 */ /* 0x001ea80000100c00 */
[----:B----4-:R-:W-:Y:S04]  /*1e80*/  STG.E.64 desc[UR4][R30.64+0x10], R4 ;  /* 0x000010041e007986 */ /* 0x010fe8000c101b04 */
[----:B------:R0:W-:Y:S04]  /*1e90*/  STG.E.64 desc[UR4][R30.64+0x18], R6 ;  /* 0x000018061e007986 */ /* 0x0001e8000c101b04 */
[----:B0-----:R-:W4:Y:S04]  /*1ea0*/  LDL.128 R4, [R20+-0x70] ;  /* 0xffff900014047983 */ /* 0x001f280000100c00 */
[----:B--2---:R-:W-:Y:S04]  /*1eb0*/  STG.E.64 desc[UR4][R30.64+0x20], R16 ;  /* 0x000020101e007986 */ /* 0x004fe8000c101b04 */
[----:B------:R0:W-:Y:S04]  /*1ec0*/  STG.E.64 desc[UR4][R30.64+0x28], R18 ;  /* 0x000028121e007986 */ /* 0x0001e8000c101b04 */
[----:B0-----:R-:W2:Y:S01]  /*1ed0*/  LDL.128 R16, [R20+-0x60] ;  /* 0xffffa00014107983 */ /* 0x001ea20000100c00 */
[----:B------:R-:W-:-:S05]  /*1ee0*/  IADD3 R28, P1, PT, R30, R2, RZ ;  /* 0x000000021e1c7210 */ /* 0x000fca0007f3e0ff */
[----:B------:R-:W-:Y:S01]  /*1ef0*/  IMAD.X R29, R31, 0x1, R3, P1 ;  /* 0x000000011f1d7824 */ /* 0x000fe200008e0603 */
[----:B---3--:R-:W-:Y:S04]  /*1f00*/  STG.E.64 desc[UR4][R30.64+0x30], R8 ;  /* 0x000030081e007986 */ /* 0x008fe8000c101b04 */
[----:B------:R0:W-:Y:S04]  /*1f10*/  STG.E.64 desc[UR4][R30.64+0x38], R10 ;  /* 0x0000380a1e007986 */ /* 0x0001e8000c101b04 */
[----:B-----5:R-:W-:Y:S04]  /*1f20*/  STG.E.64 desc[UR4][R30.64+0x40], R12 ;  /* 0x0000400c1e007986 */ /* 0x020fe8000c101b04 */
[----:B------:R1:W-:Y:S04]  /*1f30*/  STG.E.64 desc[UR4][R30.64+0x48], R14 ;  /* 0x0000480e1e007986 */ /* 0x0003e8000c101b04 */
[----:B----4-:R-:W-:Y:S04]  /*1f40*/  STG.E.64 desc[UR4][R30.64+0x50], R4 ;  /* 0x000050041e007986 */ /* 0x010fe8000c101b04 */
        /* <DEDUP_REMOVED lines=12> */
[----:B0-----:R-:W2:Y:S01]  /*2010*/  LDL.128 R16, [R20] ;  /* 0x0000000014107983 */ /* 0x001ea20000100c00 */
[----:B------:R-:W-:-:S04]  /*2020*/  IADD3 R30, P1, PT, R28, R2, RZ ;  /* 0x000000021c1e7210 */ /* 0x000fc80007f3e0ff */
[----:B------:R-:W-:Y:S01]  /*2030*/  IADD3.X R31, PT, PT, R29, R3, RZ, P1, !PT ;  /* 0x000000031d1f7210 */ /* 0x000fe20000ffe4ff */
[----:B---3--:R-:W-:Y:S04]  /*2040*/  STG.E.64 desc[UR4][R28.64+0x30], R4 ;  /* 0x000030041c007986 */ /* 0x008fe8000c101b04 */
[----:B------:R0:W-:Y:S04]  /*2050*/  STG.E.64 desc[UR4][R28.64+0x38], R6 ;  /* 0x000038061c007986 */ /* 0x0001e8000c101b04 */
[----:B-----5:R-:W-:Y:S04]  /*2060*/  STG.E.64 desc[UR4][R28.64+0x40], R12 ;  /* 0x0000400c1c007986 */ /* 0x020fe8000c101b04 */
[----:B------:R1:W-:Y:S04]  /*2070*/  STG.E.64 desc[UR4][R28.64+0x48], R14 ;  /* 0x0000480e1c007986 */ /* 0x0003e8000c101b04 */
[----:B----4-:R-:W-:Y:S04]  /*2080*/  STG.E.64 desc[UR4][R28.64+0x50], R8 ;  /* 0x000050081c007986 */ /* 0x010fe8000c101b04 */
[----:B------:R3:W-:Y:S04]  /*2090*/  STG.E.64 desc[UR4][R28.64+0x58], R10 ;  /* 0x0000580a1c007986 */ /* 0x0007e8000c101b04 */
[----:B0-----:R-:W4:Y:S04]  /*20a0*/  LDL.128 R4, [R20+0x10] ;  /* 0x0000100014047983 */ /* 0x001f280000100c00 */
[----:B-1----:R-:W5:Y:S04]  /*20b0*/  LDL.128 R12, [R20+0x40] ;  /* 0x00004000140c7983 */ /* 0x002f680000100c00 */
[----:B---3--:R-:W3:Y:S04]  /*20c0*/  LDL.128 R8, [R20+0x30] ;  /* 0x0000300014087983 */ /* 0x008ee80000100c00 */
[----:B--2---:R-:W-:Y:S04]  /*20d0*/  STG.E.64 desc[UR4][R30.64], R16 ;  /* 0x000000101e007986 */ /* 0x004fe8000c101b04 */
[----:B------:R0:W-:Y:S04]  /*20e0*/  STG.E.64 desc[UR4][R30.64+0x8], R18 ;  /* 0x000008121e007986 */ /* 0x0001e8000c101b04 */
[----:B0-----:R-:W2:Y:S04]  /*20f0*/  LDL.128 R16, [R20+0x20] ;  /* 0x0000200014107983 */ /* 0x001ea80000100c00 */
[----:B----4-:R-:W-:Y:S04]  /*2100*/  STG.E.64 desc[UR4][R30.64+0x10], R4 ;  /* 0x000010041e007986 */ /* 0x010fe8000c101b04 */
[----:B------:R0:W-:Y:S04]  /*2110*/  STG.E.64 desc[UR4][R30.64+0x18], R6 ;  /* 0x000018061e007986 */ /* 0x0001e8000c101b04 */
[----:B0-----:R-:W4:Y:S04]  /*2120*/  LDL.128 R4, [R20+0x50] ;  /* 0x0000500014047983 */ /* 0x001f280000100c00 */
[----:B--2---:R-:W-:Y:S04]  /*2130*/  STG.E.64 desc[UR4][R30.64+0x20], R16 ;  /* 0x000020101e007986 */ /* 0x004fe8000c101b04 */
[----:B------:R0:W-:Y:S04]  /*2140*/  STG.E.64 desc[UR4][R30.64+0x28], R18 ;  /* 0x000028121e007986 */ /* 0x0001e8000c101b04 */
[----:B0-----:R-:W2:Y:S01]  /*2150*/  LDL.128 R16, [R20+0x60] ;  /* 0x0000600014107983 */ /* 0x001ea20000100c00 */
        /* <DEDUP_REMOVED lines=36> */
[----:B---3--:R-:W-:Y:S04]  /*23a0*/  STG.E.64 desc[UR4][R30.64+0x30], R8 ;  /* 0x000030081e007986 */ /* 0x008fe8000c101b04 */
[----:B------:R1:W-:Y:S04]  /*23b0*/  STG.E.64 desc[UR4][R30.64+0x38], R10 ;  /* 0x0000380a1e007986 */ /* 0x0003e8000c101b04 */
[----:B0-----:R-:W3:Y:S04]  /*23c0*/  LDL.128 R4, [R20+0x110] ;  /* 0x0001100014047983 */ /* 0x001ee80000100c00 */
[----:B-1----:R-:W4:Y:S04]  /*23d0*/  LDL.128 R8, [R20+0x130] ;  /* 0x0001300014087983 */ /* 0x002f280000100c00 */
[----:B--2---:R-:W-:Y:S04]  /*23e0*/  STG.E.64 desc[UR4][R30.64+0x20], R16 ;  /* 0x000020101e007986 */ /* 0x004fe8000c101b04 */
[----:B------:R0:W-:Y:S04]  /*23f0*/  STG.E.64 desc[UR4][R30.64+0x28], R18 ;  /* 0x000028121e007986 */ /* 0x0001e8000c101b04 */
[----:B0-----:R-:W2:Y:S01]  /*2400*/  LDL.128 R16, [R20+0x120] ;  /* 0x0001200014107983 */ /* 0x001ea20000100c00 */
[----:B------:R-:W-:-:S05]  /*2410*/  IADD3 R28, P1, PT, R30, R2, RZ ;  /* 0x000000021e1c7210 */ /* 0x000fca0007f3e0ff */
[----:B------:R-:W-:Y:S01]  /*2420*/  IMAD.X R29, R31, 0x1, R3, P1 ;  /* 0x000000011f1d7824 */ /* 0x000fe200008e0603 */
[----:B-----5:R-:W-:Y:S04]  /*2430*/  STG.E.64 desc[UR4][R30.64+0x40], R12 ;  /* 0x0000400c1e007986 */ /* 0x020fe8000c101b04 */
[----:B------:R0:W-:Y:S04]  /*2440*/  STG.E.64 desc[UR4][R30.64+0x48], R14 ;  /* 0x0000480e1e007986 */ /* 0x0001e8000c101b04 */
[----:B---3--:R-:W-:Y:S04]  /*2450*/  STG.E.64 desc[UR4][R30.64+0x50], R4 ;  /* 0x000050041e007986 */ /* 0x008fe8000c101b04 */
        /* <DEDUP_REMOVED lines=8> */
[----:B0-----:R0:W2:Y:S01]  /*24e0*/  LDL.128 R16, [R20+0x170] ;  /* 0x0001700014107983 */ /* 0x0010a20000100c00 */
[----:B------:R-:W-:-:S04]  /*24f0*/  IADD3 R22, PT, PT, R22, 0x8, RZ ;  /* 0x0000000816167810 */ /* 0x000fc80007ffe0ff */
[----:B------:R-:W-:Y:S02]  /*2500*/  ISETP.NE.AND P1, PT, R22, RZ, PT ;  /* 0x000000ff1600720c */ /* 0x000fe40003f25270 */
[----:B------:R-:W-:Y:S02]  /*2510*/  LEA R26, P2, R2, R26, 0x3 ;  /* 0x0000001a021a7211 */ /* 0x000fe400078418ff */
[----:B0-----:R-:W-:Y:S01]  /*2520*/  IADD3 R20, PT, PT, R20, 0x300, RZ ;  /* 0x0000030014147810 */ /* 0x001fe20007ffe0ff */
[----:B----4-:R0:W-:Y:S02]  /*2530*/  STG.E.64 desc[UR4][R28.64+0x20], R12 ;  /* 0x0000200c1c007986 */ /* 0x0101e4000c101b04 */
[----:B------:R-:W-:Y:S02]  /*2540*/  IMAD.X R27, R27, 0x1, R21, P2 ;  /* 0x000000011b1b7824 */ /* 0x000fe400010e0615 */
[----:B------:R0:W-:Y:S04]  /*2550*/  STG.E.64 desc[UR4][R28.64+0x28], R14 ;  /* 0x0000280e1c007986 */ /* 0x0001e8000c101b04 */
[----:B-----5:R0:W-:Y:S04]  /*2560*/  STG.E.64 desc[UR4][R28.64+0x30], R4 ;  /* 0x000030041c007986 */ /* 0x0201e8000c101b04 */
[----:B------:R0:W-:Y:S04]  /*2570*/  STG.E.64 desc[UR4][R28.64+0x38], R6 ;  /* 0x000038061c007986 */ /* 0x0001e8000c101b04 */
[----:B---3--:R0:W-:Y:S04]  /*2580*/  STG.E.64 desc[UR4][R28.64+0x40], R8 ;  /* 0x000040081c007986 */ /* 0x0081e8000c101b04 */
[----:B------:R0:W-:Y:S04]  /*2590*/  STG.E.64 desc[UR4][R28.64+0x48], R10 ;  /* 0x0000480a1c007986 */ /* 0x0001e8000c101b04 */
[----:B--2---:R0:W-:Y:S04]  /*25a0*/  STG.E.64 desc[UR4][R28.64+0x50], R16 ;  /* 0x000050101c007986 */ /* 0x0041e8000c101b04 */
[----:B------:R0:W-:Y:S01]  /*25b0*/  STG.E.64 desc[UR4][R28.64+0x58], R18 ;  /* 0x000058121c007986 */ /* 0x0001e2000c101b04 */
[----:B------:R-:W-:Y:S05]  /*25c0*/  @P1 BRA `(.L_x_124) ;  /* 0xfffffff400701947 */ /* 0x000fea000383ffff */
.L_x_123:
[----:B------:R-:W-:Y:S05]  /*25d0*/  @!P0 EXIT ;  /* 0x000000000000894d */ /* 0x000fea0003800000 */
[----:B------:R-:W-:Y:S02]  /*25e0*/  ISETP.GE.U32.AND P1, PT, R23, 0x4, PT ;  /* 0x000000041700780c */ /* 0x000fe40003f26070 */
[----:B------:R-:W-:-:S04]  /*25f0*/  LOP3.LUT R2, R24, 0x3, RZ, 0xc0, !PT ;  /* 0x0000000318027812 */ /* 0x000fc800078ec0ff */
[----:B------:R-:W-:-:S07]  /*2600*/  ISETP.NE.AND P0, PT, R2, RZ, PT ;  /* 0x000000ff0200720c */ /* 0x000fce0003f05270 */
[----:B------:R-:W-:Y:S06]  /*2610*/  @!P1 BRA `(.L_x_125) ;  /* 0x0000000400549947 */ /* 0x000fec0003800000 */
[C---:B------:R-:W-:Y:S01]  /*2620*/  IMAD R20, R0.reuse, 0x60, R1 ;  /* 0x0000006000147824 */ /* 0x040fe200078e0201 */
[----:B------:R-:W1:Y:S01]  /*2630*/  LDC.64 R22, c[0x0][0x380] ;  /* 0x0000e000ff167b82 */ /* 0x000e620000000a00 */
[----:B------:R-:W1:Y:S03]  /*2640*/  LDCU.64 UR6, c[0x0][0x388] ;  /* 0x00007100ff0677ac */ /* 0x000e660008000a00 */
[----:B0-----:R-:W2:Y:S04]  /*2650*/  LDL.128 R8, [R20] ;  /* 0x0000000014087983 */ /* 0x001ea80000100c00 */
[----:B------:R-:W3:Y:S04]  /*2660*/  LDL.128 R12, [R20+0x10] ;  /* 0x00001000140c7983 */ /* 0x000ee80000100c00 */
[----:B------:R-:W4:Y:S04]  /*2670*/  LDL.128 R16, [R20+0x20] ;  /* 0x0000200014107983 */ /* 0x000f280000100c00 */
[----:B------:R-:W5:Y:S01]  /*2680*/  LDL.128 R4, [R20+0x30] ;  /* 0x0000300014047983 */ /* 0x000f620000100c00 */
[----:B-1----:R-:W-:-:S04]  /*2690*/  IMAD.WIDE.U32 R22, R0, UR6, R22 ;  /* 0x0000000600167c25 */ /* 0x002fc8000f8e0016 */
[----:B------:R-:W-:Y:S02]  /*26a0*/  IMAD R27, R0, UR7, R23 ;  /* 0x00000007001b7c24 */ /* 0x000fe4000f8e0217 */
[----:B------:R-:W-:-:S05]  /*26b0*/  IMAD.MOV.U32 R26, RZ, RZ, R22 ;  /* 0x000000ffff1a7224 */ /* 0x000fca00078e0016 */
[----:B--2---:R-:W-:Y:S04]  /*26c0*/  STG.E.64 desc[UR4][R26.64], R8 ;  /* 0x000000081a007986 */ /* 0x004fe8000c101b04 */
[----:B------:R0:W-:Y:S04]  /*26d0*/  STG.E.64 desc[UR4][R26.64+0x8], R10 ;  /* 0x0000080a1a007986 */ /* 0x0001e8000c101b04 */
[----:B---3--:R-:W-:Y:S04]  /*26e0*/  STG.E.64 desc[UR4][R26.64+0x10], R12 ;  /* 0x0000100c1a007986 */ /* 0x008fe8000c101b04 */
[----:B------:R1:W-:Y:S04]  /*26f0*/  STG.E.64 desc[UR4][R26.64+0x18], R14 ;  /* 0x0000180e1a007986 */ /* 0x0003e8000c101b04 */
[----:B----4-:R-:W-:Y:S04]  /*2700*/  STG.E.64 desc[UR4][R26.64+0x20], R16 ;  /* 0x000020101a007986 */ /* 0x010fe8000c101b04 */
[----:B0-----:R-:W2:Y:S04]  /*2710*/  LDL.128 R8, [R20+0x40] ;  /* 0x0000400014087983 */ /* 0x001ea80000100c00 */
[----:B------:R0:W-:Y:S04]  /*2720*/  STG.E.64 desc[UR4][R26.64+0x28], R18 ;  /* 0x000028121a007986 */ /* 0x0001e8000c101b04 */
[----:B-1----:R-:W3:Y:S04]  /*2730*/  LDL.128 R12, [R20+0x50] ;  /* 0x00005000140c7983 */ /* 0x002ee80000100c00 */
[----:B0-----:R-:W4:Y:S01]  /*2740*/  LDL.128 R16, [R20+0x60] ;  /* 0x0000600014107983 */ /* 0x001f220000100c00 */
[----:B------:R-:W-:-:S04]  /*2750*/  IADD3 R22, P1, PT, R22, UR6, RZ ;  /* 0x0000000616167c10 */ /* 0x000fc8000ff3e0ff */
[----:B------:R-:W-:Y:S01]  /*2760*/  IADD3.X R23, PT, PT, R27, UR7, RZ, P1, !PT ;  /* 0x000000071b177c10 */ /* 0x000fe20008ffe4ff */
[----:B-----5:R-:W-:Y:S04]  /*2770*/  STG.E.64 desc[UR4][R26.64+0x30], R4 ;  /* 0x000030041a007986 */ /* 0x020fe8000c101b04 */
[----:B------:R0:W-:Y:S04]  /*2780*/  STG.E.64 desc[UR4][R26.64+0x38], R6 ;  /* 0x000038061a007986 */ /* 0x0001e8000c101b04 */
[----:B0-----:R-:W5:Y:S04]  /*2790*/  LDL.128 R4, [R20+0x70] ;  /* 0x0000700014047983 */ /* 0x001f680000100c00 */
[----:B--2---:R-:W-:Y:S04]  /*27a0*/  STG.E.64 desc[UR4][R26.64+0x40], R8 ;  /* 0x000040081a007986 */ /* 0x004fe8000c101b04 */
[----:B------:R0:W-:Y:S04]  /*27b0*/  STG.E.64 desc[UR4][R26.64+0x48], R10 ;  /* 0x0000480a1a007986 */ /* 0x0001e8000c101b04 */
[----:B---3--:R-:W-:Y:S04]  /*27c0*/  STG.E.64 desc[UR4][R26.64+0x50], R12 ;  /* 0x0000500c1a007986 */ /* 0x008fe8000c101b04 */
[----:B------:R1:W-:Y:S04]  /*27d0*/  STG.E.64 desc[UR4][R26.64+0x58], R14 ;  /* 0x0000580e1a007986 */ /* 0x0003e8000c101b04 */
[----:B0-----:R-:W2:Y:S04]  /*27e0*/  LDL.128 R8, [R20+0x80] ;  /* 0x0000800014087983 */ /* 0x001ea80000100c00 */
[----:B----4-:R-:W-:Y:S04]  /*27f0*/  STG.E.64 desc[UR4][R22.64], R16 ;  /* 0x0000001016007986 */ /* 0x010fe8000c101b04 */
[----:B-1----:R-:W3:Y:S04]  /*2800*/  LDL.128 R12, [R20+0x90] ;  /* 0x00009000140c7983 */ /* 0x002ee80000100c00 */
[----:B------:R0:W-:Y:S04]  /*2810*/  STG.E.64 desc[UR4][R22.64+0x8], R18 ;  /* 0x0000081216007986 */ /* 0x0001e8000c101b04 */
[----:B0-----:R-:W4:Y:S04]  /*2820*/  LDL.128 R16, [R20+0xa0] ;  /* 0x0000a00014107983 */ /* 0x001f280000100c00 */
        /* <DEDUP_REMOVED lines=8> */
[----:B-1----:R-:W3:Y:S04]  /*28b0*/  LDL.128 R12, [R20+0xd0] ;  /* 0x0000d000140c7983 */ /* 0x002ee80000100c00 */
[----:B----4-:R-:W-:Y:S04]  /*28c0*/  STG.E.64 desc[UR4][R22.64+0x40], R16 ;  /* 0x0000401016007986 */ /* 0x010fe8000c101b04 */
[----:B------:R0:W-:Y:S04]  /*28d0*/  STG.E.64 desc[UR4][R22.64+0x48], R18 ;  /* 0x0000481216007986 */ /* 0x0001e8000c101b04 */
        /* <DEDUP_REMOVED lines=28> */
[----:B0-----:R-:W4:Y:S04]  /*2aa0*/  LDL.128 R16, [R20+0x160] ;  /* 0x0001600014107983 */ /* 0x001f280000100c00 */
[----:B------:R-:W4:Y:S04]  /*2ab0*/  LDL.128 R20, [R20+0x170] ;  /* 0x0001700014147983 */ /* 0x000f280000100c00 */
[----:B-----5:R1:W-:Y:S04]  /*2ac0*/  STG.E.64 desc[UR4][R26.64+0x10], R4 ;  /* 0x000010041a007986 */ /* 0x0203e8000c101b04 */
[----:B------:R1:W-:Y:S01]  /*2ad0*/  STG.E.64 desc[UR4][R26.64+0x18], R6 ;  /* 0x000018061a007986 */ /* 0x0003e2000c101b04 */
[----:B------:R-:W-:-:S03]  /*2ae0*/  IADD3 R0, PT, PT, R0, 0x4, RZ ;  /* 0x0000000400007810 */ /* 0x000fc60007ffe0ff */
[----:B--2---:R1:W-:Y:S04]  /*2af0*/  STG.E.64 desc[UR4][R26.64+0x20], R8 ;  /* 0x000020081a007986 */ /* 0x0043e8000c101b04 */
[----:B------:R1:W-:Y:S04]  /*2b00*/  STG.E.64 desc[UR4][R26.64+0x28], R10 ;  /* 0x0000280a1a007986 */ /* 0x0003e8000c101b04 */
[----:B---3--:R1:W-:Y:S04]  /*2b10*/  STG.E.64 desc[UR4][R26.64+0x30], R12 ;  /* 0x0000300c1a007986 */ /* 0x0083e8000c101b04 */
[----:B------:R1:W-:Y:S04]  /*2b20*/  STG.E.64 desc[UR4][R26.64+0x38], R14 ;  /* 0x0000380e1a007986 */ /* 0x0003e8000c101b04 */
[----:B----4-:R1:W-:Y:S04]  /*2b30*/  STG.E.64 desc[UR4][R26.64+0x40], R16 ;  /* 0x000040101a007986 */ /* 0x0103e8000c101b04 */
[----:B------:R1:W-:Y:S04]  /*2b40*/  STG.E.64 desc[UR4][R26.64+0x48], R18 ;  /* 0x000048121a007986 */ /* 0x0003e8000c101b04 */
[----:B------:R1:W-:Y:S04]  /*2b50*/  STG.E.64 desc[UR4][R26.64+0x50], R20 ;  /* 0x000050141a007986 */ /* 0x0003e8000c101b04 */
[----:B------:R1:W-:Y:S02]  /*2b60*/  STG.E.64 desc[UR4][R26.64+0x58], R22 ;  /* 0x000058161a007986 */ /* 0x0003e4000c101b04 */
.L_x_125:
[----:B------:R-:W-:Y:S05]  /*2b70*/  @!P0 EXIT ;  /* 0x000000000000894d */ /* 0x000fea0003800000 */
[----:B------:R-:W-:Y:S02]  /*2b80*/  ISETP.NE.AND P0, PT, R2, 0x1, PT ;  /* 0x000000010200780c */ /* 0x000fe40003f05270 */
[----:B------:R-:W-:-:S04]  /*2b90*/  LOP3.LUT R24, R24, 0x1, RZ, 0xc0, !PT ;  /* 0x0000000118187812 */ /* 0x000fc800078ec0ff */
[----:B------:R-:W-:-:S07]  /*2ba0*/  ISETP.NE.U32.AND P1, PT, R24, 0x1, PT ;  /* 0x000000011800780c */ /* 0x000fce0003f25070 */
[----:B------:R-:W-:Y:S06]  /*2bb0*/  @!P0 BRA `(.L_x_126) ;  /* 0x0000000000b48947 */ /* 0x000fec0003800000 */
[C---:B------:R-:W-:Y:S01]  /*2bc0*/  IMAD R24, R0.reuse, 0x60, R1 ;  /* 0x0000006000187824 */ /* 0x040fe200078e0201 */
[----:B------:R-:W2:Y:S01]  /*2bd0*/  LDC.64 R2, c[0x0][0x380] ;  /* 0x0000e000ff027b82 */ /* 0x000ea20000000a00 */
[----:B------:R-:W2:Y:S03]  /*2be0*/  LDCU.64 UR6, c[0x0][0x388] ;  /* 0x00007100ff0677ac */ /* 0x000ea60008000a00 */
[----:B01----:R-:W3:Y:S04]  /*2bf0*/  LDL.128 R16, [R24] ;  /* 0x0000000018107983 */ /* 0x003ee80000100c00 */
[----:B------:R-:W4:Y:S04]  /*2c00*/  LDL.128 R4, [R24+0x10] ;  /* 0x0000100018047983 */ /* 0x000f280000100c00 */
[----:B------:R-:W5:Y:S04]  /*2c10*/  LDL.128 R8, [R24+0x20] ;  /* 0x0000200018087983 */ /* 0x000f680000100c00 */
[----:B------:R-:W5:Y:S04]  /*2c20*/  LDL.128 R12, [R24+0x30] ;  /* 0x00003000180c7983 */ /* 0x000f680000100c00 */
[----:B------:R-:W5:Y:S01]  /*2c30*/  LDL.128 R20, [R24+0x40] ;  /* 0x0000400018147983 */ /* 0x000f620000100c00 */
[----:B--2---:R-:W-:-:S04]  /*2c40*/  IMAD.WIDE.U32 R2, R0, UR6, R2 ;  /* 0x0000000600027c25 */ /* 0x004fc8000f8e0002 */
[----:B------:R-:W-:Y:S02]  /*2c50*/  IMAD R27, R0, UR7, R3 ;  /* 0x00000007001b7c24 */ /* 0x000fe4000f8e0203 */
[----:B------:R-:W-:-:S05]  /*2c60*/  IMAD.MOV.U32 R26, RZ, RZ, R2 ;  /* 0x000000ffff1a7224 */ /* 0x000fca00078e0002 */
[----:B---3--:R-:W-:Y:S04]  /*2c70*/  STG.E.64 desc[UR4][R26.64], R16 ;  /* 0x000000101a007986 */ /* 0x008fe8000c101b04 */
[----:B------:R0:W-:Y:S04]  /*2c80*/  STG.E.64 desc[UR4][R26.64+0x8], R18 ;  /* 0x000008121a007986 */ /* 0x0001e8000c101b04 */
[----:B0-----:R-:W2:Y:S01]  /*2c90*/  LDL.128 R16, [R24+0x50] ;  /* 0x0000500018107983 */ /* 0x001ea20000100c00 */
[----:B------:R-:W-:-:S03]  /*2ca0*/  IADD3 R2, P0, PT, R2, UR6, RZ ;  /* 0x0000000602027c10 */ /* 0x000fc6000ff1e0ff */
[----:B----4-:R-:W-:Y:S01]  /*2cb0*/  STG.E.64 desc[UR4][R26.64+0x10], R4 ;  /* 0x000010041a007986 */ /* 0x010fe2000c101b04 */
[----:B------:R-:W-:-:S03]  /*2cc0*/  IADD3.X R3, PT, PT, R27, UR7, RZ, P0, !PT ;  /* 0x000000071b037c10 */ /* 0x000fc600087fe4ff */
[----:B------:R0:W-:Y:S04]  /*2cd0*/  STG.E.64 desc[UR4][R26.64+0x18], R6 ;  /* 0x000018061a007986 */ /* 0x0001e8000c101b04 */
[----:B-----5:R-:W-:Y:S04]  /*2ce0*/  STG.E.64 desc[UR4][R26.64+0x20], R8 ;  /* 0x000020081a007986 */ /* 0x020fe8000c101b04 */
[----:B------:R1:W-:Y:S04]  /*2cf0*/  STG.E.64 desc[UR4][R26.64+0x28], R10 ;  /* 0x0000280a1a007986 */ /* 0x0003e8000c101b04 */
[----:B------:R-:W-:Y:S04]  /*2d00*/  STG.E.64 desc[UR4][R26.64+0x30], R12 ;  /* 0x0000300c1a007986 */ /* 0x000fe8000c101b04 */
[----:B------:R3:W-:Y:S04]  /*2d10*/  STG.E.64 desc[UR4][R26.64+0x38], R14 ;  /* 0x0000380e1a007986 */ /* 0x0007e8000c101b04 */
[----:B------:R-:W-:Y:S04]  /*2d20*/  STG.E.64 desc[UR4][R26.64+0x40], R20 ;  /* 0x000040141a007986 */ /* 0x000fe8000c101b04 */
[----:B------:R4:W-:Y:S04]  /*2d30*/  STG.E.64 desc[UR4][R26.64+0x48], R22 ;  /* 0x000048161a007986 */ /* 0x0009e8000c101b04 */
[----:B0-----:R-:W5:Y:S04]  /*2d40*/  LDL.128 R4, [R24+0x60] ;  /* 0x0000600018047983 */ /* 0x001f680000100c00 */
[----:B-1----:R-:W5:Y:S04]  /*2d50*/  LDL.128 R8, [R24+0x70] ;  /* 0x0000700018087983 */ /* 0x002f680000100c00 */
[----:B---3--:R-:W3:Y:S04]  /*2d60*/  LDL.128 R12, [R24+0x80] ;  /* 0x00008000180c7983 */ /* 0x008ee80000100c00 */
[----:B----4-:R-:W4:Y:S04]  /*2d70*/  LDL.128 R20, [R24+0xa0] ;  /* 0x0000a00018147983 */ /* 0x010f280000100c00 */
[----:B--2---:R-:W-:Y:S04]  /*2d80*/  STG.E.64 desc[UR4][R26.64+0x50], R16 ;  /* 0x000050101a007986 */ /* 0x004fe8000c101b04 */
[----:B------:R0:W-:Y:S04]  /*2d90*/  STG.E.64 desc[UR4][R26.64+0x58], R18 ;  /* 0x000058121a007986 */ /* 0x0001e8000c101b04 */
[----:B0-----:R-:W2:Y:S04]  /*2da0*/  LDL.128 R16, [R24+0x90] ;  /* 0x0000900018107983 */ /* 0x001ea80000100c00 */
[----:B------:R-:W2:Y:S04]  /*2db0*/  LDL.128 R24, [R24+0xb0] ;  /* 0x0000b00018187983 */ /* 0x000ea80000100c00 */
[----:B-----5:R0:W-:Y:S04]  /*2dc0*/  STG.E.64 desc[UR4][R2.64], R4 ;  /* 0x0000000402007986 */ /* 0x0201e8000c101b04 */
[----:B------:R0:W-:Y:S04]  /*2dd0*/  STG.E.64 desc[UR4][R2.64+0x8], R6 ;  /* 0x0000080602007986 */ /* 0x0001e8000c101b04 */
[----:B------:R0:W-:Y:S04]  /*2de0*/  STG.E.64 desc[UR4][R2.64+0x10], R8 ;  /* 0x0000100802007986 */ /* 0x0001e8000c101b04 */
[----:B------:R0:W-:Y:S04]  /*2df0*/  STG.E.64 desc[UR4][R2.64+0x18], R10 ;  /* 0x0000180a02007986 */ /* 0x0001e8000c101b04 */
[----:B---3--:R0:W-:Y:S04]  /*2e00*/  STG.E.64 desc[UR4][R2.64+0x20], R12 ;  /* 0x0000200c02007986 */ /* 0x0081e8000c101b04 */
[----:B------:R0:W-:Y:S04]  /*2e10*/  STG.E.64 desc[UR4][R2.64+0x28], R14 ;  /* 0x0000280e02007986 */ /* 0x0001e8000c101b04 */
[----:B----4-:R0:W-:Y:S04]  /*2e20*/  STG.E.64 desc[UR4][R2.64+0x40], R20 ;  /* 0x0000401402007986 */ /* 0x0101e8000c101b04 */
[----:B------:R0:W-:Y:S01]  /*2e30*/  STG.E.64 desc[UR4][R2.64+0x48], R22 ;  /* 0x0000481602007986 */ /* 0x0001e2000c101b04 */
[----:B------:R-:W-:-:S03]  /*2e40*/  IADD3 R0, PT, PT, R0, 0x2, RZ ;  /* 0x0000000200007810 */ /* 0x000fc60007ffe0ff */
[----:B--2---:R0:W-:Y:S04]  /*2e50*/  STG.E.64 desc[UR4][R2.64+0x30], R16 ;  /* 0x0000301002007986 */ /* 0x0041e8000c101b04 */
[----:B------:R0:W-:Y:S04]  /*2e60*/  STG.E.64 desc[UR4][R2.64+0x38], R18 ;  /* 0x0000381202007986 */ /* 0x0001e8000c101b04 */
[----:B------:R0:W-:Y:S04]  /*2e70*/  STG.E.64 desc[UR4][R2.64+0x50], R24 ;  /* 0x0000501802007986 */ /* 0x0001e8000c101b04 */
[----:B------:R0:W-:Y:S02]  /*2e80*/  STG.E.64 desc[UR4][R2.64+0x58], R26 ;  /* 0x0000581a02007986 */ /* 0x0001e4000c101b04 */
.L_x_126:
[----:B------:R-:W-:Y:S05]  /*2e90*/  @P1 EXIT ;  /* 0x000000000000194d */ /* 0x000fea0003800000 */
[C---:B0-----:R-:W-:Y:S01]  /*2ea0*/  IMAD R28, R0.reuse, 0x60, R1 ;  /* 0x00000060001c7824 */ /* 0x041fe200078e0201 */
[----:B------:R-:W0:Y:S01]  /*2eb0*/  LDC.64 R2, c[0x0][0x380] ;  /* 0x0000e000ff027b82 */ /* 0x000e220000000a00 */
[----:B------:R-:W0:Y:S03]  /*2ec0*/  LDCU.64 UR6, c[0x0][0x388] ;  /* 0x00007100ff0677ac */ /* 0x000e260008000a00 */
[----:B-1----:R-:W2:Y:S04]  /*2ed0*/  LDL.128 R8, [R28] ;  /* 0x000000001c087983 */ /* 0x002ea80000100c00 */
[----:B------:R-:W3:Y:S04]  /*2ee0*/  LDL.128 R4, [R28+0x10] ;  /* 0x000010001c047983 */ /* 0x000ee80000100c00 */
[----:B------:R-:W4:Y:S04]  /*2ef0*/  LDL.128 R12, [R28+0x20] ;  /* 0x000020001c0c7983 */ /* 0x000f280000100c00 */
[----:B------:R-:W5:Y:S04]  /*2f00*/  LDL.128 R16, [R28+0x30] ;  /* 0x000030001c107983 */ /* 0x000f680000100c00 */
[----:B------:R-:W5:Y:S04]  /*2f10*/  LDL.128 R20, [R28+0x40] ;  /* 0x000040001c147983 */ /* 0x000f680000100c00 */
[----:B------:R-:W5:Y:S01]  /*2f20*/  LDL.128 R24, [R28+0x50] ;  /* 0x000050001c187983 */ /* 0x000f620000100c00 */
[----:B0-----:R-:W-:-:S04]  /*2f30*/  IMAD.WIDE.U32 R2, R0, UR6, R2 ;  /* 0x0000000600027c25 */ /* 0x001fc8000f8e0002 */
[----:B------:R-:W-:-:S05]  /*2f40*/  IMAD R3, R0, UR7, R3 ;  /* 0x0000000700037c24 */ /* 0x000fca000f8e0203 */
[----:B--2---:R-:W-:Y:S04]  /*2f50*/  STG.E.64 desc[UR4][R2.64], R8 ;  /* 0x0000000802007986 */ /* 0x004fe8000c101b04 */
[----:B------:R-:W-:Y:S04]  /*2f60*/  STG.E.64 desc[UR4][R2.64+0x8], R10 ;  /* 0x0000080a02007986 */ /* 0x000fe8000c101b04 */
[----:B---3--:R-:W-:Y:S04]  /*2f70*/  STG.E.64 desc[UR4][R2.64+0x10], R4 ;  /* 0x0000100402007986 */ /* 0x008fe8000c101b04 */
[----:B------:R-:W-:Y:S04]  /*2f80*/  STG.E.64 desc[UR4][R2.64+0x18], R6 ;  /* 0x0000180602007986 */ /* 0x000fe8000c101b04 */
[----:B----4-:R-:W-:Y:S04]  /*2f90*/  STG.E.64 desc[UR4][R2.64+0x20], R12 ;  /* 0x0000200c02007986 */ /* 0x010fe8000c101b04 */
[----:B------:R-:W-:Y:S04]  /*2fa0*/  STG.E.64 desc[UR4][R2.64+0x28], R14 ;  /* 0x0000280e02007986 */ /* 0x000fe8000c101b04 */
[----:B-----5:R-:W-:Y:S04]  /*2fb0*/  STG.E.64 desc[UR4][R2.64+0x30], R16 ;  /* 0x0000301002007986 */ /* 0x020fe8000c101b04 */
[----:B------:R-:W-:Y:S04]  /*2fc0*/  STG.E.64 desc[UR4][R2.64+0x38], R18 ;  /* 0x0000381202007986 */ /* 0x000fe8000c101b04 */
[----:B------:R-:W-:Y:S04]  /*2fd0*/  STG.E.64 desc[UR4][R2.64+0x40], R20 ;  /* 0x0000401402007986 */ /* 0x000fe8000c101b04 */
[----:B------:R-:W-:Y:S04]  /*2fe0*/  STG.E.64 desc[UR4][R2.64+0x48], R22 ;  /* 0x0000481602007986 */ /* 0x000fe8000c101b04 */
[----:B------:R-:W-:Y:S04]  /*2ff0*/  STG.E.64 desc[UR4][R2.64+0x50], R24 ;  /* 0x0000501802007986 */ /* 0x000fe8000c101b04 */
[----:B------:R-:W-:Y:S01]  /*3000*/  STG.E.64 desc[UR4][R2.64+0x58], R26 ;  /* 0x0000581a02007986 */ /* 0x000fe2000c101b04 */
[----:B------:R-:W-:Y:S05]  /*3010*/  EXIT ;  /* 0x000000000000794d */ /* 0x000fea0003800000 */
.L_x_127:
        /* <DEDUP_REMOVED lines=14> */
.L_x_149:


//--------------------- .text._Z6fill2DPdmii      --------------------------
	.section	.text._Z6fill2DPdmii,"ax",@progbits
	.align	128
        .global         _Z6fill2DPdmii
        .type           _Z6fill2DPdmii,@function
        .size           _Z6fill2DPdmii,(.L_x_150 - _Z6fill2DPdmii)
        .other          _Z6fill2DPdmii,@"STO_CUDA_ENTRY STV_DEFAULT"
_Z6fill2DPdmii:
.text._Z6fill2DPdmii:
[----:B------:R-:W-:Y:S01]  /*0000*/  LDC R1, c[0x0][0x37c] ;  /* 0x0000df00ff017b82 */ /* 0x000fe20000000800 */
[----:B------:R-:W-:Y:S05]  /*0010*/  EXIT ;  /* 0x000000000000794d */ /* 0x000fea0003800000 */
.L_x_128:
        /* <DEDUP_REMOVED lines=14> */
.L_x_150:


//--------------------- .text._Z6fill1DiPdd       --------------------------
	.section	.text._Z6fill1DiPdd,"ax",@progbits
	.align	128
        .global         _Z6fill1DiPdd
        .type           _Z6fill1DiPdd,@function
        .size           _Z6fill1DiPdd,(.L_x_151 - _Z6fill1DiPdd)
        .other          _Z6fill1DiPdd,@"STO_CUDA_ENTRY STV_DEFAULT"
_Z6fill1DiPdd:
.text._Z6fill1DiPdd:
[----:B------:R-:W-:Y:S08]  /*0000*/  LDC R1, c[0x0][0x37c] ;  /* 0x0000df00ff017b82 */ /* 0x000ff00000000800 */
[----:B------:R-:W0:Y:S02]  /*0010*/  LDC R8, c[0x0][0x380] ;  /* 0x0000e000ff087b82 */ /* 0x000e240000000800 */
[----:B0-----:R-:W-:-:S13]  /*0020*/  ISETP.GE.AND P0, PT, R8, 0x1, PT ;  /* 0x000000010800780c */ /* 0x001fda0003f06270 */
[----:B------:R-:W-:Y:S05]  /*0030*/  @!P0 EXIT ;  /* 0x000000000000894d */ /* 0x000fea0003800000 */
[C---:B------:R-:W-:Y:S01]  /*0040*/  ISETP.GE.U32.AND P1, PT, R8.reuse, 0x10, PT ;  /* 0x000000100800780c */ /* 0x040fe20003f26070 */
[----:B------:R-:W0:Y:S01]  /*0050*/  LDCU.64 UR6, c[0x0][0x358] ;  /* 0x00006b00ff0677ac */ /* 0x000e220008000a00 */
[----:B------:R-:W-:Y:S01]  /*0060*/  LOP3.LUT R10, R8, 0xf, RZ, 0xc0, !PT ;  /* 0x0000000f080a7812 */ /* 0x000fe200078ec0ff */
[----:B------:R-:W-:-:S03]  /*0070*/  IMAD.MOV.U32 R7, RZ, RZ, RZ ;  /* 0x000000ffff077224 */ /* 0x000fc600078e00ff */
[----:B------:R-:W-:-:S07]  /*0080*/  ISETP.NE.AND P0, PT, R10, RZ, PT ;  /* 0x000000ff0a00720c */ /* 0x000fce0003f05270 */
[----:B------:R-:W-:Y:S06]  /*0090*/  @!P1 BRA `(.L_x_129) ;  /* 0x00000000007c9947 */ /* 0x000fec0003800000 */
[----:B------:R-:W1:Y:S01]  /*00a0*/  LDCU.64 UR4, c[0x0][0x388] ;  /* 0x00007100ff0477ac */ /* 0x000e620008000a00 */
[----:B------:R-:W2:Y:S01]  /*00b0*/  LDC.64 R4, c[0x0][0x390] ;  /* 0x0000e400ff047b82 */ /* 0x000ea20000000a00 */
[----:B------:R-:W-:-:S05]  /*00c0*/  LOP3.LUT R7, R8, 0x7ffffff0, RZ, 0xc0, !PT ;  /* 0x7ffffff008077812 */ /* 0x000fca00078ec0ff */
[----:B------:R-:W-:Y:S01]  /*00d0*/  IMAD.MOV R0, RZ, RZ, -R7 ;  /* 0x000000ffff007224 */ /* 0x000fe200078e0a07 */
[----:B-1----:R-:W-:-:S04]  /*00e0*/  UIADD3 UR4, UP0, UPT, UR4, 0x40, URZ ;  /* 0x0000004004047890 */ /* 0x002fc8000ff1e0ff */
[----:B------:R-:W-:Y:S02]  /*00f0*/  UIADD3.X UR5, UPT, UPT, URZ, UR5, URZ, UP0, !UPT ;  /* 0x00000005ff057290 */ /* 0x000fe400087fe4ff */
[----:B------:R-:W-:-:S04]  /*0100*/  IMAD.U32 R6, RZ, RZ, UR4 ;  /* 0x00000004ff067e24 */ /* 0x000fc8000f8e00ff */
[----:B------:R-:W-:-:S07]  /*0110*/  IMAD.U32 R9, RZ, RZ, UR5 ;  /* 0x00000005ff097e24 */ /* 0x000fce000f8e00ff */
.L_x_130:
[----:B------:R-:W-:Y:S01]  /*0120*/  IADD3 R0, PT, PT, R0, 0x10, RZ ;  /* 0x0000001000007810 */ /* 0x000fe20007ffe0ff */
[----:B-1----:R-:W-:Y:S02]  /*0130*/  IMAD.MOV.U32 R2, RZ, RZ, R6 ;  /* 0x000000ffff027224 */ /* 0x002fe400078e0006 */
[----:B------:R-:W-:Y:S01]  /*0140*/  IMAD.MOV.U32 R3, RZ, RZ, R9 ;  /* 0x000000ffff037224 */ /* 0x000fe200078e0009 */
[----:B------:R-:W-:Y:S02]  /*0150*/  ISETP.NE.AND P1, PT, R0, RZ, PT ;  /* 0x000000ff0000720c */ /* 0x000fe40003f25270 */
[----:B------:R-:W-:Y:S02]  /*0160*/  IADD3 R6, P2, PT, R2, 0x80, RZ ;  /* 0x0000008002067810 */ /* 0x000fe40007f5e0ff */
[----:B0-2---:R1:W-:Y:S03]  /*0170*/  STG.E.64 desc[UR6][R2.64+-0x40], R4 ;  /* 0xffffc00402007986 */ /* 0x0053e6000c101b06 */
[----:B------:R-:W-:Y:S01]  /*0180*/  IMAD.X R9, RZ, RZ, R3, P2 ;  /* 0x000000ffff097224 */ /* 0x000fe200010e0603 */
[----:B------:R1:W-:Y:S04]  /*0190*/  STG.E.64 desc[UR6][R2.64+-0x38], R4 ;  /* 0xffffc80402007986 */ /* 0x0003e8000c101b06 */
        /* <DEDUP_REMOVED lines=13> */
[----:B------:R1:W-:Y:S01]  /*0270*/  STG.E.64 desc[UR6][R2.64+0x38], R4 ;  /* 0x0000380402007986 */ /* 0x0003e2000c101b06 */
[----:B------:R-:W-:Y:S05]  /*0280*/  @P1 BRA `(.L_x_130) ;  /* 0xfffffffc00a41947 */ /* 0x000fea000383ffff */
.L_x_129:
[----:B0-----:R-:W-:Y:S05]  /*0290*/  @!P0 EXIT ;  /* 0x000000000000894d */ /* 0x001fea0003800000 */
[----:B------:R-:W-:Y:S02]  /*02a0*/  ISETP.GE.U32.AND P0, PT, R10, 0x8, PT ;  /* 0x000000080a00780c */ /* 0x000fe40003f06070 */
[----:B------:R-:W-:-:S04]  /*02b0*/  LOP3.LUT R6, R8, 0x7, RZ, 0xc0, !PT ;  /* 0x0000000708067812 */ /* 0x000fc800078ec0ff */
[----:B------:R-:W-:-:S07]  /*02c0*/  ISETP.NE.AND P1, PT, R6, RZ, PT ;  /* 0x000000ff0600720c */ /* 0x000fce0003f25270 */
[----:B------:R-:W-:Y:S06]  /*02d0*/  @!P0 BRA `(.L_x_131) ;  /* 0x0000000000308947 */ /* 0x000fec0003800000 */
[----:B-1----:R-:W0:Y:S08]  /*02e0*/  LDC.64 R2, c[0x0][0x388] ;  /* 0x0000e200ff027b82 */ /* 0x002e300000000a00 */
[----:B------:R-:W1:Y:S01]  /*02f0*/  LDC.64 R4, c[0x0][0x390] ;  /* 0x0000e400ff047b82 */ /* 0x000e620000000a00 */
[----:B0-----:R-:W-:-:S04]  /*0300*/  IMAD.WIDE.U32 R2, R7, 0x8, R2 ;  /* 0x0000000807027825 */ /* 0x001fc800078e0002 */
[----:B------:R-:W-:Y:S01]  /*0310*/  VIADD R7, R7, 0x8 ;  /* 0x0000000807077836 */ /* 0x000fe20000000000 */
[----:B-1----:R0:W-:Y:S04]  /*0320*/  STG.E.64 desc[UR6][R2.64], R4 ;  /* 0x0000000402007986 */ /* 0x0021e8000c101b06 */
[----:B------:R0:W-:Y:S04]  /*0330*/  STG.E.64 desc[UR6][R2.64+0x8], R4 ;  /* 0x0000080402007986 */ /* 0x0001e8000c101b06 */
[----:B------:R0:W-:Y:S04]  /*0340*/  STG.E.64 desc[UR6][R2.64+0x10], R4 ;  /* 0x0000100402007986 */ /* 0x0001e8000c101b06 */
[----:B------:R0:W-:Y:S04]  /*0350*/  STG.E.64 desc[UR6][R2.64+0x18], R4 ;  /* 0x0000180402007986 */ /* 0x0001e8000c101b06 */
[----:B------:R0:W-:Y:S04]  /*0360*/  STG.E.64 desc[UR6][R2.64+0x20], R4 ;  /* 0x0000200402007986 */ /* 0x0001e8000c101b06 */
[----:B------:R0:W-:Y:S04]  /*0370*/  STG.E.64 desc[UR6][R2.64+0x28], R4 ;  /* 0x0000280402007986 */ /* 0x0001e8000c101b06 */
[----:B------:R0:W-:Y:S04]  /*0380*/  STG.E.64 desc[UR6][R2.64+0x30], R4 ;  /* 0x0000300402007986 */ /* 0x0001e8000c101b06 */
[----:B------:R0:W-:Y:S02]  /*0390*/  STG.E.64 desc[UR6][R2.64+0x38], R4 ;  /* 0x0000380402007986 */ /* 0x0001e4000c101b06 */
.L_x_131:
[----:B------:R-:W-:Y:S05]  /*03a0*/  @!P1 EXIT ;  /* 0x000000000000994d */ /* 0x000fea0003800000 */
[----:B------:R-:W-:Y:S02]  /*03b0*/  ISETP.GE.U32.AND P0, PT, R6, 0x4, PT ;  /* 0x000000040600780c */ /* 0x000fe40003f06070 */
[----:B------:R-:W-:-:S04]  /*03c0*/  LOP3.LUT R0, R8, 0x3, RZ, 0xc0, !PT ;  /* 0x0000000308007812 */ /* 0x000fc800078ec0ff */
[----:B------:R-:W-:-:S07]  /*03d0*/  ISETP.NE.AND P1, PT, R0, RZ, PT ;  /* 0x000000ff0000720c */ /* 0x000fce0003f25270 */
[----:B------:R-:W-:Y:S06]  /*03e0*/  @!P0 BRA `(.L_x_132) ;  /* 0x0000000000208947 */ /* 0x000fec0003800000 */
[----:B01----:R-:W0:Y:S08]  /*03f0*/  LDC.64 R2, c[0x0][0x388] ;  /* 0x0000e200ff027b82 */ /* 0x003e300000000a00 */
[----:B------:R-:W1:Y:S01]  /*0400*/  LDC.64 R4, c[0x0][0x390] ;  /* 0x0000e400ff047b82 */ /* 0x000e620000000a00 */
[----:B0-----:R-:W-:-:S04]  /*0410*/  IMAD.WIDE.U32 R2, R7, 0x8, R2 ;  /* 0x0000000807027825 */ /* 0x001fc800078e0002 */
[----:B------:R-:W-:Y:S01]  /*0420*/  VIADD R7, R7, 0x4 ;  /* 0x0000000407077836 */ /* 0x000fe20000000000 */
[----:B-1----:R2:W-:Y:S04]  /*0430*/  STG.E.64 desc[UR6][R2.64], R4 ;  /* 0x0000000402007986 */ /* 0x0025e8000c101b06 */
[----:B------:R2:W-:Y:S04]  /*0440*/  STG.E.64 desc[UR6][R2.64+0x8], R4 ;  /* 0x0000080402007986 */ /* 0x0005e8000c101b06 */
[----:B------:R2:W-:Y:S04]  /*0450*/  STG.E.64 desc[UR6][R2.64+0x10], R4 ;  /* 0x0000100402007986 */ /* 0x0005e8000c101b06 */
[----:B------:R2:W-:Y:S02]  /*0460*/  STG.E.64 desc[UR6][R2.64+0x18], R4 ;  /* 0x0000180402007986 */ /* 0x0005e4000c101b06 */
.L_x_132:
[----:B------:R-:W-:Y:S05]  /*0470*/  @!P1 EXIT ;  /* 0x000000000000994d */ /* 0x000fea0003800000 */
[----:B012---:R-:W0:Y:S01]  /*0480*/  LDC.64 R2, c[0x0][0x388] ;  /* 0x0000e200ff027b82 */ /* 0x007e220000000a00 */
[----:B------:R-:W-:-:S07]  /*0490*/  IADD3 R0, PT, PT, -R0, RZ, RZ ;  /* 0x000000ff00007210 */ /* 0x000fce0007ffe1ff */
[----:B------:R-:W1:Y:S01]  /*04a0*/  LDC.64 R4, c[0x0][0x390] ;  /* 0x0000e400ff047b82 */ /* 0x000e620000000a00 */
[----:B0-----:R-:W-:-:S07]  /*04b0*/  IMAD.WIDE.U32 R2, R7, 0x8, R2 ;  /* 0x0000000807027825 */ /* 0x001fce00078e0002 */
.L_x_133:
[----:B------:R-:W-:Y:S01]  /*04c0*/  VIADD R0, R0, 0x1 ;  /* 0x0000000100007836 */ /* 0x000fe20000000000 */
[----:B-1----:R0:W-:Y:S04]  /*04d0*/  STG.E.64 desc[UR6][R2.64], R4 ;  /* 0x0000000402007986 */ /* 0x0021e8000c101b06 */
[----:B------:R-:W-:Y:S02]  /*04e0*/  ISETP.NE.AND P0, PT, R0, RZ, PT ;  /* 0x000000ff0000720c */ /* 0x000fe40003f05270 */
[----:B0-----:R-:W-:-:S05]  /*04f0*/  IADD3 R2, P1, PT, R2, 0x8, RZ ;  /* 0x0000000802027810 */ /* 0x001fca0007f3e0ff */
[----:B------:R-:W-:-:S06]  /*0500*/  IMAD.X R3, RZ, RZ, R3, P1 ;  /* 0x000000ffff037224 */ /* 0x000fcc00008e0603 */
[----:B------:R-:W-:Y:S05]  /*0510*/  @P0 BRA `(.L_x_133) ;  /* 0xfffffffc00e80947 */ /* 0x000fea000383ffff */
[----:B------:R-:W-:Y:S05]  /*0520*/  EXIT ;  /* 0x000000000000794d */ /* 0x000fea0003800000 */
.L_x_134:
        /* <DEDUP_REMOVED lines=13> */
.L_x_151:


//--------------------- .text._Z3addiPfS_         --------------------------
	.section	.text._Z3addiPfS_,"ax",@progbits
	.align	128
        .global         _Z3addiPfS_
        .type           _Z3addiPfS_,@function
        .size           _Z3addiPfS_,(.L_x_152 - _Z3addiPfS_)
        .other          _Z3addiPfS_,@"STO_CUDA_ENTRY STV_DEFAULT"
_Z3addiPfS_:
.text._Z3addiPfS_:
[----:B------:R-:W-:Y:S08]  /*0000*/  LDC R1, c[0x0][0x37c] ;  /* 0x0000df00ff017b82 */ /* 0x000ff00000000800 */
[----:B------:R-:W0:Y:S02]  /*0010*/  LDC R6, c[0x0][0x380] ;  /* 0x0000e000ff067b82 */ /* 0x000e240000000800 */
[----:B0-----:R-:W-:-:S13]  /*0020*/  ISETP.GE.AND P0, PT, R6, 0x1, PT ;  /* 0x000000010600780c */ /* 0x001fda0003f06270 */
[----:B------:R-:W-:Y:S05]  /*0030*/  @!P0 EXIT ;  /* 0x000000000000894d */ /* 0x000fea0003800000 */
[C---:B------:R-:W-:Y:S01]  /*0040*/  ISETP.GE.U32.AND P1, PT, R6.reuse, 0x10, PT ;  /* 0x000000100600780c */ /* 0x040fe20003f26070 */
[----:B------:R-:W0:Y:S01]  /*0050*/  LDCU.64 UR8, c[0x0][0x358] ;  /* 0x00006b00ff0877ac */ /* 0x000e220008000a00 */
[----:B------:R-:W-:Y:S01]  /*0060*/  LOP3.LUT R10, R6, 0xf, RZ, 0xc0, !PT ;  /* 0x0000000f060a7812 */ /* 0x000fe200078ec0ff */
[----:B------:R-:W-:-:S03]  /*0070*/  HFMA2 R0, -RZ, RZ, 0, 0 ;  /* 0x00000000ff007431 */ /* 0x000fc600000001ff */
[----:B------:R-:W-:-:S07]  /*0080*/  ISETP.NE.AND P0, PT, R10, RZ, PT ;  /* 0x000000ff0a00720c */ /* 0x000fce0003f05270 */
[----:B------:R-:W-:Y:S06]  /*0090*/  @!P1 BRA `(.L_x_135) ;  /* 0x0000000400589947 */ /* 0x000fec0003800000 */
[----:B------:R-:W1:Y:S01]  /*00a0*/  LDCU.64 UR6, c[0x0][0x388] ;  /* 0x00007100ff0677ac */ /* 0x000e620008000a00 */
[----:B------:R-:W-:Y:S01]  /*00b0*/  LOP3.LUT R0, R6, 0x7ffffff0, RZ, 0xc0, !PT ;  /* 0x7ffffff006007812 */ /* 0x000fe200078ec0ff */
[----:B------:R-:W2:Y:S03]  /*00c0*/  LDCU.64 UR4, c[0x0][0x390] ;  /* 0x00007200ff0477ac */ /* 0x000ea60008000a00 */
[----:B------:R-:W-:Y:S01]  /*00d0*/  IADD3 R7, PT, PT, -R0, RZ, RZ ;  /* 0x000000ff00077210 */ /* 0x000fe20007ffe1ff */
[----:B-1----:R-:W-:Y:S02]  /*00e0*/  UIADD3 UR6, UP0, UPT, UR6, 0x20, URZ ;  /* 0x0000002006067890 */ /* 0x002fe4000ff1e0ff */
[----:B--2---:R-:W-:Y:S02]  /*00f0*/  UIADD3 UR4, UP1, UPT, UR4, 0x20, URZ ;  /* 0x0000002004047890 */ /* 0x004fe4000ff3e0ff */
[----:B------:R-:W-:-:S02]  /*0100*/  UIADD3.X UR7, UPT, UPT, URZ, UR7, URZ, UP0, !UPT ;  /* 0x00000007ff077290 */ /* 0x000fc400087fe4ff */
[----:B------:R-:W-:Y:S01]  /*0110*/  MOV R12, UR6 ;  /* 0x00000006000c7c02 */ /* 0x000fe20008000f00 */
[----:B------:R-:W-:Y:S01]  /*0120*/  UIADD3.X UR5, UPT, UPT, URZ, UR5, URZ, UP1, !UPT ;  /* 0x00000005ff057290 */ /* 0x000fe20008ffe4ff */
[----:B------:R-:W-:Y:S02]  /*0130*/  MOV R8, UR4 ;  /* 0x0000000400087c02 */ /* 0x000fe40008000f00 */
[----:B------:R-:W-:-:S03]  /*0140*/  MOV R3, UR7 ;  /* 0x0000000700037c02 */ /* 0x000fc60008000f00 */
[----:B------:R-:W-:-:S07]  /*0150*/  MOV R9, UR5 ;  /* 0x0000000500097c02 */ /* 0x000fce0008000f00 */
.L_x_136:
[----:B------:R-:W-:Y:S02]  /*0160*/  MOV R2, R12 ;  /* 0x0000000c00027202 */ /* 0x000fe40000000f00 */
[----:B-1----:R-:W-:Y:S02]  /*0170*/  MOV R4, R8 ;  /* 0x0000000800047202 */ /* 0x002fe40000000f00 */
[----:B------:R-:W-:Y:S01]  /*0180*/  MOV R5, R9 ;  /* 0x0000000900057202 */ /* 0x000fe20000000f00 */
[----:B0-----:R-:W2:Y:S04]  /*0190*/  LDG.E R8, desc[UR8][R2.64+-0x20] ;  /* 0xffffe00802087981 */ /* 0x001ea8000c1e1900 */
[----:B------:R-:W2:Y:S04]  /*01a0*/  LDG.E R9, desc[UR8][R4.64+-0x20] ;  /* 0xffffe00804097981 */ /* 0x000ea8000c1e1900 */
[----:B------:R-:W3:Y:S04]  /*01b0*/  LDG.E R11, desc[UR8][R4.64+-0x1c] ;  /* 0xffffe408040b7981 */ /* 0x000ee8000c1e1900 */
[----:B------:R-:W4:Y:S04]  /*01c0*/  LDG.E R13, desc[UR8][R4.64+-0x18] ;  /* 0xffffe808040d7981 */ /* 0x000f28000c1e1900 */
[----:B------:R-:W5:Y:S01]  /*01d0*/  LDG.E R15, desc[UR8][R4.64+-0x14] ;  /* 0xffffec08040f7981 */ /* 0x000f62000c1e1900 */
[----:B--2---:R-:W-:-:S05]  /*01e0*/  FADD R9, R8, R9 ;  /* 0x0000000908097221 */ /* 0x004fca0000000000 */
[----:B------:R0:W-:Y:S04]  /*01f0*/  STG.E desc[UR8][R4.64+-0x20], R9 ;  /* 0xffffe00904007986 */ /* 0x0001e8000c101908 */
[----:B------:R-:W3:Y:S04]  /*0200*/  LDG.E R8, desc[UR8][R2.64+-0x1c] ;  /* 0xffffe40802087981 */ /* 0x000ee8000c1e1900 */
[----:B0-----:R-:W2:Y:S01]  /*0210*/  LDG.E R9, desc[UR8][R4.64+-0x10] ;  /* 0xfffff00804097981 */ /* 0x001ea2000c1e1900 */
[----:B---3--:R-:W-:-:S05]  /*0220*/  FADD R11, R8, R11 ;  /* 0x0000000b080b7221 */ /* 0x008fca0000000000 */
[----:B------:R0:W-:Y:S04]  /*0230*/  STG.E desc[UR8][R4.64+-0x1c], R11 ;  /* 0xffffe40b04007986 */ /* 0x0001e8000c101908 */
[----:B------:R-:W4:Y:S04]  /*0240*/  LDG.E R8, desc[UR8][R2.64+-0x18] ;  /* 0xffffe80802087981 */ /* 0x000f28000c1e1900 */
[----:B0-----:R-:W3:Y:S01]  /*0250*/  LDG.E R11, desc[UR8][R4.64+-0xc] ;  /* 0xfffff408040b7981 */ /* 0x001ee2000c1e1900 */
[----:B----4-:R-:W-:-:S05]  /*0260*/  FADD R13, R8, R13 ;  /* 0x0000000d080d7221 */ /* 0x010fca0000000000 */
[----:B------:R0:W-:Y:S04]  /*0270*/  STG.E desc[UR8][R4.64+-0x18], R13 ;  /* 0xffffe80d04007986 */ /* 0x0001e8000c101908 */
[----:B------:R-:W5:Y:S04]  /*0280*/  LDG.E R8, desc[UR8][R2.64+-0x14] ;  /* 0xffffec0802087981 */ /* 0x000f68000c1e1900 */
[----:B0-----:R-:W4:Y:S01]  /*0290*/  LDG.E R13, desc[UR8][R4.64+-0x8] ;  /* 0xfffff808040d7981 */ /* 0x001f22000c1e1900 */
[----:B-----5:R-:W-:-:S05]  /*02a0*/  FADD R15, R8, R15 ;  /* 0x0000000f080f7221 */ /* 0x020fca0000000000 */
[----:B------:R0:W-:Y:S04]  /*02b0*/  STG.E desc[UR8][R4.64+-0x14], R15 ;  /* 0xffffec0f04007986 */ /* 0x0001e8000c101908 */
[----:B------:R-:W2:Y:S04]  /*02c0*/  LDG.E R8, desc[UR8][R2.64+-0x10] ;  /* 0xfffff00802087981 */ /* 0x000ea8000c1e1900 */
[----:B0-----:R-:W5:Y:S01]  /*02d0*/  LDG.E R15, desc[UR8][R4.64+-0x4] ;  /* 0xfffffc08040f7981 */ /* 0x001f62000c1e1900 */
        /* <DEDUP_REMOVED lines=34> */
[----:B------:R-:W3:Y:S02]  /*0500*/  LDG.E R8, desc[UR8][R2.64+0x14] ;  /* 0x0000140802087981 */ /* 0x000ee4000c1e1900 */
[----:B---3--:R-:W-:-:S05]  /*0510*/  FADD R11, R8, R11 ;  /* 0x0000000b080b7221 */ /* 0x008fca0000000000 */
[----:B------:R1:W-:Y:S04]  /*0520*/  STG.E desc[UR8][R4.64+0x14], R11 ;  /* 0x0000140b04007986 */ /* 0x0003e8000c101908 */
[----:B------:R-:W4:Y:S01]  /*0530*/  LDG.E R8, desc[UR8][R2.64+0x18] ;  /* 0x0000180802087981 */ /* 0x000f22000c1e1900 */
[----:B------:R-:W-:Y:S01]  /*0540*/  IADD3 R7, PT, PT, R7, 0x10, RZ ;  /* 0x0000001007077810 */ /* 0x000fe20007ffe0ff */
[----:B----4-:R-:W-:-:S05]  /*0550*/  FADD R13, R8, R13 ;  /* 0x0000000d080d7221 */ /* 0x010fca0000000000 */
[----:B------:R1:W-:Y:S04]  /*0560*/  STG.E desc[UR8][R4.64+0x18], R13 ;  /* 0x0000180d04007986 */ /* 0x0003e8000c101908 */
[----:B------:R2:W5:Y:S01]  /*0570*/  LDG.E R8, desc[UR8][R2.64+0x1c] ;  /* 0x00001c0802087981 */ /* 0x000562000c1e1900 */
[----:B------:R-:W-:Y:S02]  /*0580*/  ISETP.NE.AND P1, PT, R7, RZ, PT ;  /* 0x000000ff0700720c */ /* 0x000fe40003f25270 */
[----:B------:R-:W-:-:S05]  /*0590*/  IADD3 R12, P2, PT, R2, 0x40, RZ ;  /* 0x00000040020c7810 */ /* 0x000fca0007f5e0ff */
[----:B--2---:R-:W-:Y:S02]  /*05a0*/  IMAD.X R3, RZ, RZ, R3, P2 ;  /* 0x000000ffff037224 */ /* 0x004fe400010e0603 */
[----:B-----5:R-:W-:Y:S01]  /*05b0*/  FADD R15, R8, R15 ;  /* 0x0000000f080f7221 */ /* 0x020fe20000000000 */
[----:B------:R-:W-:-:S04]  /*05c0*/  IADD3 R8, P3, PT, R4, 0x40, RZ ;  /* 0x0000004004087810 */ /* 0x000fc80007f7e0ff */
[----:B------:R1:W-:Y:S01]  /*05d0*/  STG.E desc[UR8][R4.64+0x1c], R15 ;  /* 0x00001c0f04007986 */ /* 0x0003e2000c101908 */
[----:B0-----:R-:W-:Y:S01]  /*05e0*/  IADD3.X R9, PT, PT, RZ, R5, RZ, P3, !PT ;  /* 0x00000005ff097210 */ /* 0x001fe20001ffe4ff */
[----:B------:R-:W-:Y:S07]  /*05f0*/  @P1 BRA `(.L_x_136) ;  /* 0xfffffff800d81947 */ /* 0x000fee000383ffff */
.L_x_135:
[----:B0-----:R-:W-:Y:S05]  /*0600*/  @!P0 EXIT ;  /* 0x000000000000894d */ /* 0x001fea0003800000 */
[----:B------:R-:W-:Y:S02]  /*0610*/  ISETP.GE.U32.AND P0, PT, R10, 0x8, PT ;  /* 0x000000080a00780c */ /* 0x000fe40003f06070 */
[----:B------:R-:W-:-:S04]  /*0620*/  LOP3.LUT R12, R6, 0x7, RZ, 0xc0, !PT ;  /* 0x00000007060c7812 */ /* 0x000fc800078ec0ff */
[----:B------:R-:W-:-:S07]  /*0630*/  ISETP.NE.AND P1, PT, R12, RZ, PT ;  /* 0x000000ff0c00720c */ /* 0x000fce0003f25270 */
[----:B------:R-:W-:Y:S06]  /*0640*/  @!P0 BRA `(.L_x_137) ;  /* 0x0000000000948947 */ /* 0x000fec0003800000 */
[----:B------:R-:W0:Y:S08]  /*0650*/  LDC.64 R2, c[0x0][0x388] ;  /* 0x0000e200ff027b82 */ /* 0x000e300000000a00 */
[----:B-1----:R-:W1:Y:S01]  /*0660*/  LDC.64 R4, c[0x0][0x390] ;  /* 0x0000e400ff047b82 */ /* 0x002e620000000a00 */
[----:B0-----:R-:W-:-:S05]  /*0670*/  IMAD.WIDE.U32 R2, R0, 0x4, R2 ;  /* 0x0000000400027825 */ /* 0x001fca00078e0002 */
[----:B------:R-:W2:Y:S01]  /*0680*/  LDG.E R7, desc[UR8][R2.64] ;  /* 0x0000000802077981 */ /* 0x000ea2000c1e1900 */
[----:B-1----:R-:W-:-:S05]  /*0690*/  IMAD.WIDE.U32 R4, R0, 0x4, R4 ;  /* 0x0000000400047825 */ /* 0x002fca00078e0004 */
[----:B------:R-:W2:Y:S04]  /*06a0*/  LDG.E R8, desc[UR8][R4.64] ;  /* 0x0000000804087981 */ /* 0x000ea8000c1e1900 */
[----:B------:R-:W3:Y:S04]  /*06b0*/  LDG.E R9, desc[UR8][R4.64+0x4] ;  /* 0x0000040804097981 */ /* 0x000ee8000c1e1900 */
[----:B------:R-:W4:Y:S04]  /*06c0*/  LDG.E R11, desc[UR8][R4.64+0x8] ;  /* 0x00000808040b7981 */ /* 0x000f28000c1e1900 */
[----:B------:R-:W5:Y:S01]  /*06d0*/  LDG.E R13, desc[UR8][R4.64+0xc] ;  /* 0x00000c08040d7981 */ /* 0x000f62000c1e1900 */
[----:B--2---:R-:W-:-:S05]  /*06e0*/  FADD R7, R7, R8 ;  /* 0x0000000807077221 */ /* 0x004fca0000000000 */
[----:B------:R-:W-:Y:S04]  /*06f0*/  STG.E desc[UR8][R4.64], R7 ;  /* 0x0000000704007986 */ /* 0x000fe8000c101908 */
[----:B------:R-:W3:Y:S02]  /*0700*/  LDG.E R8, desc[UR8][R2.64+0x4] ;  /* 0x0000040802087981 */ /* 0x000ee4000c1e1900 */
[----:B---3--:R-:W-:-:S05]  /*0710*/  FADD R9, R8, R9 ;  /* 0x0000000908097221 */ /* 0x008fca0000000000 */
[----:B------:R0:W-:Y:S04]  /*0720*/  STG.E desc[UR8][R4.64+0x4], R9 ;  /* 0x0000040904007986 */ /* 0x0001e8000c101908 */
[----:B------:R-:W4:Y:S04]  /*0730*/  LDG.E R8, desc[UR8][R2.64+0x8] ;  /* 0x0000080802087981 */ /* 0x000f28000c1e1900 */
[----:B0-----:R-:W2:Y:S01]  /*0740*/  LDG.E R9, desc[UR8][R4.64+0x14] ;  /* 0x0000140804097981 */ /* 0x001ea2000c1e1900 */
[----:B----4-:R-:W-:-:S05]  /*0750*/  FADD R11, R8, R11 ;  /* 0x0000000b080b7221 */ /* 0x010fca0000000000 */
[----:B------:R0:W-:Y:S04]  /*0760*/  STG.E desc[UR8][R4.64+0x8], R11 ;  /* 0x0000080b04007986 */ /* 0x0001e8000c101908 */
[----:B------:R-:W5:Y:S04]  /*0770*/  LDG.E R8, desc[UR8][R2.64+0xc] ;  /* 0x00000c0802087981 */ /* 0x000f68000c1e1900 */
[----:B0-----:R-:W3:Y:S01]  /*0780*/  LDG.E R11, desc[UR8][R4.64+0x18] ;  /* 0x00001808040b7981 */ /* 0x001ee2000c1e1900 */
[----:B-----5:R-:W-:-:S03]  /*0790*/  FADD R13, R8, R13 ;  /* 0x0000000d080d7221 */ /* 0x020fc60000000000 */
[----:B------:R-:W4:Y:S04]  /*07a0*/  LDG.E R8, desc[UR8][R4.64+0x10] ;  /* 0x0000100804087981 */ /* 0x000f28000c1e1900 */
[----:B------:R0:W-:Y:S04]  /*07b0*/  STG.E desc[UR8][R4.64+0xc], R13 ;  /* 0x00000c0d04007986 */ /* 0x0001e8000c101908 */
[----:B------:R-:W4:Y:S04]  /*07c0*/  LDG.E R7, desc[UR8][R2.64+0x10] ;  /* 0x0000100802077981 */ /* 0x000f28000c1e1900 */
[----:B0-----:R-:W5:Y:S01]  /*07d0*/  LDG.E R13, desc[UR8][R4.64+0x1c] ;  /* 0x00001c08040d7981 */ /* 0x001f62000c1e1900 */
[----:B----4-:R-:W-:-:S05]  /*07e0*/  FADD R7, R7, R8 ;  /* 0x0000000807077221 */ /* 0x010fca0000000000 */
[----:B------:R0:W-:Y:S04]  /*07f0*/  STG.E desc[UR8][R4.64+0x10], R7 ;  /* 0x0000100704007986 */ /* 0x0001e8000c101908 */
[----:B------:R-:W2:Y:S02]  /*0800*/  LDG.E R8, desc[UR8][R2.64+0x14] ;  /* 0x0000140802087981 */ /* 0x000ea4000c1e1900 */
[----:B--2---:R-:W-:-:S05]  /*0810*/  FADD R9, R8, R9 ;  /* 0x0000000908097221 */ /* 0x004fca0000000000 */
[----:B------:R0:W-:Y:S04]  /*0820*/  STG.E desc[UR8][R4.64+0x14], R9 ;  /* 0x0000140904007986 */ /* 0x0001e8000c101908 */
[----:B------:R-:W3:Y:S02]  /*0830*/  LDG.E R8, desc[UR8][R2.64+0x18] ;  /* 0x0000180802087981 */ /* 0x000ee4000c1e1900 */
[----:B---3--:R-:W-:-:S05]  /*0840*/  FADD R11, R8, R11 ;  /* 0x0000000b080b7221 */ /* 0x008fca0000000000 */
[----:B------:R0:W-:Y:S04]  /*0850*/  STG.E desc[UR8][R4.64+0x18], R11 ;  /* 0x0000180b04007986 */ /* 0x0001e8000c101908 */
[----:B------:R-:W5:Y:S01]  /*0860*/  LDG.E R8, desc[UR8][R2.64+0x1c] ;  /* 0x00001c0802087981 */ /* 0x000f62000c1e1900 */
[----:B------:R-:W-:Y:S01]  /*0870*/  IADD3 R0, PT, PT, R0, 0x8, RZ ;  /* 0x0000000800007810 */ /* 0x000fe20007ffe0ff */
[----:B-----5:R-:W-:-:S05]  /*0880*/  FADD R13, R8, R13 ;  /* 0x0000000d080d7221 */ /* 0x020fca0000000000 */
[----:B------:R0:W-:Y:S02]  /*0890*/  STG.E desc[UR8][R4.64+0x1c], R13 ;  /* 0x00001c0d04007986 */ /* 0x0001e4000c101908 */
.L_x_137:
[----:B------:R-:W-:Y:S05]  /*08a0*/  @!P1 EXIT ;  /* 0x000000000000994d */ /* 0x000fea0003800000 */
[----:B------:R-:W-:Y:S02]  /*08b0*/  ISETP.GE.U32.AND P0, PT, R12, 0x4, PT ;  /* 0x000000040c00780c */ /* 0x000fe40003f06070 */
[----:B------:R-:W-:-:S04]  /*08c0*/  LOP3.LUT R6, R6, 0x3, RZ, 0xc0, !PT ;  /* 0x0000000306067812 */ /* 0x000fc800078ec0ff */
[----:B------:R-:W-:-:S07]  /*08d0*/  ISETP.NE.AND P1, PT, R6, RZ, PT ;  /* 0x000000ff0600720c */ /* 0x000fce0003f25270 */
[----:B------:R-:W-:Y:S06]  /*08e0*/  @!P0 BRA `(.L_x_138) ;  /* 0x0000000000548947 */ /* 0x000fec0003800000 */
[----:B01----:R-:W0:Y:S08]  /*08f0*/  LDC.64 R4, c[0x0][0x388] ;  /* 0x0000e200ff047b82 */ /* 0x003e300000000a00 */
[----:B------:R-:W1:Y:S01]  /*0900*/  LDC.64 R2, c[0x0][0x390] ;  /* 0x0000e400ff027b82 */ /* 0x000e620000000a00 */
        /* <DEDUP_REMOVED lines=8> */
[----:B------:R2:W-:Y:S04]  /*0990*/  STG.E desc[UR8][R2.64], R7 ;  /* 0x0000000702007986 */ /* 0x0005e8000c101908 */
[----:B------:R-:W3:Y:S02]  /*09a0*/  LDG.E R8, desc[UR8][R4.64+0x4] ;  /* 0x0000040804087981 */ /* 0x000ee4000c1e1900 */
[----:B---3--:R-:W-:-:S05]  /*09b0*/  FADD R9, R8, R9 ;  /* 0x0000000908097221 */ /* 0x008fca0000000000 */
[----:B------:R2:W-:Y:S04]  /*09c0*/  STG.E desc[UR8][R2.64+0x4], R9 ;  /* 0x0000040902007986 */ /* 0x0005e8000c101908 */
[----:B------:R-:W4:Y:S02]  /*09d0*/  LDG.E R8, desc[UR8][R4.64+0x8] ;  /* 0x0000080804087981 */ /* 0x000f24000c1e1900 */
[----:B----4-:R-:W-:-:S05]  /*09e0*/  FADD R11, R8, R11 ;  /* 0x0000000b080b7221 */ /* 0x010fca0000000000 */
[----:B------:R2:W-:Y:S04]  /*09f0*/  STG.E desc[UR8][R2.64+0x8], R11 ;  /* 0x0000080b02007986 */ /* 0x0005e8000c101908 */
[----:B------:R-:W5:Y:S01]  /*0a00*/  LDG.E R8, desc[UR8][R4.64+0xc] ;  /* 0x00000c0804087981 */ /* 0x000f62000c1e1900 */
[----:B------:R-:W-:Y:S01]  /*0a10*/  IADD3 R0, PT, PT, R0, 0x4, RZ ;  /* 0x0000000400007810 */ /* 0x000fe20007ffe0ff */
[----:B-----5:R-:W-:-:S05]  /*0a20*/  FADD R13, R8, R13 ;  /* 0x0000000d080d7221 */ /* 0x020fca0000000000 */
[----:B------:R2:W-:Y:S02]  /*0a30*/  STG.E desc[UR8][R2.64+0xc], R13 ;  /* 0x00000c0d02007986 */ /* 0x0005e4000c101908 */
.L_x_138:
[----:B------:R-:W-:Y:S05]  /*0a40*/  @!P1 EXIT ;  /* 0x000000000000994d */ /* 0x000fea0003800000 */
[----:B--2---:R-:W2:Y:S01]  /*0a50*/  LDC.64 R2, c[0x0][0x390] ;  /* 0x0000e400ff027b82 */ /* 0x004ea20000000a00 */
[----:B------:R-:W-:-:S07]  /*0a60*/  IMAD.MOV R6, RZ, RZ, -R6 ;  /* 0x000000ffff067224 */ /* 0x000fce00078e0a06 */
[----:B01----:R-:W0:Y:S01]  /*0a70*/  LDC.64 R4, c[0x0][0x388] ;  /* 0x0000e200ff047b82 */ /* 0x003e220000000a00 */
[----:B--2---:R-:W-:-:S05]  /*0a80*/  IMAD.WIDE.U32 R2, R0, 0x4, R2 ;  /* 0x0000000400027825 */ /* 0x004fca00078e0002 */
[----:B------:R-:W-:Y:S01]  /*0a90*/  MOV R9, R3 ;  /* 0x0000000300097202 */ /* 0x000fe20000000f00 */
[----:B0-----:R-:W-:Y:S01]  /*0aa0*/  IMAD.WIDE.U32 R4, R0, 0x4, R4 ;  /* 0x0000000400047825 */ /* 0x001fe200078e0004 */
[----:B------:R-:W-:-:S07]  /*0ab0*/  MOV R0, R2 ;  /* 0x0000000200007202 */ /* 0x000fce0000000f00 */
.L_x_139:
[----:B0-----:R-:W-:Y:S02]  /*0ac0*/  MOV R2, R0 ;  /* 0x0000000000027202 */ /* 0x001fe40000000f00 */
[----:B------:R-:W-:Y:S01]  /*0ad0*/  MOV R3, R9 ;  /* 0x0000000900037202 */ /* 0x000fe20000000f00 */
[----:B------:R0:W2:Y:S04]  /*0ae0*/  LDG.E R0, desc[UR8][R4.64] ;  /* 0x0000000804007981 */ /* 0x0000a8000c1e1900 */
[----:B------:R-:W2:Y:S01]  /*0af0*/  LDG.E R7, desc[UR8][R2.64] ;  /* 0x0000000802077981 */ /* 0x000ea2000c1e1900 */
[----:B------:R-:W-:-:S04]  /*0b00*/  IADD3 R6, PT, PT, R6, 0x1, RZ ;  /* 0x0000000106067810 */ /* 0x000fc80007ffe0ff */
[----:B------:R-:W-:Y:S02]  /*0b10*/  ISETP.NE.AND P0, PT, R6, RZ, PT ;  /* 0x000000ff0600720c */ /* 0x000fe40003f05270 */
[----:B0-----:R-:W-:-:S04]  /*0b20*/  IADD3 R4, P2, PT, R4, 0x4, RZ ;  /* 0x0000000404047810 */ /* 0x001fc80007f5e0ff */
[----:B------:R-:W-:Y:S01]  /*0b30*/  IADD3.X R5, PT, PT, RZ, R5, RZ, P2, !PT ;  /* 0x00000005ff057210 */ /* 0x000fe200017fe4ff */
[----:B--2---:R-:W-:Y:S01]  /*0b40*/  FADD R7, R0, R7 ;  /* 0x0000000700077221 */ /* 0x004fe20000000000 */
[----:B------:R-:W-:-:S04]  /*0b50*/  IADD3 R0, P1, PT, R2, 0x4, RZ ;  /* 0x0000000402007810 */ /* 0x000fc80007f3e0ff */
[----:B------:R0:W-:Y:S01]  /*0b60*/  STG.E desc[UR8][R2.64], R7 ;  /* 0x0000000702007986 */ /* 0x0001e2000c101908 */
[----:B------:R-:W-:Y:S01]  /*0b70*/  IADD3.X R9, PT, PT, RZ, R3, RZ, P1, !PT ;  /* 0x00000003ff097210 */ /* 0x000fe20000ffe4ff */
[----:B------:R-:W-:Y:S07]  /*0b80*/  @P0 BRA `(.L_x_139) ;  /* 0xfffffffc00cc0947 */ /* 0x000fee000383ffff */
[----:B------:R-:W-:Y:S05]  /*0b90*/  EXIT ;  /* 0x000000000000794d */ /* 0x000fea0003800000 */
.L_x_140:
        /* <DEDUP_REMOVED lines=14> */
.L_x_152:


//--------------------- .nv.global.init           --------------------------
	.section	.nv.global.init,"aw",@progbits
	.align	16
.nv.global.init:
	.type		__cudart_sin_cos_coeffs,@object
	.size		__cudart_sin_cos_coeffs,(__cudart_i2opi_d - __cudart_sin_cos_coeffs)
__cudart_sin_cos_coeffs:
        /*0000*/ 	.byte	0x46, 0xd2, 0xb0, 0x2c, 0xf1, 0xe5, 0x5a, 0xbe, 0x92, 0xe3, 0xac, 0x69, 0xe3, 0x1d, 0xc7, 0x3e
        /*0010*/ 	.byte	0xa1, 0x62, 0xdb, 0x19, 0xa0, 0x01, 0x2a, 0xbf, 0x18, 0x08, 0x11, 0x11, 0x11, 0x11, 0x81, 0x3f
        /*0020*/ 	.byte	0x54, 0x55, 0x55, 0x55, 0x55, 0x55, 0xc5, 0xbf, 0x00, 0x00, 0x00, 0x00, 0x00, 0x00, 0x00, 0x00
        /*0030*/ 	.byte	0x00, 0x00, 0x00, 0x00, 0x00, 0x00, 0x00, 0x00, 0x64, 0x81, 0xfd, 0x20, 0x83, 0xff, 0xa8, 0xbd
        /*0040*/ 	.byte	0x28, 0x85, 0xef, 0xc1, 0xa7, 0xee, 0x21, 0x3e, 0xd9, 0xe6, 0x06, 0x8e, 0x4f, 0x7e, 0x92, 0xbe
        /*0050*/ 	.byte	0xe9, 0xbc, 0xdd, 0x19, 0xa0, 0x01, 0xfa, 0x3e, 0x47, 0x5d, 0xc1, 0x16, 0x6c, 0xc1, 0x56, 0xbf
        /*0060*/ 	.byte	0x51, 0x55, 0x55, 0x55, 0x55, 0x55, 0xa5, 0x3f, 0x00, 0x00, 0x00, 0x00, 0x00, 0x00, 0xe0, 0xbf
        /*0070*/ 	.byte	0x00, 0x00, 0x00, 0x00, 0x00, 0x00, 0xf0, 0x3f, 0x00, 0x00, 0x00, 0x00, 0x00, 0x00, 0x00, 0x00
	.type		__cudart_i2opi_d,@object
	.size		__cudart_i2opi_d,(.L_0 - __cudart_i2opi_d)
__cudart_i2opi_d:
        /* <DEDUP_REMOVED lines=9> */
.L_0:


//--------------------- .nv.shared.reserved.0     --------------------------
	.section	.nv.shared.reserved.0,"aw",@nobits
	.weak		__nv_reservedSMEM_offset_0_alias
	.size		__nv_reservedSMEM_offset_0_alias, 0, 64
	.other		__nv_reservedSMEM_offset_0_alias,@"STO_CUDA_RESERVED_SHARED STV_DEFAULT"
__nv_reservedSMEM_offset_0_alias:
	.zero		0
	.zero		64


//--------------------- .nv.shared._Z12mmult_kerneliiiPKdS0_Pd --------------------------
	.section	.nv.shared._Z12mmult_kerneliiiPKdS0_Pd,"aw",@nobits
	.sectionflags	@""
	.align	4
.nv.shared._Z12mmult_kerneliiiPKdS0_Pd:
	.zero		1028


//--------------------- .nv.constant0._Z7helper114cudaPitchedPtrS_diPdS0_S0_S0_S0_S0_S0_S0_S0_S0_Pi --------------------------
	.section	.nv.constant0._Z7helper114cudaPitchedPtrS_diPdS0_S0_S0_S0_S0_S0_S0_S0_S0_Pi,"a",@progbits
	.sectionflags	@""
	.align	4
.nv.constant0._Z7helper114cudaPitchedPtrS_diPdS0_S0_S0_S0_S0_S0_S0_S0_S0_Pi:
	.zero		1064


//--------------------- .nv.constant0._Z23predicted_vehicle_state14cudaPitchedPtrS_PdS0_S0_S0_diS0_S0_S0_ --------------------------
	.section	.nv.constant0._Z23predicted_vehicle_state14cudaPitchedPtrS_PdS0_S0_S0_diS0_S0_S0_,"a",@progbits
	.sectionflags	@""
	.align	4
.nv.constant0._Z23predicted_vehicle_state14cudaPitchedPtrS_PdS0_S0_S0_diS0_S0_S0_:
	.zero		1032


//--------------------- .nv.constant0._Z12mmult_kerneliiiPKdS0_Pd --------------------------
	.section	.nv.constant0._Z12mmult_kerneliiiPKdS0_Pd,"a",@progbits
	.sectionflags	@""
	.align	4
.nv.constant0._Z12mmult_kerneliiiPKdS0_Pd:
	.zero		936


//--------------------- .nv.constant0._Z5func214cudaPitchedPtriiiPdS0_d --------------------------
	.section	.nv.constant0._Z5func214cudaPitchedPtriiiPdS0_d,"a",@progbits
	.sectionflags	@""
	.align	4
.nv.constant0._Z5func214cudaPitchedPtriiiPdS0_d:
	.zero		968


//--------------------- .nv.constant0._Z5func114cudaPitchedPtriiiPdS0_d --------------------------
	.section	.nv.constant0._Z5func114cudaPitchedPtriiiPdS0_d,"a",@progbits
	.sectionflags	@""
	.align	4
.nv.constant0._Z5func114cudaPitchedPtriiiPdS0_d:
	.zero		968


//--------------------- .nv.constant0._Z10fill3Dto2D14cudaPitchedPtriiiPdd --------------------------
	.section	.nv.constant0._Z10fill3Dto2D14cudaPitchedPtriiiPdd,"a",@progbits
	.sectionflags	@""
	.align	4
.nv.constant0._Z10fill3Dto2D14cudaPitchedPtriiiPdd:
	.zero		960


//--------------------- .nv.constant0._Z6fill3D14cudaPitchedPtriii --------------------------
	.section	.nv.constant0._Z6fill3D14cudaPitchedPtriii,"a",@progbits
	.sectionflags	@""
	.align	4
.nv.constant0._Z6fill3D14cudaPitchedPtriii:
	.zero		940


//--------------------- .nv.constant0._Z15fill2D_specificPdmii --------------------------
	.section	.nv.constant0._Z15fill2D_specificPdmii,"a",@progbits
	.sectionflags	@""
	.align	4
.nv.constant0._Z15fill2D_specificPdmii:
	.zero		920


//--------------------- .nv.constant0._Z6fill2DPdmii --------------------------
	.section	.nv.constant0._Z6fill2DPdmii,"a",@progbits
	.sectionflags	@""
	.align	4
.nv.constant0._Z6fill2DPdmii:
	.zero		920


//--------------------- .nv.constant0._Z6fill1DiPdd --------------------------
	.section	.nv.constant0._Z6fill1DiPdd,"a",@progbits
	.sectionflags	@""
	.align	4
.nv.constant0._Z6fill1DiPdd:
	.zero		920


//--------------------- .nv.constant0._Z3addiPfS_ --------------------------
	.section	.nv.constant0._Z3addiPfS_,"a",@progbits
	.sectionflags	@""
	.align	4
.nv.constant0._Z3addiPfS_:
	.zero		920


//--------------------- SYMBOLS --------------------------

	.type		.nv.reservedSmem.offset0,@object
	.size		.nv.reservedSmem.offset0,0x4
	.type		.nv.reservedSmem.cap,@object
	.size		.nv.reservedSmem.cap,0x4
